	.target	sm_90a

	.elftype	@"ET_EXEC"


//--------------------- .note.nv.tkinfo           --------------------------
	.section	.note.nv.tkinfo,"",@"SHT_NOTE"
	.sectionflags	@"SHF_NOTE_NV_TKINFO"
	.tkinfo
        /*0018*/ 	.word	0x00000002
        /*0030*/ 	.string	""
        /*0030*/ 	.string	"ptxas"
        /*0030*/ 	.string	"Cuda compilation tools, release 13.0, V13.0.88"
        /*0030*/ 	.string	"Build cuda_13.0.r13.0/compiler.36424714_0"
        /*0030*/ 	.string	"-v  -suppress-debug-info  -lineinfo  -arch sm_90a "



//--------------------- .note.nv.cuinfo           --------------------------
	.section	.note.nv.cuinfo,"",@"SHT_NOTE"
	.sectionflags	@"SHF_NOTE_NV_CUINFO"
        /*0018*/ 	.short	0x0002
        /*001a*/ 	.short	0x005a
        /*001c*/ 	.short	0x0082
	.zero		2


//--------------------- .nv.info                  --------------------------
	.section	.nv.info,"",@"SHT_CUDA_INFO"
	.align	4


	//----- nvinfo : EIATTR_REGCOUNT
	.align		4
        /*0000*/ 	.byte	0x04, 0x2f
        /*0002*/ 	.short	(.L_1 - .L_0)
	.align		4
.L_0:
        /*0004*/ 	.word	index@(matmul_kernel)
        /*0008*/ 	.word	0x000000ff


	//----- nvinfo : EIATTR_FRAME_SIZE
	.align		4
.L_1:
        /*000c*/ 	.byte	0x04, 0x11
        /*000e*/ 	.short	(.L_3 - .L_2)
	.align		4
.L_2:
        /*0010*/ 	.word	index@(matmul_kernel)
        /*0014*/ 	.word	0x000042e8


	//----- nvinfo : EIATTR_MIN_STACK_SIZE
	.align		4
.L_3:
        /*0018*/ 	.byte	0x04, 0x12
        /*001a*/ 	.short	(.L_5 - .L_4)
	.align		4
.L_4:
        /*001c*/ 	.word	index@(matmul_kernel)
        /*0020*/ 	.word	0x000042e8
.L_5:


//--------------------- .nv.compat                --------------------------
	.section	.nv.compat,"",@"SHT_CUDA_COMPAT_INFO"
	.align	4
        /*0000*/ 	.byte	0x02, 0x09, 0x01, 0x00, 0x02, 0x02, 0x04, 0x00, 0x02, 0x05, 0x05, 0x00, 0x03, 0x07, 0x01, 0x01
        /*0010*/ 	.byte	0x02, 0x03, 0x00, 0x00, 0x02, 0x06, 0x01, 0x00, 0x04, 0x0b, 0x08, 0x00, 0x00, 0x00, 0x00, 0x00
        /*0020*/ 	.byte	0x00, 0x00, 0x00, 0x00


//--------------------- .nv.info.matmul_kernel    --------------------------
	.section	.nv.info.matmul_kernel,"",@"SHT_CUDA_INFO"
	.sectionflags	@""
	.align	4


	//----- nvinfo : EIATTR_CUDA_API_VERSION
	.align		4
        /*0000*/ 	.byte	0x04, 0x37
        /*0002*/ 	.short	(.L_7 - .L_6)
.L_6:
        /*0004*/ 	.word	0x00000082


	//----- nvinfo : EIATTR_KPARAM_INFO
	.align		4
.L_7:
        /*0008*/ 	.byte	0x04, 0x17
        /*000a*/ 	.short	(.L_9 - .L_8)
.L_8:
        /*000c*/ 	.word	0x00000000
        /*0010*/ 	.short	0x000d
        /*0012*/ 	.short	0x0048
        /*0014*/ 	.byte	0x00, 0xf4, 0x21, 0x00


	//----- nvinfo : EIATTR_KPARAM_INFO
	.align		4
.L_9:
        /*0018*/ 	.byte	0x04, 0x17
        /*001a*/ 	.short	(.L_11 - .L_10)
.L_10:
        /*001c*/ 	.word	0x00000000
        /*0020*/ 	.short	0x000c
        /*0022*/ 	.short	0x0040
        /*0024*/ 	.byte	0x00, 0xf4, 0x21, 0x00


	//----- nvinfo : EIATTR_KPARAM_INFO
	.align		4
.L_11:
        /*0028*/ 	.byte	0x04, 0x17
        /*002a*/ 	.short	(.L_13 - .L_12)
.L_12:
        /*002c*/ 	.word	0x00000000
        /*0030*/ 	.short	0x000b
        /*0032*/ 	.short	0x0038
        /*0034*/ 	.byte	0x00, 0xf0, 0x11, 0x00


	//----- nvinfo : EIATTR_KPARAM_INFO
	.align		4
.L_13:
        /*0038*/ 	.byte	0x04, 0x17
        /*003a*/ 	.short	(.L_15 - .L_14)
.L_14:
        /*003c*/ 	.word	0x00000000
        /*0040*/ 	.short	0x000a
        /*0042*/ 	.short	0x0034
        /*0044*/ 	.byte	0x00, 0xf0, 0x11, 0x00


	//----- nvinfo : EIATTR_KPARAM_INFO
	.align		4
.L_15:
        /*0048*/ 	.byte	0x04, 0x17
        /*004a*/ 	.short	(.L_17 - .L_16)
.L_16:
        /*004c*/ 	.word	0x00000000
        /*0050*/ 	.short	0x0009
        /*0052*/ 	.short	0x0030
        /*0054*/ 	.byte	0x00, 0xf0, 0x11, 0x00


	//----- nvinfo : EIATTR_KPARAM_INFO
	.align		4
.L_17:
        /*0058*/ 	.byte	0x04, 0x17
        /*005a*/ 	.short	(.L_19 - .L_18)
.L_18:
        /*005c*/ 	.word	0x00000000
        /*0060*/ 	.short	0x0008
        /*0062*/ 	.short	0x002c
        /*0064*/ 	.byte	0x00, 0xf0, 0x11, 0x00


	//----- nvinfo : EIATTR_KPARAM_INFO
	.align		4
.L_19:
        /*0068*/ 	.byte	0x04, 0x17
        /*006a*/ 	.short	(.L_21 - .L_20)
.L_20:
        /*006c*/ 	.word	0x00000000
        /*0070*/ 	.short	0x0007
        /*0072*/ 	.short	0x0028
        /*0074*/ 	.byte	0x00, 0xf0, 0x11, 0x00


	//----- nvinfo : EIATTR_KPARAM_INFO
	.align		4
.L_21:
        /*0078*/ 	.byte	0x04, 0x17
        /*007a*/ 	.short	(.L_23 - .L_22)
.L_22:
        /*007c*/ 	.word	0x00000000
        /*0080*/ 	.short	0x0006
        /*0082*/ 	.short	0x0024
        /*0084*/ 	.byte	0x00, 0xf0, 0x11, 0x00


	//----- nvinfo : EIATTR_KPARAM_INFO
	.align		4
.L_23:
        /*0088*/ 	.byte	0x04, 0x17
        /*008a*/ 	.short	(.L_25 - .L_24)
.L_24:
        /*008c*/ 	.word	0x00000000
        /*0090*/ 	.short	0x0005
        /*0092*/ 	.short	0x0020
        /*0094*/ 	.byte	0x00, 0xf0, 0x11, 0x00


	//----- nvinfo : EIATTR_KPARAM_INFO
	.align		4
.L_25:
        /*0098*/ 	.byte	0x04, 0x17
        /*009a*/ 	.short	(.L_27 - .L_26)
.L_26:
        /*009c*/ 	.word	0x00000000
        /*00a0*/ 	.short	0x0004
        /*00a2*/ 	.short	0x001c
        /*00a4*/ 	.byte	0x00, 0xf0, 0x11, 0x00


	//----- nvinfo : EIATTR_KPARAM_INFO
	.align		4
.L_27:
        /*00a8*/ 	.byte	0x04, 0x17
        /*00aa*/ 	.short	(.L_29 - .L_28)
.L_28:
        /*00ac*/ 	.word	0x00000000
        /*00b0*/ 	.short	0x0003
        /*00b2*/ 	.short	0x0018
        /*00b4*/ 	.byte	0x00, 0xf0, 0x11, 0x00


	//----- nvinfo : EIATTR_KPARAM_INFO
	.align		4
.L_29:
        /*00b8*/ 	.byte	0x04, 0x17
        /*00ba*/ 	.short	(.L_31 - .L_30)
.L_30:
        /*00bc*/ 	.word	0x00000000
        /*00c0*/ 	.short	0x0002
        /*00c2*/ 	.short	0x0010
        /*00c4*/ 	.byte	0x00, 0xf4, 0x21, 0x00


	//----- nvinfo : EIATTR_KPARAM_INFO
	.align		4
.L_31:
        /*00c8*/ 	.byte	0x04, 0x17
        /*00ca*/ 	.short	(.L_33 - .L_32)
.L_32:
        /*00cc*/ 	.word	0x00000000
        /*00d0*/ 	.short	0x0001
        /*00d2*/ 	.short	0x0008
        /*00d4*/ 	.byte	0x00, 0xf4, 0x21, 0x00


	//----- nvinfo : EIATTR_KPARAM_INFO
	.align		4
.L_33:
        /*00d8*/ 	.byte	0x04, 0x17
        /*00da*/ 	.short	(.L_35 - .L_34)
.L_34:
        /*00dc*/ 	.word	0x00000000
        /*00e0*/ 	.short	0x0000
        /*00e2*/ 	.short	0x0000
        /*00e4*/ 	.byte	0x00, 0xf4, 0x21, 0x00


	//----- nvinfo : EIATTR_SPARSE_MMA_MASK
	.align		4
.L_35:
        /*00e8*/ 	.byte	0x03, 0x50
        /*00ea*/ 	.short	0x0000


	//----- nvinfo : EIATTR_MAXREG_COUNT
	.align		4
        /*00ec*/ 	.byte	0x03, 0x1b
        /*00ee*/ 	.short	0x00ff


	//----- nvinfo : EIATTR_NUM_BARRIERS
	.align		4
        /*00f0*/ 	.byte	0x02, 0x4c
        /*00f2*/ 	.byte	0x01
	.zero		1


	//----- nvinfo : EIATTR_ANNOTATIONS
	.align		4
        /*00f4*/ 	.byte	0x04, 0x55
        /*00f6*/ 	.short	(.L_37 - .L_36)


	//   ....[0]....
.L_36:
        /*00f8*/ 	.word	0x00000001
        /*00fc*/ 	.byte	0x80, 0x00, 0x00, 0x00, 0x01, 0x00, 0x00, 0x00, 0x70, 0x06, 0x00, 0x00, 0x01, 0x00, 0x00, 0x00
        /* <DEDUP_REMOVED lines=474> */
        /*1eac*/ 	.byte	0x60, 0x9a, 0x01, 0x00


	//----- nvinfo : EIATTR_MERCURY_ISA_VERSION
	.align		4
.L_37:
        /*1eb0*/ 	.byte	0x03, 0x5f
        /*1eb2*/ 	.short	0x0101


	//----- nvinfo : EIATTR_EXIT_INSTR_OFFSETS
	.align		4
        /*1eb4*/ 	.byte	0x04, 0x1c
        /*1eb6*/ 	.short	(.L_39 - .L_38)


	//   ....[0]....
.L_38:
        /*1eb8*/ 	.word	0x000afb80


	//   ....[1]....
        /*1ebc*/ 	.word	0x000afba0


	//----- nvinfo : EIATTR_REQNTID
	.align		4
.L_39:
        /*1ec0*/ 	.byte	0x04, 0x10
        /*1ec2*/ 	.short	(.L_41 - .L_40)
.L_40:
        /*1ec4*/ 	.word	0x00000080
        /*1ec8*/ 	.word	0x00000001
        /*1ecc*/ 	.word	0x00000001


	//----- nvinfo : EIATTR_CBANK_PARAM_SIZE
	.align		4
.L_41:
        /*1ed0*/ 	.byte	0x03, 0x19
        /*1ed2*/ 	.short	0x0050


	//----- nvinfo : EIATTR_PARAM_CBANK
	.align		4
        /*1ed4*/ 	.byte	0x04, 0x0a
        /*1ed6*/ 	.short	(.L_43 - .L_42)
	.align		4
.L_42:
        /*1ed8*/ 	.word	index@(.nv.constant0.matmul_kernel)
        /*1edc*/ 	.short	0x0210
        /*1ede*/ 	.short	0x0050


	//----- nvinfo : EIATTR_SW_WAR
	.align		4
.L_43:
        /*1ee0*/ 	.byte	0x04, 0x36
        /*1ee2*/ 	.short	(.L_45 - .L_44)
.L_44:
        /*1ee4*/ 	.word	0x00000008
.L_45:


//--------------------- .nv.callgraph             --------------------------
	.section	.nv.callgraph,"",@"SHT_CUDA_CALLGRAPH"
	.align	4
	.sectionentsize	8
	.align		4
        /*0000*/ 	.word	0x00000000
	.align		4
        /*0004*/ 	.word	0xffffffff
	.align		4
        /*0008*/ 	.word	0x00000000
	.align		4
        /*000c*/ 	.word	0xfffffffe
	.align		4
        /*0010*/ 	.word	0x00000000
	.align		4
        /*0014*/ 	.word	0xfffffffd
	.align		4
        /*0018*/ 	.word	0x00000000
	.align		4
        /*001c*/ 	.word	0xfffffffc


//--------------------- .text.matmul_kernel       --------------------------
	.section	.text.matmul_kernel,"ax",@progbits
	.align	128
        .global         matmul_kernel
        .type           matmul_kernel,@function
        .size           matmul_kernel,(.L_x_3 - matmul_kernel)
        .other          matmul_kernel,@"STO_CUDA_ENTRY STV_DEFAULT"
matmul_kernel:
.text.matmul_kernel:
[----:B------:R-:W1:Y:S08]  /*0000*/  LDC R1, c[0x0][0x28] ;  /* 0x00000a00ff017b82 */ /* 0x000e700000000800 */
[----:B------:R-:W2:Y:S01]  /*0010*/  LDC.64 R2, c[0x0][0x228] ;  /* 0x00008a00ff027b82 */ /* 0x000ea20000000a00 */
[----:B-1----:R-:W-:Y:S01]  /*0020*/  VIADD R1, R1, 0xffffbd18 ;  /* 0xffffbd1801017836 */ /* 0x002fe20000000000 */
[----:B------:R-:W1:Y:S01]  /*0030*/  S2R R5, SR_CTAID.X ;  /* 0x0000000000057919 */ /* 0x000e620000002500 */
[----:B------:R-:W-:Y:S01]  /*0040*/  ULDC UR4, c[0x0][0x234] ;  /* 0x00008d0000047ab9 */ /* 0x000fe20000000800 */
[----:B------:R-:W-:Y:S01]  /*0050*/  ULDC.64 UR6, c[0x0][0x210] ;  /* 0x0000840000067ab9 */ /* 0x000fe20000000a00 */
[----:B------:R-:W-:Y:S01]  /*0060*/  ULDC.64 UR8, c[0x0][0x218] ;  /* 0x0000860000087ab9 */ /* 0x000fe20000000a00 */
[----:B--2---:R-:W-:Y:S01]  /*0070*/  IMAD.MOV.U32 R15, RZ, RZ, R3 ;  /* 0x000000ffff0f7224 */ /* 0x004fe200078e0003 */
[----:B------:R2:W-:Y:S01]  /*0080*/  STL.64 [R1+0x3170], R2 ;  /* 0x0031700201007387 */ /* 0x0005e20000100a00 */
[----:B------:R-:W-:-:S02]  /*0090*/  IMAD.MOV.U32 R14, RZ, RZ, R2 ;  /* 0x000000ffff0e7224 */ /* 0x000fc400078e0002 */
[----:B------:R-:W-:Y:S01]  /*00a0*/  VIADD R0, R15, 0x1ff ;  /* 0x000001ff0f007836 */ /* 0x000fe20000000000 */
[----:B-1----:R-:W-:-:S04]  /*00b0*/  IABS R8, R5 ;  /* 0x0000000500087213 */ /* 0x002fc80000000000 */
[----:B--2---:R-:W-:-:S04]  /*00c0*/  SHF.R.S32.HI R3, RZ, 0x1f, R0 ;  /* 0x0000001fff037819 */ /* 0x004fc80000011400 */
[----:B------:R-:W-:-:S04]  /*00d0*/  LEA.HI R3, R3, R0, RZ, 0x9 ;  /* 0x0000000003037211 */ /* 0x000fc800078f48ff */
[----:B------:R-:W-:-:S05]  /*00e0*/  SHF.R.S32.HI R3, RZ, 0x9, R3 ;  /* 0x00000009ff037819 */ /* 0x000fca0000011403 */
[----:B------:R-:W-:-:S05]  /*00f0*/  IMAD.SHL.U32 R4, R3, 0x4, RZ ;  /* 0x0000000403047824 */ /* 0x000fca00078e00ff */
[-C--:B------:R-:W-:Y:S02]  /*0100*/  IABS R7, R4.reuse ;  /* 0x0000000400077213 */ /* 0x080fe40000000000 */
[----:B------:R-:W-:Y:S02]  /*0110*/  IABS R10, R4 ;  /* 0x00000004000a7213 */ /* 0x000fe40000000000 */
[----:B------:R-:W1:Y:S08]  /*0120*/  I2F.RP R0, R7 ;  /* 0x0000000700007306 */ /* 0x000e700000209400 */
[----:B-1----:R-:W1:Y:S02]  /*0130*/  MUFU.RCP R0, R0 ;  /* 0x0000000000007308 */ /* 0x002e640000001000 */
[----:B-1----:R-:W-:-:S02]  /*0140*/  VIADD R2, R0, 0xffffffe ;  /* 0x0ffffffe00027836 */ /* 0x002fc40000000000 */
[----:B------:R-:W-:-:S04]  /*0150*/  IMAD.MOV R0, RZ, RZ, -R10 ;  /* 0x000000ffff007224 */ /* 0x000fc800078e0a0a */
[----:B------:R1:W2:Y:S02]  /*0160*/  F2I.FTZ.U32.TRUNC.NTZ R3, R2 ;  /* 0x0000000200037305 */ /* 0x0002a4000021f000 */
[----:B-1----:R-:W-:Y:S02]  /*0170*/  IMAD.MOV.U32 R2, RZ, RZ, RZ ;  /* 0x000000ffff027224 */ /* 0x002fe400078e00ff */
[----:B--2---:R-:W-:-:S04]  /*0180*/  IMAD.MOV R6, RZ, RZ, -R3 ;  /* 0x000000ffff067224 */ /* 0x004fc800078e0a03 */
[----:B------:R-:W-:Y:S02]  /*0190*/  IMAD R9, R6, R7, RZ ;  /* 0x0000000706097224 */ /* 0x000fe400078e02ff */
[----:B------:R-:W-:Y:S01]  /*01a0*/  IMAD.MOV.U32 R6, RZ, RZ, R8 ;  /* 0x000000ffff067224 */ /* 0x000fe200078e0008 */
[----:B------:R-:W-:Y:S01]  /*01b0*/  IABS R8, R15 ;  /* 0x0000000f00087213 */ /* 0x000fe20000000000 */
[----:B------:R-:W-:-:S06]  /*01c0*/  IMAD.HI.U32 R3, R3, R9, R2 ;  /* 0x0000000903037227 */ /* 0x000fcc00078e0002 */
[----:B------:R-:W-:-:S04]  /*01d0*/  IMAD.HI.U32 R3, R3, R6, RZ ;  /* 0x0000000603037227 */ /* 0x000fc800078e00ff */
[----:B------:R-:W-:-:S05]  /*01e0*/  IMAD R0, R3, R0, R6 ;  /* 0x0000000003007224 */ /* 0x000fca00078e0206 */
[----:B------:R-:W-:-:S13]  /*01f0*/  ISETP.GT.U32.AND P1, PT, R7, R0, PT ;  /* 0x000000000700720c */ /* 0x000fda0003f24070 */
[----:B------:R-:W-:Y:S02]  /*0200*/  @!P1 IMAD.IADD R0, R0, 0x1, -R7 ;  /* 0x0000000100009824 */ /* 0x000fe400078e0a07 */
[----:B------:R-:W-:Y:S01]  /*0210*/  @!P1 VIADD R3, R3, 0x1 ;  /* 0x0000000103039836 */ /* 0x000fe20000000000 */
[----:B------:R-:W-:Y:S02]  /*0220*/  ISETP.NE.AND P1, PT, R4, RZ, PT ;  /* 0x000000ff0400720c */ /* 0x000fe40003f25270 */
[----:B------:R-:W-:Y:S02]  /*0230*/  ISETP.GE.U32.AND P0, PT, R0, R7, PT ;  /* 0x000000070000720c */ /* 0x000fe40003f06070 */
[----:B------:R-:W-:-:S04]  /*0240*/  LOP3.LUT R0, R5, R4, RZ, 0x3c, !PT ;  /* 0x0000000405007212 */ /* 0x000fc800078e3cff */
[----:B------:R-:W-:Y:S01]  /*0250*/  ISETP.GE.AND P2, PT, R0, RZ, PT ;  /* 0x000000ff0000720c */ /* 0x000fe20003f46270 */
[----:B------:R-:W-:-:S06]  /*0260*/  VIADD R0, R14, 0x1ff ;  /* 0x000001ff0e007836 */ /* 0x000fcc0000000000 */
[----:B------:R-:W-:-:S04]  /*0270*/  @P0 VIADD R3, R3, 0x1 ;  /* 0x0000000103030836 */ /* 0x000fc80000000000 */
[----:B------:R-:W-:Y:S01]  /*0280*/  IMAD.MOV.U32 R2, RZ, RZ, R3 ;  /* 0x000000ffff027224 */ /* 0x000fe200078e0003 */
[----:B------:R-:W-:-:S03]  /*0290*/  SHF.R.S32.HI R3, RZ, 0x1f, R0 ;  /* 0x0000001fff037819 */ /* 0x000fc60000011400 */
[----:B------:R-:W-:Y:S01]  /*02a0*/  @!P2 IMAD.MOV R2, RZ, RZ, -R2 ;  /* 0x000000ffff02a224 */ /* 0x000fe200078e0a02 */
[----:B------:R-:W-:Y:S02]  /*02b0*/  @!P1 LOP3.LUT R2, RZ, R4, RZ, 0x33, !PT ;  /* 0x00000004ff029212 */ /* 0x000fe400078e33ff */
[----:B------:R-:W-:-:S03]  /*02c0*/  LEA.HI R3, R3, R0, RZ, 0x9 ;  /* 0x0000000003037211 */ /* 0x000fc600078f48ff */
[----:B------:R-:W-:Y:S02]  /*02d0*/  IMAD.SHL.U32 R11, R2, 0x4, RZ ;  /* 0x00000004020b7824 */ /* 0x000fe400078e00ff */
[----:B------:R-:W-:-:S03]  /*02e0*/  IMAD.MOV R2, RZ, RZ, -R2 ;  /* 0x000000ffff027224 */ /* 0x000fc600078e0a02 */
[----:B------:R-:W-:Y:S01]  /*02f0*/  LEA.HI.SX32 R3, R3, -R11, 0x17 ;  /* 0x8000000b03037211 */ /* 0x000fe200078fbaff */
[----:B------:R-:W-:Y:S02]  /*0300*/  IMAD R12, R4, R2, R5 ;  /* 0x00000002040c7224 */ /* 0x000fe400078e0205 */
[----:B------:R-:W-:Y:S01]  /*0310*/  IMAD.MOV.U32 R2, RZ, RZ, RZ ;  /* 0x000000ffff027224 */ /* 0x000fe200078e00ff */
[----:B------:R-:W-:Y:S02]  /*0320*/  VIMNMX R13, R3, 0x4, PT ;  /* 0x00000004030d7848 */ /* 0x000fe40003fe0100 */
[----:B------:R-:W-:Y:S02]  /*0330*/  IABS R4, R12 ;  /* 0x0000000c00047213 */ /* 0x000fe40000000000 */
[----:B------:R-:W-:-:S04]  /*0340*/  IABS R6, R13 ;  /* 0x0000000d00067213 */ /* 0x000fc80000000000 */
[----:B------:R-:W1:Y:S08]  /*0350*/  I2F.RP R0, R6 ;  /* 0x0000000600007306 */ /* 0x000e700000209400 */
[----:B-1----:R-:W1:Y:S02]  /*0360*/  MUFU.RCP R0, R0 ;  /* 0x0000000000007308 */ /* 0x002e640000001000 */
[----:B-1----:R-:W-:-:S06]  /*0370*/  VIADD R3, R0, 0xffffffe ;  /* 0x0ffffffe00037836 */ /* 0x002fcc0000000000 */
[----:B------:R-:W1:Y:S02]  /*0380*/  F2I.FTZ.U32.TRUNC.NTZ R3, R3 ;  /* 0x0000000300037305 */ /* 0x000e64000021f000 */
[----:B-1----:R-:W-:-:S04]  /*0390*/  IMAD.MOV R7, RZ, RZ, -R3 ;  /* 0x000000ffff077224 */ /* 0x002fc800078e0a03 */
[----:B------:R-:W-:Y:S01]  /*03a0*/  IMAD R5, R7, R6, RZ ;  /* 0x0000000607057224 */ /* 0x000fe200078e02ff */
[----:B------:R-:W-:-:S03]  /*03b0*/  IABS R7, R13 ;  /* 0x0000000d00077213 */ /* 0x000fc60000000000 */
[----:B------:R-:W-:-:S04]  /*03c0*/  IMAD.HI.U32 R0, R3, R5, R2 ;  /* 0x0000000503007227 */ /* 0x000fc800078e0002 */
[----:B------:R-:W-:Y:S02]  /*03d0*/  IMAD.MOV.U32 R3, RZ, RZ, R4 ;  /* 0x000000ffff037224 */ /* 0x000fe400078e0004 */
[----:B------:R-:W-:Y:S01]  /*03e0*/  IMAD.MOV.U32 R2, RZ, RZ, R8 ;  /* 0x000000ffff027224 */ /* 0x000fe200078e0008 */
[----:B------:R-:W-:Y:S01]  /*03f0*/  IABS R8, R14 ;  /* 0x0000000e00087213 */ /* 0x000fe20000000000 */
[----:B------:R-:W-:Y:S01]  /*0400*/  IMAD.MOV R4, RZ, RZ, -R7 ;  /* 0x000000ffff047224 */ /* 0x000fe200078e0a07 */
[----:B------:R-:W1:Y:S01]  /*0410*/  S2R R14, SR_TID.X ;  /* 0x00000000000e7919 */ /* 0x000e620000002100 */
[----:B------:R-:W-:Y:S01]  /*0420*/  IMAD.HI.U32 R0, R0, R3, RZ ;  /* 0x0000000300007227 */ /* 0x000fe200078e00ff */
[----:B------:R-:W2:Y:S03]  /*0430*/  I2F.RP R5, R2 ;  /* 0x0000000200057306 */ /* 0x000ea60000209400 */
[----:B------:R-:W-:-:S05]  /*0440*/  IMAD R3, R0, R4, R3 ;  /* 0x0000000400037224 */ /* 0x000fca00078e0203 */
[----:B------:R-:W3:Y:S01]  /*0450*/  I2F.RP R4, R8 ;  /* 0x0000000800047306 */ /* 0x000ee20000209400 */
[----:B------:R-:W-:-:S07]  /*0460*/  ISETP.GT.U32.AND P1, PT, R6, R3, PT ;  /* 0x000000030600720c */ /* 0x000fce0003f24070 */
[----:B--2---:R-:W2:Y:S06]  /*0470*/  MUFU.RCP R5, R5 ;  /* 0x0000000500057308 */ /* 0x004eac0000001000 */
[----:B------:R-:W-:Y:S02]  /*0480*/  @!P1 IMAD.IADD R3, R3, 0x1, -R6 ;  /* 0x0000000103039824 */ /* 0x000fe400078e0a06 */
[----:B---3--:R-:W3:Y:S01]  /*0490*/  MUFU.RCP R4, R4 ;  /* 0x0000000400047308 */ /* 0x008ee20000001000 */
[----:B------:R-:W-:Y:S01]  /*04a0*/  @!P1 VIADD R0, R0, 0x1 ;  /* 0x0000000100009836 */ /* 0x000fe20000000000 */
[----:B------:R-:W-:-:S02]  /*04b0*/  ISETP.NE.AND P1, PT, R13, RZ, PT ;  /* 0x000000ff0d00720c */ /* 0x000fc40003f25270 */
[----:B------:R-:W-:Y:S02]  /*04c0*/  ISETP.GE.U32.AND P0, PT, R3, R6, PT ;  /* 0x000000060300720c */ /* 0x000fe40003f06070 */
[----:B------:R-:W-:Y:S01]  /*04d0*/  LOP3.LUT R3, R12, R13, RZ, 0x3c, !PT ;  /* 0x0000000d0c037212 */ /* 0x000fe200078e3cff */
[----:B--2---:R-:W-:-:S03]  /*04e0*/  VIADD R6, R5, 0xffffffe ;  /* 0x0ffffffe05067836 */ /* 0x004fc60000000000 */
[----:B------:R-:W-:Y:S02]  /*04f0*/  ISETP.GE.AND P2, PT, R3, RZ, PT ;  /* 0x000000ff0300720c */ /* 0x000fe40003f46270 */
[----:B-1----:R-:W-:Y:S01]  /*0500*/  SHF.R.U32.HI R3, RZ, 0x6, R14 ;  /* 0x00000006ff037819 */ /* 0x002fe2000001160e */
[----:B------:R1:W2:Y:S03]  /*0510*/  F2I.FTZ.U32.TRUNC.NTZ R7, R6 ;  /* 0x0000000600077305 */ /* 0x0002a6000021f000 */
[----:B------:R-:W-:Y:S01]  /*0520*/  SGXT.U32 R3, R3, 0x1 ;  /* 0x000000010303781a */ /* 0x000fe20000000000 */
[----:B---3--:R-:W-:Y:S02]  /*0530*/  VIADD R5, R4, 0xffffffe ;  /* 0x0ffffffe04057836 */ /* 0x008fe40000000000 */
[----:B------:R-:W-:Y:S02]  /*0540*/  @P0 VIADD R0, R0, 0x1 ;  /* 0x0000000100000836 */ /* 0x000fe40000000000 */
[----:B------:R-:W-:-:S02]  /*0550*/  IMAD.SHL.U32 R4, R14, 0x4, RZ ;  /* 0x000000040e047824 */ /* 0x000fc400078e00ff */
[----:B------:R-:W-:Y:S01]  /*0560*/  IMAD.MOV.U32 R10, RZ, RZ, R0 ;  /* 0x000000ffff0a7224 */ /* 0x000fe200078e0000 */
[----:B------:R-:W3:Y:S01]  /*0570*/  F2I.FTZ.U32.TRUNC.NTZ R5, R5 ;  /* 0x0000000500057305 */ /* 0x000ee2000021f000 */
[----:B------:R-:W-:Y:S01]  /*0580*/  SHF.R.S32.HI R0, RZ, 0x6, R14 ;  /* 0x00000006ff007819 */ /* 0x000fe2000001140e */
[----:B-1----:R-:W-:Y:S01]  /*0590*/  IMAD.MOV.U32 R6, RZ, RZ, RZ ;  /* 0x000000ffff067224 */ /* 0x002fe200078e00ff */
[----:B------:R-:W-:Y:S01]  /*05a0*/  LOP3.LUT R14, R14, 0x7f, RZ, 0xc0, !PT ;  /* 0x0000007f0e0e7812 */ /* 0x000fe200078ec0ff */
[----:B------:R-:W-:Y:S01]  /*05b0*/  @!P2 IMAD.MOV R10, RZ, RZ, -R10 ;  /* 0x000000ffff0aa224 */ /* 0x000fe200078e0a0a */
[----:B------:R-:W-:Y:S01]  /*05c0*/  SGXT R0, R0, 0x1 ;  /* 0x000000010000781a */ /* 0x000fe20000000200 */
[----:B--2---:R-:W-:Y:S01]  /*05d0*/  IMAD.MOV R15, RZ, RZ, -R7 ;  /* 0x000000ffff0f7224 */ /* 0x004fe200078e0a07 */
[----:B------:R-:W-:Y:S02]  /*05e0*/  @!P1 LOP3.LUT R10, RZ, R13, RZ, 0x33, !PT ;  /* 0x0000000dff0a9212 */ /* 0x000fe400078e33ff */
[----:B------:R-:W-:-:S03]  /*05f0*/  LOP3.LUT R9, R0, 0x90, RZ, 0xc0, !PT ;  /* 0x0000009000097812 */ /* 0x000fc600078ec0ff */
[----:B------:R-:W-:Y:S01]  /*0600*/  IMAD.MOV R0, RZ, RZ, -R10 ;  /* 0x000000ffff007224 */ /* 0x000fe200078e0a0a */
[----:B------:R-:W-:Y:S01]  /*0610*/  LOP3.LUT R16, R9, 0x7c, R4, 0x78, !PT ;  /* 0x0000007c09107812 */ /* 0x000fe200078e7804 */
[----:B------:R-:W-:Y:S02]  /*0620*/  IMAD.SHL.U32 R10, R10, 0x200, RZ ;  /* 0x000002000a0a7824 */ /* 0x000fe400078e00ff */
[----:B------:R-:W-:Y:S02]  /*0630*/  IMAD R9, R15, R2, RZ ;  /* 0x000000020f097224 */ /* 0x000fe400078e02ff */
[----:B------:R-:W-:Y:S01]  /*0640*/  IMAD R0, R13, R0, R12 ;  /* 0x000000000d007224 */ /* 0x000fe200078e020c */
[----:B------:R-:W-:Y:S01]  /*0650*/  LOP3.LUT R242, R10, R3, RZ, 0xfc, !PT ;  /* 0x000000030af27212 */ /* 0x000fe200078efcff */
[----:B---3--:R-:W-:Y:S01]  /*0660*/  IMAD.MOV R4, RZ, RZ, -R5 ;  /* 0x000000ffff047224 */ /* 0x008fe200078e0a05 */
[----:B------:R1:W-:Y:S01]  /*0670*/  STL [R1+0x7c], R16 ;  /* 0x00007c1001007387 */ /* 0x0003e20000100800 */
[----:B------:R-:W-:Y:S01]  /*0680*/  IMAD.HI.U32 R3, R7, R9, R6 ;  /* 0x0000000907037227 */ /* 0x000fe200078e0006 */
[----:B------:R-:W-:-:S02]  /*0690*/  IABS R6, R242 ;  /* 0x000000f200067213 */ /* 0x000fc40000000000 */
[C---:B------:R-:W-:Y:S01]  /*06a0*/  LOP3.LUT R9, R242.reuse, 0x1fe, RZ, 0xfc, !PT ;  /* 0x000001fef2097812 */ /* 0x040fe200078efcff */
[----:B------:R-:W-:Y:S01]  /*06b0*/  IMAD.MOV.U32 R7, RZ, RZ, R4 ;  /* 0x000000ffff077224 */ /* 0x000fe200078e0004 */
[----:B------:R-:W-:Y:S01]  /*06c0*/  LOP3.LUT R18, R242, 0x8, RZ, 0xfc, !PT ;  /* 0x00000008f2127812 */ /* 0x000fe200078efcff */
[----:B------:R-:W-:Y:S01]  /*06d0*/  IMAD.IADD R0, R11, 0x1, R0 ;  /* 0x000000010b007824 */ /* 0x000fe200078e0200 */
[----:B------:R-:W-:Y:S01]  /*06e0*/  IABS R250, R9 ;  /* 0x0000000900fa7213 */ /* 0x000fe20000000000 */
[----:B------:R-:W-:Y:S01]  /*06f0*/  IMAD.MOV.U32 R4, RZ, RZ, RZ ;  /* 0x000000ffff047224 */ /* 0x000fe200078e00ff */
[----:B------:R-:W-:Y:S01]  /*0700*/  ISETP.GE.AND P2, PT, R9, RZ, PT ;  /* 0x000000ff0900720c */ /* 0x000fe20003f46270 */
[----:B------:R-:W-:Y:S01]  /*0710*/  IMAD R7, R7, R8, RZ ;  /* 0x0000000807077224 */ /* 0x000fe200078e02ff */
[----:B------:R-:W-:Y:S01]  /*0720*/  IABS R17, R18 ;  /* 0x0000001200117213 */ /* 0x000fe20000000000 */
[----:B------:R-:W-:Y:S01]  /*0730*/  IMAD R11, R0, 0x200, R14 ;  /* 0x00000200000b7824 */ /* 0x000fe200078e020e */
[----:B------:R-:W-:Y:S01]  /*0740*/  STL [R1+0x31a0], R10 ;  /* 0x0031a00a01007387 */ /* 0x000fe20000100800 */
[----:B------:R-:W-:Y:S01]  /*0750*/  IMAD.HI.U32 R4, R5, R7, R4 ;  /* 0x0000000705047227 */ /* 0x000fe200078e0004 */
[----:B------:R-:W-:-:S02]  /*0760*/  LOP3.LUT R19, R242, 0x10, RZ, 0xfc, !PT ;  /* 0x00000010f2137812 */ /* 0x000fc400078efcff */
[----:B------:R-:W-:Y:S01]  /*0770*/  IABS R245, R11 ;  /* 0x0000000b00f57213 */ /* 0x000fe20000000000 */
[----:B------:R-:W-:Y:S01]  /*0780*/  VIADD R12, R11, 0x80 ;  /* 0x000000800b0c7836 */ /* 0x000fe20000000000 */
[C---:B------:R-:W-:Y:S01]  /*0790*/  LOP3.LUT R21, R242.reuse, 0x1e, RZ, 0xfc, !PT ;  /* 0x0000001ef2157812 */ /* 0x040fe200078efcff */
[----:B------:R-:W-:Y:S01]  /*07a0*/  IMAD.HI.U32 R0, R3, R6, RZ ;  /* 0x0000000603007227 */ /* 0x000fe200078e00ff */
[----:B------:R-:W-:Y:S02]  /*07b0*/  LOP3.LUT R20, R242, 0x1c, RZ, 0xfc, !PT ;  /* 0x0000001cf2147812 */ /* 0x000fe400078efcff */
[----:B------:R-:W-:Y:S01]  /*07c0*/  IABS R247, R12 ;  /* 0x0000000c00f77213 */ /* 0x000fe20000000000 */
[----:B------:R-:W-:Y:S01]  /*07d0*/  IMAD.MOV R7, RZ, RZ, -R0 ;  /* 0x000000ffff077224 */ /* 0x000fe200078e0a00 */
[----:B------:R-:W-:Y:S01]  /*07e0*/  STL [R1+0x31dc], R12 ;  /* 0x0031dc0c01007387 */ /* 0x000fe20000100800 */
[----:B------:R-:W-:Y:S01]  /*07f0*/  IMAD.HI.U32 R0, R4, R245, RZ ;  /* 0x000000f504007227 */ /* 0x000fe200078e00ff */
[----:B------:R-:W-:-:S02]  /*0800*/  LOP3.LUT R25, R242, 0x2e, RZ, 0xfc, !PT ;  /* 0x0000002ef2197812 */ /* 0x000fc400078efcff */
[----:B------:R-:W-:Y:S01]  /*0810*/  LOP3.LUT R26, R242, 0x30, RZ, 0xfc, !PT ;  /* 0x00000030f21a7812 */ /* 0x000fe200078efcff */
[----:B------:R-:W-:Y:S01]  /*0820*/  IMAD.HI.U32 R5, R4, R247, RZ ;  /* 0x000000f704057227 */ /* 0x000fe200078e00ff */
[C---:B------:R-:W-:Y:S02]  /*0830*/  LOP3.LUT R27, R242.reuse, 0x32, RZ, 0xfc, !PT ;  /* 0x00000032f21b7812 */ /* 0x040fe400078efcff */
[C---:B------:R-:W-:Y:S01]  /*0840*/  LOP3.LUT R29, R242.reuse, 0x36, RZ, 0xfc, !PT ;  /* 0x00000036f21d7812 */ /* 0x040fe200078efcff */
[----:B------:R-:W-:Y:S01]  /*0850*/  IMAD.MOV R0, RZ, RZ, -R0 ;  /* 0x000000ffff007224 */ /* 0x000fe200078e0a00 */
[----:B------:R-:W-:Y:S01]  /*0860*/  LOP3.LUT R28, R242, 0x34, RZ, 0xfc, !PT ;  /* 0x00000034f21c7812 */ /* 0x000fe200078efcff */
[----:B------:R-:W-:Y:S01]  /*0870*/  IMAD R7, R2, R7, R6 ;  /* 0x0000000702077224 */ /* 0x000fe200078e0206 */
[----:B------:R-:W-:Y:S01]  /*0880*/  IABS R24, R29 ;  /* 0x0000001d00187213 */ /* 0x000fe20000000000 */
[----:B------:R-:W-:Y:S01]  /*0890*/  VIADD R14, R11, 0x180 ;  /* 0x000001800b0e7836 */ /* 0x000fe20000000000 */
[----:B------:R-:W-:Y:S01]  /*08a0*/  IABS R23, R28 ;  /* 0x0000001c00177213 */ /* 0x000fe20000000000 */
[----:B------:R-:W-:Y:S01]  /*08b0*/  IMAD.HI.U32 R6, R3, R250, RZ ;  /* 0x000000fa03067227 */ /* 0x000fe200078e00ff */
[----:B------:R-:W-:-:S02]  /*08c0*/  LOP3.LUT R30, R242, 0x38, RZ, 0xfc, !PT ;  /* 0x00000038f21e7812 */ /* 0x000fc400078efcff */
[----:B-1----:R-:W-:Y:S01]  /*08d0*/  IABS R16, R14 ;  /* 0x0000000e00107213 */ /* 0x002fe20000000000 */
[----:B------:R-:W-:Y:S01]  /*08e0*/  IMAD.MOV R5, RZ, RZ, -R5 ;  /* 0x000000ffff057224 */ /* 0x000fe200078e0a05 */
[----:B------:R-:W-:Y:S01]  /*08f0*/  LOP3.LUT R31, R242, 0x3a, RZ, 0xfc, !PT ;  /* 0x0000003af21f7812 */ /* 0x000fe200078efcff */
[----:B------:R-:W-:Y:S01]  /*0900*/  IMAD R245, R8, R0, R245 ;  /* 0x0000000008f57224 */ /* 0x000fe200078e02f5 */
[C---:B------:R-:W-:Y:S01]  /*0910*/  LOP3.LUT R0, R242.reuse, 0x2, RZ, 0xfc, !PT ;  /* 0x00000002f2007812 */ /* 0x040fe200078efcff */
[----:B------:R-:W-:Y:S01]  /*0920*/  VIADD R13, R11, 0x100 ;  /* 0x000001000b0d7836 */ /* 0x000fe20000000000 */
[----:B------:R-:W-:Y:S01]  /*0930*/  LOP3.LUT R33, R242, 0x46, RZ, 0xfc, !PT ;  /* 0x00000046f2217812 */ /* 0x000fe200078efcff */
[----:B------:R-:W-:Y:S01]  /*0940*/  IMAD.MOV R15, RZ, RZ, -R6 ;  /* 0x000000ffff0f7224 */ /* 0x000fe200078e0a06 */
[C---:B------:R-:W-:Y:S01]  /*0950*/  ISETP.GT.U32.AND P0, PT, R8.reuse, R245, PT ;  /* 0x000000f50800720c */ /* 0x040fe20003f04070 */
[----:B------:R-:W-:Y:S01]  /*0960*/  IMAD R247, R8, R5, R247 ;  /* 0x0000000508f77224 */ /* 0x000fe200078e02f7 */
[----:B------:R-:W-:Y:S01]  /*0970*/  IABS R9, R13 ;  /* 0x0000000d00097213 */ /* 0x000fe20000000000 */
[----:B------:R-:W-:Y:S01]  /*0980*/  IMAD R250, R2, R15, R250 ;  /* 0x0000000f02fa7224 */ /* 0x000fe200078e02fa */
[----:B------:R-:W-:Y:S01]  /*0990*/  IABS R5, R0 ;  /* 0x0000000000057213 */ /* 0x000fe20000000000 */
[----:B------:R-:W-:Y:S01]  /*09a0*/  IMAD.MOV.U32 R15, RZ, RZ, R16 ;  /* 0x000000ffff0f7224 */ /* 0x000fe200078e0010 */
[----:B------:R-:W-:Y:S01]  /*09b0*/  ISETP.GT.U32.AND P5, PT, R8, R247, PT ;  /* 0x000000f70800720c */ /* 0x000fe20003fa4070 */
[----:B------:R-:W-:Y:S01]  /*09c0*/  IMAD.HI.U32 R6, R4, R9, RZ ;  /* 0x0000000904067227 */ /* 0x000fe200078e00ff */
[----:B------:R-:W-:Y:S01]  /*09d0*/  LOP3.LUT R16, R242, 0x6, RZ, 0xfc, !PT ;  /* 0x00000006f2107812 */ /* 0x000fe200078efcff */
[----:B------:R-:W-:Y:S01]  /*09e0*/  STL [R1+0x31e0], R13 ;  /* 0x0031e00d01007387 */ /* 0x000fe20000100800 */
[----:B------:R-:W-:Y:S01]  /*09f0*/  ISETP.GT.U32.AND P3, PT, R2, R250, PT ;  /* 0x000000fa0200720c */ /* 0x000fe20003f64070 */
[----:B------:R-:W-:Y:S01]  /*0a00*/  IMAD.HI.U32 R4, R4, R15, RZ ;  /* 0x0000000f04047227 */ /* 0x000fe200078e00ff */
[----:B------:R-:W-:Y:S01]  /*0a10*/  ISETP.GE.AND P1, PT, R0, RZ, PT ;  /* 0x000000ff0000720c */ /* 0x000fe20003f26270 */
[----:B------:R-:W-:Y:S01]  /*0a20*/  STL [R1+0x31e4], R11 ;  /* 0x0031e40b01007387 */ /* 0x000fe20000100800 */
[C---:B------:R-:W-:Y:S01]  /*0a30*/  LOP3.LUT R35, R242.reuse, 0x48, RZ, 0xfc, !PT ;  /* 0x00000048f2237812 */ /* 0x040fe200078efcff */
[----:B------:R-:W-:Y:S01]  /*0a40*/  IMAD.MOV R6, RZ, RZ, -R6 ;  /* 0x000000ffff067224 */ /* 0x000fe200078e0a06 */
[----:B------:R-:W-:Y:S01]  /*0a50*/  LOP3.LUT R36, R242, 0x4a, RZ, 0xfc, !PT ;  /* 0x0000004af2247812 */ /* 0x000fe200078efcff */
[----:B------:R-:W-:Y:S01]  /*0a60*/  IMAD.MOV R4, RZ, RZ, -R4 ;  /* 0x000000ffff047224 */ /* 0x000fe200078e0a04 */
[----:B------:R-:W-:Y:S01]  /*0a70*/  STL [R1+0x31e8], R14 ;  /* 0x0031e80e01007387 */ /* 0x000fe20000100800 */
[--C-:B------:R-:W-:Y:S01]  /*0a80*/  @!P0 IMAD.IADD R245, R245, 0x1, -R8.reuse ;  /* 0x00000001f5f58824 */ /* 0x100fe200078e0a08 */
[----:B------:R-:W-:Y:S01]  /*0a90*/  ISETP.GT.U32.AND P0, PT, R2, R7, PT ;  /* 0x000000070200720c */ /* 0x000fe20003f04070 */
[----:B------:R-:W-:Y:S01]  /*0aa0*/  IMAD R246, R8, R6, R9 ;  /* 0x0000000608f67224 */ /* 0x000fe200078e0209 */
[----:B------:R-:W-:Y:S01]  /*0ab0*/  LOP3.LUT R6, R242, 0x4, RZ, 0xfc, !PT ;  /* 0x00000004f2067812 */ /* 0x000fe200078efcff */
[C---:B------:R-:W-:Y:S01]  /*0ac0*/  IMAD R248, R8.reuse, R4, R15 ;  /* 0x0000000408f87224 */ /* 0x040fe200078e020f */
[----:B------:R-:W-:Y:S01]  /*0ad0*/  IABS R15, R16 ;  /* 0x00000010000f7213 */ /* 0x000fe20000000000 */
[----:B------:R-:W-:Y:S01]  /*0ae0*/  @!P5 IMAD.IADD R247, R247, 0x1, -R8 ;  /* 0x00000001f7f7d824 */ /* 0x000fe200078e0a08 */
[C---:B------:R-:W-:Y:S01]  /*0af0*/  ISETP.GT.U32.AND P5, PT, R8.reuse, R245, PT ;  /* 0x000000f50800720c */ /* 0x040fe20003fa4070 */
[----:B------:R-:W-:Y:S01]  /*0b00*/  IMAD.HI.U32 R0, R3, R5, RZ ;  /* 0x0000000503007227 */ /* 0x000fe200078e00ff */
[----:B------:R-:W-:-:S02]  /*0b10*/  ISETP.GT.U32.AND P6, PT, R8, R246, PT ;  /* 0x000000f60800720c */ /* 0x000fc40003fc4070 */
[----:B------:R-:W-:Y:S01]  /*0b20*/  ISETP.GT.U32.AND P4, PT, R8, R248, PT ;  /* 0x000000f80800720c */ /* 0x000fe20003f84070 */
[----:B------:R-:W-:Y:S01]  /*0b30*/  IMAD.HI.U32 R4, R3, R15, RZ ;  /* 0x0000000f03047227 */ /* 0x000fe200078e00ff */
[----:B------:R-:W-:Y:S02]  /*0b40*/  IABS R9, R6 ;  /* 0x0000000600097213 */ /* 0x000fe40000000000 */
[----:B------:R-:W-:Y:S01]  /*0b50*/  LOP3.LUT R37, R242, 0x4c, RZ, 0xfc, !PT ;  /* 0x0000004cf2257812 */ /* 0x000fe200078efcff */
[----:B------:R-:W-:Y:S01]  /*0b60*/  @!P0 IMAD.IADD R7, R7, 0x1, -R2 ;  /* 0x0000000107078824 */ /* 0x000fe200078e0a02 */
[----:B------:R-:W-:Y:S01]  /*0b70*/  IABS R32, R36 ;  /* 0x0000002400207213 */ /* 0x000fe20000000000 */
[----:B------:R-:W-:Y:S01]  /*0b80*/  IMAD.MOV R0, RZ, RZ, -R0 ;  /* 0x000000ffff007224 */ /* 0x000fe200078e0a00 */
[----:B------:R-:W-:Y:S01]  /*0b90*/  IABS R34, R37 ;  /* 0x0000002500227213 */ /* 0x000fe20000000000 */
[--C-:B------:R-:W-:Y:S01]  /*0ba0*/  @!P5 IMAD.IADD R245, R245, 0x1, -R8.reuse ;  /* 0x00000001f5f5d824 */ /* 0x100fe200078e0a08 */
[----:B------:R-:W-:Y:S01]  /*0bb0*/  ISETP.GT.U32.AND P5, PT, R2, R7, PT ;  /* 0x000000070200720c */ /* 0x000fe20003fa4070 */
[--C-:B------:R-:W-:Y:S01]  /*0bc0*/  @!P6 IMAD.IADD R246, R246, 0x1, -R8.reuse ;  /* 0x00000001f6f6e824 */ /* 0x100fe200078e0a08 */
[----:B------:R-:W-:Y:S01]  /*0bd0*/  ISETP.GT.U32.AND P6, PT, R8, R247, PT ;  /* 0x000000f70800720c */ /* 0x000fe20003fc4070 */
[----:B------:R-:W-:Y:S01]  /*0be0*/  @!P4 IMAD.IADD R248, R248, 0x1, -R8 ;  /* 0x00000001f8f8c824 */ /* 0x000fe200078e0a08 */
[----:B------:R-:W-:Y:S01]  /*0bf0*/  STL [R1+0x31b4], R245 ;  /* 0x0031b4f501007387 */ /* 0x000fe20000100800 */
[----:B------:R-:W-:Y:S01]  /*0c00*/  @!P3 IMAD.IADD R250, R250, 0x1, -R2 ;  /* 0x00000001fafab824 */ /* 0x000fe200078e0a02 */
[C---:B------:R-:W-:Y:S01]  /*0c10*/  ISETP.GT.U32.AND P4, PT, R8.reuse, R246, PT ;  /* 0x000000f60800720c */ /* 0x040fe20003f84070 */
[----:B------:R-:W-:Y:S01]  /*0c20*/  IMAD.MOV R4, RZ, RZ, -R4 ;  /* 0x000000ffff047224 */ /* 0x000fe200078e0a04 */
[----:B------:R-:W-:Y:S01]  /*0c30*/  ISETP.GT.U32.AND P3, PT, R8, R248, PT ;  /* 0x000000f80800720c */ /* 0x000fe20003f64070 */
[C---:B------:R-:W-:Y:S01]  /*0c40*/  IMAD R5, R2.reuse, R0, R5 ;  /* 0x0000000002057224 */ /* 0x040fe200078e0205 */
[----:B------:R-:W-:Y:S01]  /*0c50*/  ISETP.GT.U32.AND P0, PT, R2, R250, PT ;  /* 0x000000fa0200720c */ /* 0x000fe20003f04070 */
[----:B------:R-:W-:Y:S01]  /*0c60*/  IMAD.HI.U32 R0, R3, R9, RZ ;  /* 0x0000000903007227 */ /* 0x000fe200078e00ff */
[----:B------:R-:W-:-:S02]  /*0c70*/  LOP3.LUT R39, R242, 0x52, RZ, 0xfc, !PT ;  /* 0x00000052f2277812 */ /* 0x000fc400078efcff */
[----:B------:R-:W-:Y:S01]  /*0c80*/  LOP3.LUT R40, R242, 0x54, RZ, 0xfc, !PT ;  /* 0x00000054f2287812 */ /* 0x000fe200078efcff */
[----:B------:R-:W-:Y:S01]  /*0c90*/  IMAD R15, R2, R4, R15 ;  /* 0x00000004020f7224 */ /* 0x000fe200078e020f */
[C---:B------:R-:W-:Y:S01]  /*0ca0*/  LOP3.LUT R41, R242.reuse, 0x56, RZ, 0xfc, !PT ;  /* 0x00000056f2297812 */ /* 0x040fe200078efcff */
[----:B------:R-:W-:Y:S01]  /*0cb0*/  IMAD.MOV R0, RZ, RZ, -R0 ;  /* 0x000000ffff007224 */ /* 0x000fe200078e0a00 */
[----:B------:R-:W-:Y:S01]  /*0cc0*/  LOP3.LUT R42, R242, 0x58, RZ, 0xfc, !PT ;  /* 0x00000058f22a7812 */ /* 0x000fe200078efcff */
[----:B------:R-:W-:Y:S01]  /*0cd0*/  @!P5 IMAD.IADD R7, R7, 0x1, -R2 ;  /* 0x000000010707d824 */ /* 0x000fe200078e0a02 */
[C---:B------:R-:W-:Y:S01]  /*0ce0*/  ISETP.GT.U32.AND P5, PT, R2.reuse, R15, PT ;  /* 0x0000000f0200720c */ /* 0x040fe20003fa4070 */
[C---:B------:R-:W-:Y:S01]  /*0cf0*/  IMAD R9, R2.reuse, R0, R9 ;  /* 0x0000000002097224 */ /* 0x040fe200078e0209 */
[----:B------:R-:W-:Y:S01]  /*0d00*/  IABS R38, R41 ;  /* 0x0000002900267213 */ /* 0x000fe20000000000 */
[--C-:B------:R-:W-:Y:S01]  /*0d10*/  @!P6 IMAD.IADD R247, R247, 0x1, -R8.reuse ;  /* 0x00000001f7f7e824 */ /* 0x100fe200078e0a08 */
[----:B------:R-:W-:Y:S01]  /*0d20*/  ISETP.GT.U32.AND P6, PT, R2, R5, PT ;  /* 0x000000050200720c */ /* 0x000fe20003fc4070 */
[--C-:B------:R-:W-:Y:S01]  /*0d30*/  @!P3 IMAD.IADD R248, R248, 0x1, -R8.reuse ;  /* 0x00000001f8f8b824 */ /* 0x100fe200078e0a08 */
[----:B------:R-:W-:Y:S01]  /*0d40*/  ISETP.GT.U32.AND P3, PT, R2, R9, PT ;  /* 0x000000090200720c */ /* 0x000fe20003f64070 */
[----:B------:R-:W-:Y:S01]  /*0d50*/  @!P4 IMAD.IADD R246, R246, 0x1, -R8 ;  /* 0x00000001f6f6c824 */ /* 0x000fe200078e0a08 */
[----:B------:R-:W-:Y:S01]  /*0d60*/  LOP3.LUT R8, R242, 0xa, RZ, 0xfc, !PT ;  /* 0x0000000af2087812 */ /* 0x000fe200078efcff */
[----:B------:R-:W-:Y:S01]  /*0d70*/  IMAD.HI.U32 R0, R3, R17, RZ ;  /* 0x0000001103007227 */ /* 0x000fe200078e00ff */
[----:B------:R-:W-:Y:S01]  /*0d80*/  STL [R1+0x31b8], R247 ;  /* 0x0031b8f701007387 */ /* 0x000fe20000100800 */
[----:B------:R-:W-:-:S02]  /*0d90*/  ISETP.GE.AND P4, PT, R6, RZ, PT ;  /* 0x000000ff0600720c */ /* 0x000fc40003f86270 */
[--C-:B------:R-:W-:Y:S01]  /*0da0*/  @!P0 IMAD.IADD R250, R250, 0x1, -R2.reuse ;  /* 0x00000001fafa8824 */ /* 0x100fe200078e0a02 */
[----:B------:R-:W-:Y:S01]  /*0db0*/  IABS R4, R8 ;  /* 0x0000000800047213 */ /* 0x000fe20000000000 */
[----:B------:R-:W-:Y:S01]  /*0dc0*/  @!P5 IMAD.IADD R15, R15, 0x1, -R2 ;  /* 0x000000010f0fd824 */ /* 0x000fe200078e0a02 */
[----:B------:R-:W-:Y:S01]  /*0dd0*/  STL [R1+0x31bc], R246 ;  /* 0x0031bcf601007387 */ /* 0x000fe20000100800 */
[----:B------:R-:W-:Y:S01]  /*0de0*/  IMAD.MOV R0, RZ, RZ, -R0 ;  /* 0x000000ffff007224 */ /* 0x000fe200078e0a00 */
[----:B------:R-:W-:Y:S01]  /*0df0*/  ISETP.GE.AND P0, PT, R16, RZ, PT ;  /* 0x000000ff1000720c */ /* 0x000fe20003f06270 */
[----:B------:R-:W-:Y:S01]  /*0e00*/  @!P6 IMAD.IADD R5, R5, 0x1, -R2 ;  /* 0x000000010505e824 */ /* 0x000fe200078e0a02 */
[C---:B------:R-:W-:Y:S01]  /*0e10*/  ISETP.GT.U32.AND P5, PT, R2.reuse, R15, PT ;  /* 0x0000000f0200720c */ /* 0x040fe20003fa4070 */
[----:B------:R-:W-:Y:S01]  /*0e20*/  @!P2 IMAD.MOV R250, RZ, RZ, -R250 ;  /* 0x000000fffffaa224 */ /* 0x000fe200078e0afa */
[----:B------:R-:W-:Y:S01]  /*0e30*/  STL [R1+0x31c0], R248 ;  /* 0x0031c0f801007387 */ /* 0x000fe20000100800 */
[----:B------:R-:W-:Y:S01]  /*0e40*/  IMAD R17, R2, R0, R17 ;  /* 0x0000000002117224 */ /* 0x000fe200078e0211 */
[----:B------:R-:W-:Y:S01]  /*0e50*/  ISETP.GE.AND P6, PT, R242, RZ, PT ;  /* 0x000000fff200720c */ /* 0x000fe20003fc6270 */
[----:B------:R-:W-:Y:S01]  /*0e60*/  @!P3 IMAD.IADD R9, R9, 0x1, -R2 ;  /* 0x000000010909b824 */ /* 0x000fe200078e0a02 */
[----:B------:R-:W-:Y:S01]  /*0e70*/  ISETP.GT.U32.AND P3, PT, R2, R5, PT ;  /* 0x000000050200720c */ /* 0x000fe20003f64070 */
[----:B------:R-:W-:Y:S01]  /*0e80*/  IMAD.HI.U32 R0, R3, R4, RZ ;  /* 0x0000000403007227 */ /* 0x000fe200078e00ff */
[----:B------:R1:W-:Y:S01]  /*0e90*/  STL [R1+0x31d8], R250 ;  /* 0x0031d8fa01007387 */ /* 0x0003e20000100800 */
[----:B------:R-:W-:-:S02]  /*0ea0*/  LOP3.LUT R16, R242, 0xc, RZ, 0xfc, !PT ;  /* 0x0000000cf2107812 */ /* 0x000fc400078efcff */
[----:B------:R-:W-:Y:S02]  /*0eb0*/  ISETP.GT.U32.AND P2, PT, R2, R9, PT ;  /* 0x000000090200720c */ /* 0x000fe40003f44070 */
[----:B------:R-:W-:Y:S01]  /*0ec0*/  @!P5 IMAD.IADD R15, R15, 0x1, -R2 ;  /* 0x000000010f0fd824 */ /* 0x000fe200078e0a02 */
[----:B------:R-:W-:Y:S02]  /*0ed0*/  IABS R6, R16 ;  /* 0x0000001000067213 */ /* 0x000fe40000000000 */
[C---:B------:R-:W-:Y:S01]  /*0ee0*/  LOP3.LUT R43, R242.reuse, 0x5a, RZ, 0xfc, !PT ;  /* 0x0000005af22b7812 */ /* 0x040fe200078efcff */
[----:B-1----:R-:W-:Y:S01]  /*0ef0*/  IMAD.MOV.U32 R250, RZ, RZ, R7 ;  /* 0x000000fffffa7224 */ /* 0x002fe200078e0007 */
[C---:B------:R-:W-:Y:S01]  /*0f00*/  LOP3.LUT R44, R242.reuse, 0x5c, RZ, 0xfc, !PT ;  /* 0x0000005cf22c7812 */ /* 0x040fe200078efcff */
[----:B------:R-:W-:Y:S01]  /*0f10*/  IMAD.MOV R7, RZ, RZ, -R0 ;  /* 0x000000ffff077224 */ /* 0x000fe200078e0a00 */
[----:B------:R-:W-:Y:S01]  /*0f20*/  LOP3.LUT R45, R242, 0x5e, RZ, 0xfc, !PT ;  /* 0x0000005ef22d7812 */ /* 0x000fe200078efcff */
[----:B------:R-:W-:Y:S01]  /*0f30*/  @!P3 IMAD.IADD R5, R5, 0x1, -R2 ;  /* 0x000000010505b824 */ /* 0x000fe200078e0a02 */
[C---:B------:R-:W-:Y:S01]  /*0f40*/  ISETP.GT.U32.AND P3, PT, R2.reuse, R17, PT ;  /* 0x000000110200720c */ /* 0x040fe20003f64070 */
[----:B------:R-:W-:Y:S01]  /*0f50*/  IMAD R7, R2, R7, R4 ;  /* 0x0000000702077224 */ /* 0x000fe200078e0204 */
[----:B------:R-:W-:Y:S01]  /*0f60*/  IABS R4, R19 ;  /* 0x0000001300047213 */ /* 0x000fe20000000000 */
[----:B------:R-:W-:Y:S01]  /*0f70*/  @!P6 IMAD.MOV R250, RZ, RZ, -R250 ;  /* 0x000000fffffae224 */ /* 0x000fe200078e0afa */
[----:B------:R-:W-:Y:S01]  /*0f80*/  ISETP.GE.AND P6, PT, R18, RZ, PT ;  /* 0x000000ff1200720c */ /* 0x000fe20003fc6270 */
[--C-:B------:R-:W-:Y:S01]  /*0f90*/  @!P2 IMAD.IADD R9, R9, 0x1, -R2.reuse ;  /* 0x000000010909a824 */ /* 0x100fe200078e0a02 */
[----:B------:R-:W-:Y:S01]  /*0fa0*/  ISETP.GT.U32.AND P5, PT, R2, R7, PT ;  /* 0x000000070200720c */ /* 0x000fe20003fa4070 */
[----:B------:R-:W-:Y:S01]  /*0fb0*/  IMAD.MOV.U32 R10, RZ, RZ, R5 ;  /* 0x000000ffff0a7224 */ /* 0x000fe200078e0005 */
[----:B------:R-:W-:Y:S01]  /*0fc0*/  LOP3.LUT R18, R242, 0xe, RZ, 0xfc, !PT ;  /* 0x0000000ef2127812 */ /* 0x000fe200078efcff */
[----:B------:R-:W-:Y:S01]  /*0fd0*/  IMAD.HI.U32 R0, R3, R6, RZ ;  /* 0x0000000603007227 */ /* 0x000fe200078e00ff */
[----:B------:R-:W-:Y:S01]  /*0fe0*/  ISETP.GE.AND P2, PT, R8, RZ, PT ;  /* 0x000000ff0800720c */ /* 0x000fe20003f46270 */
[----:B------:R-:W-:Y:S01]  /*0ff0*/  STL [R1+0x31ec], R250 ;  /* 0x0031ecfa01007387 */ /* 0x000fe20000100800 */
[----:B------:R-:W-:Y:S01]  /*1000*/  IABS R8, R18 ;  /* 0x0000001200087213 */ /* 0x000fe20000000000 */
[----:B------:R-:W-:Y:S01]  /*1010*/  @!P3 IMAD.IADD R17, R17, 0x1, -R2 ;  /* 0x000000011111b824 */ /* 0x000fe200078e0a02 */
[----:B------:R-:W-:Y:S01]  /*1020*/  ISETP.GE.AND P3, PT, R16, RZ, PT ;  /* 0x000000ff1000720c */ /* 0x000fe20003f66270 */
[----:B------:R-:W-:Y:S01]  /*1030*/  @!P1 IMAD.MOV R10, RZ, RZ, -R10 ;  /* 0x000000ffff0a9224 */ /* 0x000fe200078e0a0a */
[----:B------:R-:W-:Y:S01]  /*1040*/  LOP3.LUT R16, R242, 0x14, RZ, 0xfc, !PT ;  /* 0x00000014f2107812 */ /* 0x000fe200078efcff */
[----:B------:R-:W-:Y:S01]  /*1050*/  @!P4 IMAD.MOV R9, RZ, RZ, -R9 ;  /* 0x000000ffff09c224 */ /* 0x000fe200078e0a09 */
[----:B------:R-:W-:Y:S01]  /*1060*/  ISETP.GT.U32.AND P1, PT, R2, R17, PT ;  /* 0x000000110200720c */ /* 0x000fe20003f24070 */
[----:B------:R-:W-:Y:S01]  /*1070*/  @!P5 IMAD.IADD R7, R7, 0x1, -R2 ;  /* 0x000000010707d824 */ /* 0x000fe200078e0a02 */
[----:B------:R1:W-:Y:S01]  /*1080*/  STL [R1+0x38], R10 ;  /* 0x0000380a01007387 */ /* 0x0003e20000100800 */
[----:B------:R-:W-:Y:S01]  /*1090*/  IMAD.MOV R5, RZ, RZ, -R0 ;  /* 0x000000ffff057224 */ /* 0x000fe200078e0a00 */
[----:B------:R-:W-:Y:S01]  /*10a0*/  LOP3.LUT R46, R242, 0x60, RZ, 0xfc, !PT ;  /* 0x00000060f22e7812 */ /* 0x000fe200078efcff */
[C---:B------:R-:W-:Y:S01]  /*10b0*/  IMAD.HI.U32 R0, R3.reuse, R8, RZ ;  /* 0x0000000803007227 */ /* 0x040fe200078e00ff */
[----:B------:R-:W-:Y:S01]  /*10c0*/  ISETP.GT.U32.AND P5, PT, R2, R7, PT ;  /* 0x000000070200720c */ /* 0x000fe20003fa4070 */
[----:B------:R2:W-:Y:S01]  /*10d0*/  STL [R1+0x34], R9 ;  /* 0x0000340901007387 */ /* 0x0005e20000100800 */
[----:B------:R-:W-:Y:S01]  /*10e0*/  LOP3.LUT R52, R242, 0x68, RZ, 0xfc, !PT ;  /* 0x00000068f2347812 */ /* 0x000fe200078efcff */
[----:B------:R-:W-:Y:S01]  /*10f0*/  IMAD R5, R2, R5, R6 ;  /* 0x0000000502057224 */ /* 0x000fe200078e0206 */
[----:B------:R-:W-:Y:S01]  /*1100*/  LOP3.LUT R49, R242, 0x66, RZ, 0xfc, !PT ;  /* 0x00000066f2317812 */ /* 0x000fe200078efcff */
[----:B------:R-:W-:Y:S01]  /*1110*/  IMAD.MOV.U32 R6, RZ, RZ, R4 ;  /* 0x000000ffff067224 */ /* 0x000fe200078e0004 */
[----:B------:R-:W-:Y:S01]  /*1120*/  IABS R48, R52 ;  /* 0x0000003400307213 */ /* 0x000fe20000000000 */
[----:B-1----:R-:W-:Y:S01]  /*1130*/  IMAD.MOV.U32 R10, RZ, RZ, R15 ;  /* 0x000000ffff0a7224 */ /* 0x002fe200078e000f */
[----:B------:R-:W-:Y:S01]  /*1140*/  ISETP.GT.U32.AND P4, PT, R2, R5, PT ;  /* 0x000000050200720c */ /* 0x000fe20003f84070 */
[----:B------:R-:W-:Y:S01]  /*1150*/  IMAD.HI.U32 R4, R3, R6, RZ ;  /* 0x0000000603047227 */ /* 0x000fe200078e00ff */
[----:B------:R-:W-:-:S02]  /*1160*/  LOP3.LUT R53, R242, 0x6a, RZ, 0xfc, !PT ;  /* 0x0000006af2357812 */ /* 0x000fc400078efcff */
[C---:B------:R-:W-:Y:S01]  /*1170*/  LOP3.LUT R54, R242.reuse, 0x6c, RZ, 0xfc, !PT ;  /* 0x0000006cf2367812 */ /* 0x040fe200078efcff */
[----:B--2---:R-:W-:Y:S01]  /*1180*/  IMAD.MOV R9, RZ, RZ, -R0 ;  /* 0x000000ffff097224 */ /* 0x004fe200078e0a00 */
[C---:B------:R-:W-:Y:S01]  /*1190*/  LOP3.LUT R55, R242.reuse, 0x6e, RZ, 0xfc, !PT ;  /* 0x0000006ef2377812 */ /* 0x040fe200078efcff */
[----:B------:R-:W-:Y:S01]  /*11a0*/  @!P5 IMAD.IADD R7, R7, 0x1, -R2 ;  /* 0x000000010707d824 */ /* 0x000fe200078e0a02 */
[----:B------:R-:W-:Y:S01]  /*11b0*/  LOP3.LUT R56, R242, 0x70, RZ, 0xfc, !PT ;  /* 0x00000070f2387812 */ /* 0x000fe200078efcff */
[----:B------:R-:W-:Y:S01]  /*11c0*/  IMAD R9, R2, R9, R8 ;  /* 0x0000000902097224 */ /* 0x000fe200078e0208 */
[----:B------:R-:W-:Y:S01]  /*11d0*/  IABS R8, R16 ;  /* 0x0000001000087213 */ /* 0x000fe20000000000 */
[----:B------:R-:W-:Y:S01]  /*11e0*/  IMAD.MOV R15, RZ, RZ, -R4 ;  /* 0x000000ffff0f7224 */ /* 0x000fe200078e0a04 */
[----:B------:R-:W-:Y:S01]  /*11f0*/  LOP3.LUT R4, R242, 0x12, RZ, 0xfc, !PT ;  /* 0x00000012f2047812 */ /* 0x000fe200078efcff */
[----:B------:R-:W-:Y:S01]  /*1200*/  @!P1 IMAD.IADD R17, R17, 0x1, -R2 ;  /* 0x0000000111119824 */ /* 0x000fe200078e0a02 */
[C---:B------:R-:W-:Y:S01]  /*1210*/  ISETP.GT.U32.AND P5, PT, R2.reuse, R9, PT ;  /* 0x000000090200720c */ /* 0x040fe20003fa4070 */
[----:B------:R-:W-:Y:S01]  /*1220*/  IMAD R15, R2, R15, R6 ;  /* 0x0000000f020f7224 */ /* 0x000fe200078e0206 */
[----:B------:R-:W-:Y:S01]  /*1230*/  IABS R6, R4 ;  /* 0x0000000400067213 */ /* 0x000fe20000000000 */
[----:B------:R-:W-:Y:S01]  /*1240*/  IMAD.MOV.U32 R11, RZ, RZ, R17 ;  /* 0x000000ffff0b7224 */ /* 0x000fe200078e0011 */
[----:B------:R-:W-:Y:S01]  /*1250*/  ISETP.GE.AND P1, PT, R19, RZ, PT ;  /* 0x000000ff1300720c */ /* 0x000fe20003f26270 */
[----:B------:R-:W-:Y:S01]  /*1260*/  @!P4 IMAD.IADD R5, R5, 0x1, -R2 ;  /* 0x000000010505c824 */ /* 0x000fe200078e0a02 */
[----:B------:R-:W-:Y:S01]  /*1270*/  LOP3.LUT R19, R242, 0x1a, RZ, 0xfc, !PT ;  /* 0x0000001af2137812 */ /* 0x000fe200078efcff */
[----:B------:R-:W-:Y:S01]  /*1280*/  @!P6 IMAD.MOV R11, RZ, RZ, -R11 ;  /* 0x000000ffff0be224 */ /* 0x000fe200078e0a0b */
[C---:B------:R-:W-:Y:S01]  /*1290*/  ISETP.GT.U32.AND P6, PT, R2.reuse, R15, PT ;  /* 0x0000000f0200720c */ /* 0x040fe20003fc4070 */
[----:B------:R-:W-:Y:S01]  /*12a0*/  @!P0 IMAD.MOV R10, RZ, RZ, -R10 ;  /* 0x000000ffff0a8224 */ /* 0x000fe200078e0a0a */
[----:B------:R-:W-:Y:S01]  /*12b0*/  ISETP.GT.U32.AND P4, PT, R2, R5, PT ;  /* 0x000000050200720c */ /* 0x000fe20003f84070 */
[----:B------:R-:W-:Y:S01]  /*12c0*/  IMAD.HI.U32 R0, R3, R6, RZ ;  /* 0x0000000603007227 */ /* 0x000fe200078e00ff */
[----:B------:R-:W-:-:S02]  /*12d0*/  ISETP.GE.AND P0, PT, R18, RZ, PT ;  /* 0x000000ff1200720c */ /* 0x000fc40003f06270 */
[----:B------:R1:W-:Y:S01]  /*12e0*/  STL [R1+0x30], R10 ;  /* 0x0000300a01007387 */ /* 0x0003e20000100800 */
[--C-:B------:R-:W-:Y:S01]  /*12f0*/  @!P5 IMAD.IADD R9, R9, 0x1, -R2.reuse ;  /* 0x000000010909d824 */ /* 0x100fe200078e0a02 */
[----:B------:R-:W-:Y:S02]  /*1300*/  LOP3.LUT R18, R242, 0x16, RZ, 0xfc, !PT ;  /* 0x00000016f2127812 */ /* 0x000fe400078efcff */
[----:B------:R-:W-:Y:S02]  /*1310*/  IABS R50, R55 ;  /* 0x0000003700327213 */ /* 0x000fe40000000000 */
[----:B------:R-:W-:Y:S01]  /*1320*/  ISETP.GT.U32.AND P5, PT, R2, R9, PT ;  /* 0x000000090200720c */ /* 0x000fe20003fa4070 */
[--C-:B------:R-:W-:Y:S01]  /*1330*/  @!P6 IMAD.IADD R15, R15, 0x1, -R2.reuse ;  /* 0x000000010f0fe824 */ /* 0x100fe200078e0a02 */
[----:B------:R-:W-:Y:S01]  /*1340*/  IABS R17, R18 ;  /* 0x0000001200117213 */ /* 0x000fe20000000000 */
[----:B------:R-:W-:Y:S01]  /*1350*/  @!P4 IMAD.IADD R5, R5, 0x1, -R2 ;  /* 0x000000010505c824 */ /* 0x000fe200078e0a02 */
[----:B------:R-:W-:Y:S01]  /*1360*/  ISETP.GE.AND P4, PT, R16, RZ, PT ;  /* 0x000000ff1000720c */ /* 0x000fe20003f86270 */
[----:B-1----:R-:W-:Y:S01]  /*1370*/  IMAD.MOV.U32 R10, RZ, RZ, R7 ;  /* 0x000000ffff0a7224 */ /* 0x002fe200078e0007 */
[----:B------:R-:W-:Y:S01]  /*1380*/  ISETP.GT.U32.AND P6, PT, R2, R15, PT ;  /* 0x0000000f0200720c */ /* 0x000fe20003fc4070 */
[----:B------:R-:W-:Y:S01]  /*1390*/  IMAD.MOV R7, RZ, RZ, -R0 ;  /* 0x000000ffff077224 */ /* 0x000fe200078e0a00 */
[----:B------:R-:W-:Y:S01]  /*13a0*/  IABS R16, R20 ;  /* 0x0000001400107213 */ /* 0x000fe20000000000 */
[----:B------:R-:W-:Y:S01]  /*13b0*/  @!P2 IMAD.MOV R10, RZ, RZ, -R10 ;  /* 0x000000ffff0aa224 */ /* 0x000fe200078e0a0a */
[----:B------:R-:W-:Y:S01]  /*13c0*/  ISETP.GE.AND P2, PT, R4, RZ, PT ;  /* 0x000000ff0400720c */ /* 0x000fe20003f46270 */
[----:B------:R-:W-:Y:S01]  /*13d0*/  IMAD.HI.U32 R0, R3, R8, RZ ;  /* 0x0000000803007227 */ /* 0x000fe200078e00ff */
[----:B------:R-:W-:-:S02]  /*13e0*/  IABS R51, R56 ;  /* 0x0000003800337213 */ /* 0x000fc40000000000 */
[----:B------:R-:W-:Y:S01]  /*13f0*/  STL [R1+0x31f0], R10 ;  /* 0x0031f00a01007387 */ /* 0x000fe20000100800 */
[----:B------:R-:W-:Y:S01]  /*1400*/  @!P5 IMAD.IADD R9, R9, 0x1, -R2 ;  /* 0x000000010909d824 */ /* 0x000fe200078e0a02 */
[----:B------:R-:W-:Y:S01]  /*1410*/  LOP3.LUT R63, R242, 0x80, RZ, 0xfc, !PT ;  /* 0x00000080f23f7812 */ /* 0x000fe200078efcff */
[----:B------:R-:W-:Y:S01]  /*1420*/  IMAD R7, R2, R7, R6 ;  /* 0x0000000702077224 */ /* 0x000fe200078e0206 */
[----:B------:R1:W-:Y:S01]  /*1430*/  STL [R1+0x2c], R11 ;  /* 0x00002c0b01007387 */ /* 0x0003e20000100800 */
[----:B------:R-:W-:Y:S01]  /*1440*/  IMAD.MOV.U32 R6, RZ, RZ, R9 ;  /* 0x000000ffff067224 */ /* 0x000fe200078e0009 */
[----:B------:R-:W-:Y:S01]  /*1450*/  LOP3.LUT R62, R242, 0x7e, RZ, 0xfc, !PT ;  /* 0x0000007ef23e7812 */ /* 0x000fe200078efcff */
[----:B------:R-:W-:Y:S01]  /*1460*/  IMAD.HI.U32 R4, R3, R17, RZ ;  /* 0x0000001103047227 */ /* 0x000fe200078e00ff */
[----:B------:R-:W-:Y:S02]  /*1470*/  ISETP.GT.U32.AND P5, PT, R2, R7, PT ;  /* 0x000000070200720c */ /* 0x000fe40003fa4070 */
[C---:B------:R-:W-:Y:S01]  /*1480*/  LOP3.LUT R64, R242.reuse, 0x82, RZ, 0xfc, !PT ;  /* 0x00000082f2407812 */ /* 0x040fe200078efcff */
[----:B------:R-:W-:Y:S01]  /*1490*/  @!P0 IMAD.MOV R6, RZ, RZ, -R6 ;  /* 0x000000ffff068224 */ /* 0x000fe200078e0a06 */
[C---:B------:R-:W-:Y:S01]  /*14a0*/  LOP3.LUT R65, R242.reuse, 0x84, RZ, 0xfc, !PT ;  /* 0x00000084f2417812 */ /* 0x040fe200078efcff */
[----:B------:R-:W-:Y:S01]  /*14b0*/  IMAD.MOV R4, RZ, RZ, -R4 ;  /* 0x000000ffff047224 */ /* 0x000fe200078e0a04 */
[----:B------:R-:W-:Y:S01]  /*14c0*/  IABS R60, R64 ;  /* 0x00000040003c7213 */ /* 0x000fe20000000000 */
[----:B-1----:R-:W-:Y:S01]  /*14d0*/  IMAD.MOV.U32 R11, RZ, RZ, R5 ;  /* 0x000000ffff0b7224 */ /* 0x002fe200078e0005 */
[----:B------:R-:W-:Y:S01]  /*14e0*/  IABS R61, R65 ;  /* 0x00000041003d7213 */ /* 0x000fe20000000000 */
[----:B------:R-:W-:Y:S01]  /*14f0*/  IMAD.MOV R5, RZ, RZ, -R0 ;  /* 0x000000ffff057224 */ /* 0x000fe200078e0a00 */
[----:B------:R-:W-:Y:S01]  /*1500*/  LOP3.LUT R0, R242, 0x18, RZ, 0xfc, !PT ;  /* 0x00000018f2007812 */ /* 0x000fe200078efcff */
[----:B------:R-:W-:Y:S01]  /*1510*/  @!P3 IMAD.MOV R11, RZ, RZ, -R11 ;  /* 0x000000ffff0bb224 */ /* 0x000fe200078e0a0b */
[----:B------:R-:W-:Y:S01]  /*1520*/  ISETP.GE.AND P3, PT, R18, RZ, PT ;  /* 0x000000ff1200720c */ /* 0x000fe20003f66270 */
[C---:B------:R-:W-:Y:S01]  /*1530*/  IMAD R5, R2.reuse, R5, R8 ;  /* 0x0000000502057224 */ /* 0x040fe200078e0208 */
[----:B------:R-:W-:Y:S01]  /*1540*/  IABS R9, R0 ;  /* 0x0000000000097213 */ /* 0x000fe20000000000 */
[--C-:B------:R-:W-:Y:S01]  /*1550*/  @!P6 IMAD.IADD R15, R15, 0x1, -R2.reuse ;  /* 0x000000010f0fe824 */ /* 0x100fe200078e0a02 */
[----:B------:R-:W-:Y:S01]  /*1560*/  STL [R1+0x24], R11 ;  /* 0x0000240b01007387 */ /* 0x000fe20000100800 */
[C---:B------:R-:W-:Y:S01]  /*1570*/  IMAD R17, R2.reuse, R4, R17 ;  /* 0x0000000402117224 */ /* 0x040fe200078e0211 */
[----:B------:R-:W-:Y:S01]  /*1580*/  ISETP.GT.U32.AND P0, PT, R2, R5, PT ;  /* 0x000000050200720c */ /* 0x000fe20003f04070 */
[----:B------:R-:W-:Y:S01]  /*1590*/  @!P5 IMAD.IADD R7, R7, 0x1, -R2 ;  /* 0x000000010707d824 */ /* 0x000fe200078e0a02 */
[----:B------:R1:W-:Y:S01]  /*15a0*/  STL [R1+0x20], R6 ;  /* 0x0000200601007387 */ /* 0x0003e20000100800 */
[----:B------:R-:W-:Y:S01]  /*15b0*/  ISETP.GE.AND P6, PT, R0, RZ, PT ;  /* 0x000000ff0000720c */ /* 0x000fe20003fc6270 */
[----:B------:R-:W-:Y:S01]  /*15c0*/  IMAD.HI.U32 R0, R3, R9, RZ ;  /* 0x0000000903007227 */ /* 0x000fe200078e00ff */
[----:B------:R-:W-:-:S02]  /*15d0*/  IABS R8, R19 ;  /* 0x0000001300087213 */ /* 0x000fc40000000000 */
[----:B------:R-:W-:Y:S02]  /*15e0*/  ISETP.GT.U32.AND P5, PT, R2, R7, PT ;  /* 0x000000070200720c */ /* 0x000fe40003fa4070 */
[----:B------:R-:W-:Y:S01]  /*15f0*/  IABS R18, R21 ;  /* 0x0000001500127213 */ /* 0x000fe20000000000 */
[----:B------:R-:W-:Y:S01]  /*1600*/  IMAD.HI.U32 R4, R3, R8, RZ ;  /* 0x0000000803047227 */ /* 0x000fe200078e00ff */
[C---:B------:R-:W-:Y:S02]  /*1610*/  LOP3.LUT R66, R242.reuse, 0x86, RZ, 0xfc, !PT ;  /* 0x00000086f2427812 */ /* 0x040fe400078efcff */
[C---:B------:R-:W-:Y:S01]  /*1620*/  LOP3.LUT R67, R242.reuse, 0x88, RZ, 0xfc, !PT ;  /* 0x00000088f2437812 */ /* 0x040fe200078efcff */
[----:B-1----:R-:W-:Y:S01]  /*1630*/  IMAD.MOV.U32 R6, RZ, RZ, R15 ;  /* 0x000000ffff067224 */ /* 0x002fe200078e000f */
[C---:B------:R-:W-:Y:S01]  /*1640*/  LOP3.LUT R68, R242.reuse, 0x8a, RZ, 0xfc, !PT ;  /* 0x0000008af2447812 */ /* 0x040fe200078efcff */
[----:B------:R-:W-:Y:S01]  /*1650*/  @!P0 IMAD.IADD R5, R5, 0x1, -R2 ;  /* 0x0000000105058824 */ /* 0x000fe200078e0a02 */
[----:B------:R-:W-:Y:S01]  /*1660*/  LOP3.LUT R69, R242, 0x8c, RZ, 0xfc, !PT ;  /* 0x0000008cf2457812 */ /* 0x000fe200078efcff */
[----:B------:R-:W-:Y:S01]  /*1670*/  @!P1 IMAD.MOV R6, RZ, RZ, -R6 ;  /* 0x000000ffff069224 */ /* 0x000fe200078e0a06 */
[C---:B------:R-:W-:Y:S01]  /*1680*/  ISETP.GT.U32.AND P1, PT, R2.reuse, R17, PT ;  /* 0x000000110200720c */ /* 0x040fe20003f24070 */
[----:B------:R-:W-:Y:S01]  /*1690*/  IMAD.MOV R15, RZ, RZ, -R4 ;  /* 0x000000ffff0f7224 */ /* 0x000fe200078e0a04 */
[----:B------:R-:W-:Y:S01]  /*16a0*/  ISETP.GT.U32.AND P0, PT, R2, R5, PT ;  /* 0x000000050200720c */ /* 0x000fe20003f04070 */
[----:B------:R-:W-:Y:S01]  /*16b0*/  @!P5 IMAD.IADD R7, R7, 0x1, -R2 ;  /* 0x000000010707d824 */ /* 0x000fe200078e0a02 */
[----:B------:R1:W-:Y:S01]  /*16c0*/  STL [R1+0x1c], R6 ;  /* 0x00001c0601007387 */ /* 0x0003e20000100800 */
[----:B------:R-:W-:Y:S01]  /*16d0*/  IMAD.HI.U32 R4, R3, R18, RZ ;  /* 0x0000001203047227 */ /* 0x000fe200078e00ff */
[----:B------:R-:W-:-:S02]  /*16e0*/  ISETP.GE.AND P5, PT, R19, RZ, PT ;  /* 0x000000ff1300720c */ /* 0x000fc40003fa6270 */
[C---:B------:R-:W-:Y:S01]  /*16f0*/  LOP3.LUT R70, R242.reuse, 0x8e, RZ, 0xfc, !PT ;  /* 0x0000008ef2467812 */ /* 0x040fe200078efcff */
[----:B------:R-:W-:Y:S01]  /*1700*/  IMAD.MOV.U32 R11, RZ, RZ, R7 ;  /* 0x000000ffff0b7224 */ /* 0x000fe200078e0007 */
[C---:B------:R-:W-:Y:S01]  /*1710*/  LOP3.LUT R71, R242.reuse, 0x90, RZ, 0xfc, !PT ;  /* 0x00000090f2477812 */ /* 0x040fe200078efcff */
[----:B------:R-:W-:Y:S01]  /*1720*/  IMAD.MOV R7, RZ, RZ, -R4 ;  /* 0x000000ffff077224 */ /* 0x000fe200078e0a04 */
[C---:B------:R-:W-:Y:S01]  /*1730*/  LOP3.LUT R72, R242.reuse, 0x92, RZ, 0xfc, !PT ;  /* 0x00000092f2487812 */ /* 0x040fe200078efcff */
[----:B------:R-:W-:Y:S01]  /*1740*/  @!P1 IMAD.IADD R17, R17, 0x1, -R2 ;  /* 0x0000000111119824 */ /* 0x000fe200078e0a02 */
[C---:B------:R-:W-:Y:S01]  /*1750*/  LOP3.LUT R73, R242.reuse, 0x96, RZ, 0xfc, !PT ;  /* 0x00000096f2497812 */ /* 0x040fe200078efcff */
[----:B-1----:R-:W-:Y:S01]  /*1760*/  IMAD.MOV R6, RZ, RZ, -R0 ;  /* 0x000000ffff067224 */ /* 0x002fe200078e0a00 */
[----:B------:R-:W-:Y:S01]  /*1770*/  LOP3.LUT R75, R242, 0x98, RZ, 0xfc, !PT ;  /* 0x00000098f24b7812 */ /* 0x000fe200078efcff */
[----:B------:R-:W-:Y:S01]  /*1780*/  @!P0 IMAD.IADD R5, R5, 0x1, -R2 ;  /* 0x0000000105058824 */ /* 0x000fe200078e0a02 */
[C---:B------:R-:W-:Y:S01]  /*1790*/  ISETP.GT.U32.AND P1, PT, R2.reuse, R17, PT ;  /* 0x000000110200720c */ /* 0x040fe20003f24070 */
[----:B------:R-:W-:Y:S01]  /*17a0*/  IMAD R9, R2, R6, R9 ;  /* 0x0000000602097224 */ /* 0x000fe200078e0209 */
[C---:B------:R-:W-:Y:S01]  /*17b0*/  LOP3.LUT R76, R242.reuse, 0x9a, RZ, 0xfc, !PT ;  /* 0x0000009af24c7812 */ /* 0x040fe200078efcff */
[----:B------:R-:W-:Y:S01]  /*17c0*/  IMAD.HI.U32 R0, R3, R16, RZ ;  /* 0x0000001003007227 */ /* 0x000fe200078e00ff */
[----:B------:R-:W-:-:S02]  /*17d0*/  LOP3.LUT R77, R242, 0x9c, RZ, 0xfc, !PT ;  /* 0x0000009cf24d7812 */ /* 0x000fc400078efcff */
[C---:B------:R-:W-:Y:S01]  /*17e0*/  ISETP.GT.U32.AND P0, PT, R2.reuse, R9, PT ;  /* 0x000000090200720c */ /* 0x040fe20003f04070 */
[----:B------:R-:W-:Y:S01]  /*17f0*/  IMAD R15, R2, R15, R8 ;  /* 0x0000000f020f7224 */ /* 0x000fe200078e0208 */
[----:B------:R-:W-:Y:S01]  /*1800*/  LOP3.LUT R78, R242, 0x9e, RZ, 0xfc, !PT ;  /* 0x0000009ef24e7812 */ /* 0x000fe200078efcff */
[----:B------:R-:W-:Y:S01]  /*1810*/  IMAD R7, R2, R7, R18 ;  /* 0x0000000702077224 */ /* 0x000fe200078e0212 */
[----:B------:R-:W-:Y:S01]  /*1820*/  LOP3.LUT R18, R242, 0x22, RZ, 0xfc, !PT ;  /* 0x00000022f2127812 */ /* 0x000fe200078efcff */
[----:B------:R-:W-:Y:S01]  /*1830*/  IMAD.MOV R19, RZ, RZ, -R0 ;  /* 0x000000ffff137224 */ /* 0x000fe200078e0a00 */
[----:B------:R-:W-:Y:S01]  /*1840*/  IABS R74, R78 ;  /* 0x0000004e004a7213 */ /* 0x000fe20000000000 */
[----:B------:R-:W-:Y:S01]  /*1850*/  @!P1 IMAD.IADD R17, R17, 0x1, -R2 ;  /* 0x0000000111119824 */ /* 0x000fe200078e0a02 */
[----:B------:R-:W-:Y:S01]  /*1860*/  IABS R8, R18 ;  /* 0x0000001200087213 */ /* 0x000fe20000000000 */
[----:B------:R-:W-:Y:S01]  /*1870*/  @!P2 IMAD.MOV R11, RZ, RZ, -R11 ;  /* 0x000000ffff0ba224 */ /* 0x000fe200078e0a0b */
[----:B------:R-:W-:Y:S01]  /*1880*/  ISETP.GT.U32.AND P2, PT, R2, R15, PT ;  /* 0x0000000f0200720c */ /* 0x000fe20003f44070 */
[----:B------:R-:W-:Y:S01]  /*1890*/  IMAD.MOV.U32 R6, RZ, RZ, R17 ;  /* 0x000000ffff067224 */ /* 0x000fe200078e0011 */
[----:B------:R-:W-:Y:S01]  /*18a0*/  LOP3.LUT R79, R242, 0xa0, RZ, 0xfc, !PT ;  /* 0x000000a0f24f7812 */ /* 0x000fe200078efcff */
[----:B------:R-:W-:Y:S01]  /*18b0*/  IMAD.MOV.U32 R10, RZ, RZ, R5 ;  /* 0x000000ffff0a7224 */ /* 0x000fe200078e0005 */
[----:B------:R-:W-:Y:S01]  /*18c0*/  STL [R1+0x18], R11 ;  /* 0x0000180b01007387 */ /* 0x000fe20000100800 */
[----:B------:R-:W-:Y:S01]  /*18d0*/  @!P3 IMAD.MOV R6, RZ, RZ, -R6 ;  /* 0x000000ffff06b224 */ /* 0x000fe200078e0a06 */
[C---:B------:R-:W-:Y:S01]  /*18e0*/  ISETP.GT.U32.AND P3, PT, R2.reuse, R7, PT ;  /* 0x000000070200720c */ /* 0x040fe20003f64070 */
[----:B------:R-:W-:Y:S01]  /*18f0*/  IMAD R5, R2, R19, R16 ;  /* 0x0000001302057224 */ /* 0x000fe200078e0210 */
[C---:B------:R-:W-:Y:S01]  /*1900*/  LOP3.LUT R19, R242.reuse, 0x20, RZ, 0xfc, !PT ;  /* 0x00000020f2137812 */ /* 0x040fe200078efcff */
[----:B------:R-:W-:Y:S01]  /*1910*/  @!P0 IMAD.IADD R9, R9, 0x1, -R2 ;  /* 0x0000000109098824 */ /* 0x000fe200078e0a02 */
[----:B------:R-:W-:Y:S01]  /*1920*/  LOP3.LUT R82, R242, 0xa2, RZ, 0xfc, !PT ;  /* 0x000000a2f2527812 */ /* 0x000fe200078efcff */
[----:B------:R-:W-:Y:S01]  /*1930*/  @!P4 IMAD.MOV R10, RZ, RZ, -R10 ;  /* 0x000000ffff0ac224 */ /* 0x000fe200078e0a0a */
[----:B------:R-:W-:Y:S01]  /*1940*/  IABS R4, R19 ;  /* 0x0000001300047213 */ /* 0x000fe20000000000 */
[----:B------:R-:W-:Y:S01]  /*1950*/  @!P2 IMAD.IADD R15, R15, 0x1, -R2 ;  /* 0x000000010f0fa824 */ /* 0x000fe200078e0a02 */
[----:B------:R-:W-:-:S02]  /*1960*/  ISETP.GT.U32.AND P0, PT, R2, R9, PT ;  /* 0x000000090200720c */ /* 0x000fc40003f04070 */
[C---:B------:R-:W-:Y:S01]  /*1970*/  ISETP.GT.U32.AND P1, PT, R2.reuse, R5, PT ;  /* 0x000000050200720c */ /* 0x040fe20003f24070 */
[----:B------:R-:W-:Y:S01]  /*1980*/  IMAD.HI.U32 R0, R3, R4, RZ ;  /* 0x0000000403007227 */ /* 0x000fe200078e00ff */
[----:B------:R-:W-:Y:S01]  /*1990*/  ISETP.GT.U32.AND P2, PT, R2, R15, PT ;  /* 0x0000000f0200720c */ /* 0x000fe20003f44070 */
[----:B------:R-:W-:Y:S01]  /*19a0*/  STL [R1+0x14], R10 ;  /* 0x0000140a01007387 */ /* 0x000fe20000100800 */
[----:B------:R-:W-:Y:S01]  /*19b0*/  ISETP.GE.AND P4, PT, R20, RZ, PT ;  /* 0x000000ff1400720c */ /* 0x000fe20003f86270 */
[----:B------:R-:W-:Y:S01]  /*19c0*/  @!P3 IMAD.IADD R7, R7, 0x1, -R2 ;  /* 0x000000010707b824 */ /* 0x000fe200078e0a02 */
[C---:B------:R-:W-:Y:S01]  /*19d0*/  LOP3.LUT R20, R242.reuse, 0x24, RZ, 0xfc, !PT ;  /* 0x00000024f2147812 */ /* 0x040fe200078efcff */
[----:B------:R-:W-:Y:S01]  /*19e0*/  IMAD.MOV R17, RZ, RZ, -R0 ;  /* 0x000000ffff117224 */ /* 0x000fe200078e0a00 */
[----:B------:R1:W-:Y:S01]  /*19f0*/  STL [R1+0x10], R6 ;  /* 0x0000100601007387 */ /* 0x0003e20000100800 */
[----:B------:R-:W-:Y:S02]  /*1a00*/  LOP3.LUT R83, R242, 0xa4, RZ, 0xfc, !PT ;  /* 0x000000a4f2537812 */ /* 0x000fe400078efcff */
[----:B------:R-:W-:Y:S01]  /*1a10*/  @!P0 IMAD.IADD R9, R9, 0x1, -R2 ;  /* 0x0000000109098824 */ /* 0x000fe200078e0a02 */
[C---:B------:R-:W-:Y:S01]  /*1a20*/  ISETP.GT.U32.AND P3, PT, R2.reuse, R7, PT ;  /* 0x000000070200720c */ /* 0x040fe20003f64070 */
[----:B------:R-:W-:Y:S01]  /*1a30*/  IMAD R0, R2, R17, R4 ;  /* 0x0000001102007224 */ /* 0x000fe200078e0204 */
[----:B------:R-:W-:Y:S01]  /*1a40*/  IABS R16, R20 ;  /* 0x0000001400107213 */ /* 0x000fe20000000000 */
[----:B------:R-:W-:Y:S01]  /*1a50*/  IMAD.HI.U32 R4, R3, R8, RZ ;  /* 0x0000000803047227 */ /* 0x000fe200078e00ff */
[----:B------:R-:W-:-:S02]  /*1a60*/  ISETP.GE.AND P0, PT, R21, RZ, PT ;  /* 0x000000ff1500720c */ /* 0x000fc40003f06270 */
[----:B------:R-:W-:Y:S01]  /*1a70*/  IABS R21, R27 ;  /* 0x0000001b00157213 */ /* 0x000fe20000000000 */
[----:B------:R-:W-:Y:S01]  /*1a80*/  @!P1 IMAD.IADD R5, R5, 0x1, -R2 ;  /* 0x0000000105059824 */ /* 0x000fe200078e0a02 */
[C---:B------:R-:W-:Y:S01]  /*1a90*/  LOP3.LUT R84, R242.reuse, 0xa6, RZ, 0xfc, !PT ;  /* 0x000000a6f2547812 */ /* 0x040fe200078efcff */
[----:B------:R-:W-:Y:S01]  /*1aa0*/  IMAD.MOV.U32 R248, RZ, RZ, R9 ;  /* 0x000000fffff87224 */ /* 0x000fe200078e0009 */
[----:B------:R-:W-:Y:S01]  /*1ab0*/  LOP3.LUT R85, R242, 0xa8, RZ, 0xfc, !PT ;  /* 0x000000a8f2557812 */ /* 0x000fe200078efcff */
[----:B------:R-:W-:Y:S01]  /*1ac0*/  IMAD.MOV R9, RZ, RZ, -R4 ;  /* 0x000000ffff097224 */ /* 0x000fe200078e0a04 */
[C---:B------:R-:W-:Y:S01]  /*1ad0*/  ISETP.GT.U32.AND P1, PT, R2.reuse, R5, PT ;  /* 0x000000050200720c */ /* 0x040fe20003f24070 */
[----:B------:R-:W-:Y:S01]  /*1ae0*/  @!P2 IMAD.IADD R15, R15, 0x1, -R2 ;  /* 0x000000010f0fa824 */ /* 0x000fe200078e0a02 */
[C---:B------:R-:W-:Y:S01]  /*1af0*/  ISETP.GT.U32.AND P2, PT, R2.reuse, R0, PT ;  /* 0x000000000200720c */ /* 0x040fe20003f44070 */
[----:B------:R-:W-:Y:S01]  /*1b00*/  IMAD R4, R2, R9, R8 ;  /* 0x0000000902047224 */ /* 0x000fe200078e0208 */
[----:B------:R-:W-:Y:S01]  /*1b10*/  IABS R80, R85 ;  /* 0x0000005500507213 */ /* 0x000fe20000000000 */
[----:B------:R-:W-:Y:S01]  /*1b20*/  @!P3 IMAD.IADD R7, R7, 0x1, -R2 ;  /* 0x000000010707b824 */ /* 0x000fe200078e0a02 */
[----:B------:R-:W-:Y:S01]  /*1b30*/  LOP3.LUT R86, R242, 0xac, RZ, 0xfc, !PT ;  /* 0x000000acf2567812 */ /* 0x000fe200078efcff */
[----:B-1----:R-:W-:Y:S01]  /*1b40*/  IMAD.HI.U32 R6, R3, R16, RZ ;  /* 0x0000001003067227 */ /* 0x002fe200078e00ff */
[----:B------:R-:W-:-:S02]  /*1b50*/  ISETP.GT.U32.AND P3, PT, R2, R4, PT ;  /* 0x000000040200720c */ /* 0x000fc40003f64070 */
[C---:B------:R-:W-:Y:S01]  /*1b60*/  LOP3.LUT R87, R242.reuse, 0xb6, RZ, 0xfc, !PT ;  /* 0x000000b6f2577812 */ /* 0x040fe200078efcff */
[----:B------:R-:W-:Y:S01]  /*1b70*/  IMAD.MOV.U32 R246, RZ, RZ, R15 ;  /* 0x000000fffff67224 */ /* 0x000fe200078e000f */
[----:B------:R-:W-:Y:S01]  /*1b80*/  LOP3.LUT R90, R242, 0xb8, RZ, 0xfc, !PT ;  /* 0x000000b8f25a7812 */ /* 0x000fe200078efcff */
[----:B------:R-:W-:Y:S01]  /*1b90*/  @!P1 IMAD.IADD R5, R5, 0x1, -R2 ;  /* 0x0000000105059824 */ /* 0x000fe200078e0a02 */
[----:B------:R-:W-:Y:S01]  /*1ba0*/  ISETP.GE.AND P1, PT, R20, RZ, PT ;  /* 0x000000ff1400720c */ /* 0x000fe20003f26270 */
[----:B------:R-:W-:Y:S01]  /*1bb0*/  IMAD.MOV R15, RZ, RZ, -R6 ;  /* 0x000000ffff0f7224 */ /* 0x000fe200078e0a06 */
[----:B------:R-:W-:Y:S01]  /*1bc0*/  LOP3.LUT R6, R242, 0x26, RZ, 0xfc, !PT ;  /* 0x00000026f2067812 */ /* 0x000fe200078efcff */
[--C-:B------:R-:W-:Y:S01]  /*1bd0*/  @!P2 IMAD.IADD R0, R0, 0x1, -R2.reuse ;  /* 0x000000010000a824 */ /* 0x100fe200078e0a02 */
[----:B------:R-:W-:Y:S01]  /*1be0*/  IABS R88, R90 ;  /* 0x0000005a00587213 */ /* 0x000fe20000000000 */
[----:B------:R-:W-:Y:S01]  /*1bf0*/  IMAD.MOV.U32 R247, RZ, RZ, R5 ;  /* 0x000000fffff77224 */ /* 0x000fe200078e0005 */
[----:B------:R-:W-:Y:S01]  /*1c00*/  LOP3.LUT R5, R242, 0x28, RZ, 0xfc, !PT ;  /* 0x00000028f2057812 */ /* 0x000fe200078efcff */
[----:B------:R-:W-:Y:S01]  /*1c10*/  IMAD.MOV.U32 R245, RZ, RZ, R7 ;  /* 0x000000fffff57224 */ /* 0x000fe200078e0007 */
[----:B------:R-:W-:Y:S01]  /*1c20*/  IABS R7, R6 ;  /* 0x0000000600077213 */ /* 0x000fe20000000000 */
[----:B------:R-:W-:Y:S01]  /*1c30*/  @!P3 IMAD.IADD R4, R4, 0x1, -R2 ;  /* 0x000000010404b824 */ /* 0x000fe200078e0a02 */
[C---:B------:R-:W-:Y:S01]  /*1c40*/  ISETP.GT.U32.AND P2, PT, R2.reuse, R0, PT ;  /* 0x000000000200720c */ /* 0x040fe20003f44070 */
[----:B------:R-:W-:Y:S01]  /*1c50*/  @!P0 IMAD.MOV R245, RZ, RZ, -R245 ;  /* 0x000000fffff58224 */ /* 0x000fe200078e0af5 */
[----:B------:R-:W-:Y:S01]  /*1c60*/  IABS R8, R5 ;  /* 0x0000000500087213 */ /* 0x000fe20000000000 */
[----:B------:R-:W-:Y:S01]  /*1c70*/  @!P4 IMAD.MOV R247, RZ, RZ, -R247 ;  /* 0x000000fffff7c224 */ /* 0x000fe200078e0af7 */
[----:B------:R-:W-:Y:S01]  /*1c80*/  ISETP.GE.AND P0, PT, R5, RZ, PT ;  /* 0x000000ff0500720c */ /* 0x000fe20003f06270 */
[----:B------:R-:W-:Y:S01]  /*1c90*/  IMAD.HI.U32 R5, R3, R7, RZ ;  /* 0x0000000703057227 */ /* 0x000fe200078e00ff */
[----:B------:R-:W-:-:S02]  /*1ca0*/  ISETP.GT.U32.AND P3, PT, R2, R4, PT ;  /* 0x000000040200720c */ /* 0x000fc40003f64070 */
[----:B------:R-:W-:Y:S01]  /*1cb0*/  ISETP.GE.AND P4, PT, R6, RZ, PT ;  /* 0x000000ff0600720c */ /* 0x000fe20003f86270 */
[----:B------:R-:W-:Y:S01]  /*1cc0*/  @!P6 IMAD.MOV R248, RZ, RZ, -R248 ;  /* 0x000000fffff8e224 */ /* 0x000fe200078e0af8 */
[----:B------:R-:W-:Y:S01]  /*1cd0*/  ISETP.GE.AND P6, PT, R19, RZ, PT ;  /* 0x000000ff1300720c */ /* 0x000fe20003fc6270 */
[C---:B------:R-:W-:Y:S01]  /*1ce0*/  IMAD.HI.U32 R6, R3.reuse, R8, RZ ;  /* 0x0000000803067227 */ /* 0x040fe200078e00ff */
[C---:B------:R-:W-:Y:S02]  /*1cf0*/  LOP3.LUT R19, R242.reuse, 0x2c, RZ, 0xfc, !PT ;  /* 0x0000002cf2137812 */ /* 0x040fe400078efcff */
[----:B------:R-:W-:Y:S01]  /*1d00*/  LOP3.LUT R94, R242, 0xbc, RZ, 0xfc, !PT ;  /* 0x000000bcf25e7812 */ /* 0x000fe200078efcff */
[----:B------:R-:W-:Y:S01]  /*1d10*/  IMAD.MOV R5, RZ, RZ, -R5 ;  /* 0x000000ffff057224 */ /* 0x000fe200078e0a05 */
[----:B------:R-:W-:Y:S01]  /*1d20*/  IABS R17, R19 ;  /* 0x0000001300117213 */ /* 0x000fe20000000000 */
[----:B------:R-:W-:Y:S01]  /*1d30*/  IMAD R9, R2, R15, R16 ;  /* 0x0000000f02097224 */ /* 0x000fe200078e0210 */
[----:B------:R-:W-:Y:S01]  /*1d40*/  LOP3.LUT R96, R242, 0xbe, RZ, 0xfc, !PT ;  /* 0x000000bef2607812 */ /* 0x000fe200078efcff */
[----:B------:R-:W-:Y:S01]  /*1d50*/  IMAD.MOV R15, RZ, RZ, -R6 ;  /* 0x000000ffff0f7224 */ /* 0x000fe200078e0a06 */
[----:B------:R-:W-:Y:S01]  /*1d60*/  IABS R91, R94 ;  /* 0x0000005e005b7213 */ /* 0x000fe20000000000 */
[----:B------:R-:W-:Y:S01]  /*1d70*/  IMAD R6, R2, R5, R7 ;  /* 0x0000000502067224 */ /* 0x000fe200078e0207 */
[----:B------:R-:W-:Y:S01]  /*1d80*/  IABS R92, R96 ;  /* 0x00000060005c7213 */ /* 0x000fe20000000000 */
[----:B------:R-:W-:Y:S01]  /*1d90*/  @!P2 IMAD.IADD R0, R0, 0x1, -R2 ;  /* 0x000000010000a824 */ /* 0x000fe200078e0a02 */
[C---:B------:R-:W-:Y:S01]  /*1da0*/  ISETP.GT.U32.AND P2, PT, R2.reuse, R9, PT ;  /* 0x000000090200720c */ /* 0x040fe20003f44070 */
[----:B------:R-:W-:Y:S01]  /*1db0*/  IMAD R7, R2, R15, R8 ;  /* 0x0000000f02077224 */ /* 0x000fe200078e0208 */
[----:B------:R-:W-:Y:S01]  /*1dc0*/  LOP3.LUT R97, R242, 0xc0, RZ, 0xfc, !PT ;  /* 0x000000c0f2617812 */ /* 0x000fe200078efcff */
[----:B------:R-:W-:Y:S01]  /*1dd0*/  @!P3 IMAD.IADD R4, R4, 0x1, -R2 ;  /* 0x000000010404b824 */ /* 0x000fe200078e0a02 */
[C---:B------:R-:W-:Y:S01]  /*1de0*/  ISETP.GT.U32.AND P3, PT, R2.reuse, R6, PT ;  /* 0x000000060200720c */ /* 0x040fe20003f64070 */
[----:B------:R-:W-:Y:S01]  /*1df0*/  @!P6 IMAD.MOV R0, RZ, RZ, -R0 ;  /* 0x000000ffff00e224 */ /* 0x000fe200078e0a00 */
[----:B------:R-:W-:Y:S01]  /*1e00*/  ISETP.GT.U32.AND P6, PT, R2, R7, PT ;  /* 0x000000070200720c */ /* 0x000fe20003fc4070 */
[----:B------:R-:W-:Y:S01]  /*1e10*/  @!P5 IMAD.MOV R246, RZ, RZ, -R246 ;  /* 0x000000fffff6d224 */ /* 0x000fe200078e0af6 */
[----:B------:R-:W-:Y:S01]  /*1e20*/  ISETP.GE.AND P5, PT, R18, RZ, PT ;  /* 0x000000ff1200720c */ /* 0x000fe20003fa6270 */
[----:B------:R-:W-:Y:S01]  /*1e30*/  IMAD.HI.U32 R8, R3, R17, RZ ;  /* 0x0000001103087227 */ /* 0x000fe200078e00ff */
[C---:B------:R-:W-:Y:S01]  /*1e40*/  LOP3.LUT R18, R242.reuse, 0x2a, RZ, 0xfc, !PT ;  /* 0x0000002af2127812 */ /* 0x040fe200078efcff */
[----:B------:R-:W-:Y:S01]  /*1e50*/  STL [R1+0x31c4], R248 ;  /* 0x0031c4f801007387 */ /* 0x000fe20000100800 */
[----:B------:R-:W-:Y:S01]  /*1e60*/  IABS R93, R97 ;  /* 0x00000061005d7213 */ /* 0x000fe20000000000 */
[----:B------:R-:W-:Y:S01]  /*1e70*/  @!P2 IMAD.IADD R9, R9, 0x1, -R2 ;  /* 0x000000010909a824 */ /* 0x000fe200078e0a02 */
[----:B------:R-:W-:Y:S01]  /*1e80*/  IABS R16, R18 ;  /* 0x0000001200107213 */ /* 0x000fe20000000000 */
[----:B------:R-:W-:Y:S01]  /*1e90*/  IMAD.MOV R15, RZ, RZ, -R8 ;  /* 0x000000ffff0f7224 */ /* 0x000fe200078e0a08 */
[----:B------:R-:W-:Y:S01]  /*1ea0*/  LOP3.LUT R98, R242, 0xc2, RZ, 0xfc, !PT ;  /* 0x000000c2f2627812 */ /* 0x000fe200078efcff */
[--C-:B------:R-:W-:Y:S01]  /*1eb0*/  @!P3 IMAD.IADD R6, R6, 0x1, -R2.reuse ;  /* 0x000000010606b824 */ /* 0x100fe200078e0a02 */
[----:B------:R-:W-:Y:S01]  /*1ec0*/  ISETP.GT.U32.AND P2, PT, R2, R9, PT ;  /* 0x000000090200720c */ /* 0x000fe20003f44070 */
[----:B------:R-:W-:Y:S01]  /*1ed0*/  @!P6 IMAD.IADD R7, R7, 0x1, -R2 ;  /* 0x000000010707e824 */ /* 0x000fe200078e0a02 */
[----:B------:R-:W-:Y:S01]  /*1ee0*/  LOP3.LUT R99, R242, 0xc4, RZ, 0xfc, !PT ;  /* 0x000000c4f2637812 */ /* 0x000fe200078efcff */
[----:B------:R-:W-:Y:S01]  /*1ef0*/  IMAD.HI.U32 R5, R3, R16, RZ ;  /* 0x0000001003057227 */ /* 0x000fe200078e00ff */
[C---:B------:R-:W-:Y:S01]  /*1f00*/  ISETP.GT.U32.AND P3, PT, R2.reuse, R6, PT ;  /* 0x000000060200720c */ /* 0x040fe20003f64070 */
[----:B------:R-:W-:Y:S01]  /*1f10*/  STL [R1+0x31c8], R246 ;  /* 0x0031c8f601007387 */ /* 0x000fe20000100800 */
[----:B------:R-:W-:Y:S01]  /*1f20*/  ISETP.GT.U32.AND P6, PT, R2, R7, PT ;  /* 0x000000070200720c */ /* 0x000fe20003fc4070 */
[----:B------:R-:W-:Y:S01]  /*1f30*/  IMAD.MOV R5, RZ, RZ, -R5 ;  /* 0x000000ffff057224 */ /* 0x000fe200078e0a05 */
[----:B------:R-:W-:Y:S01]  /*1f40*/  LOP3.LUT R100, R242, 0xc6, RZ, 0xfc, !PT ;  /* 0x000000c6f2647812 */ /* 0x000fe200078efcff */
[C---:B------:R-:W-:Y:S01]  /*1f50*/  IMAD R15, R2.reuse, R15, R17 ;  /* 0x0000000f020f7224 */ /* 0x040fe200078e0211 */
[----:B------:R-:W-:Y:S01]  /*1f60*/  IABS R17, R25 ;  /* 0x0000001900117213 */ /* 0x000fe20000000000 */
[----:B------:R-:W-:Y:S01]  /*1f70*/  IMAD R8, R2, R5, R16 ;  /* 0x0000000502087224 */ /* 0x000fe200078e0210 */
[----:B------:R-:W-:Y:S01]  /*1f80*/  LOP3.LUT R101, R242, 0xc8, RZ, 0xfc, !PT ;  /* 0x000000c8f2657812 */ /* 0x000fe200078efcff */
[--C-:B------:R-:W-:Y:S01]  /*1f90*/  @!P2 IMAD.IADD R9, R9, 0x1, -R2.reuse ;  /* 0x000000010909a824 */ /* 0x100fe200078e0a02 */
[----:B------:R-:W-:Y:S01]  /*1fa0*/  ISETP.GE.AND P2, PT, R19, RZ, PT ;  /* 0x000000ff1300720c */ /* 0x000fe20003f46270 */
[----:B------:R-:W-:Y:S01]  /*1fb0*/  IMAD.HI.U32 R5, R3, R17, RZ ;  /* 0x0000001103057227 */ /* 0x000fe200078e00ff */
[----:B------:R-:W-:Y:S01]  /*1fc0*/  IABS R19, R26 ;  /* 0x0000001a00137213 */ /* 0x000fe20000000000 */
[----:B------:R-:W-:Y:S01]  /*1fd0*/  STL [R1+0x31cc], R247 ;  /* 0x0031ccf701007387 */ /* 0x000fe20000100800 */
[----:B------:R-:W-:Y:S01]  /*1fe0*/  IABS R95, R101 ;  /* 0x00000065005f7213 */ /* 0x000fe20000000000 */
[----:B------:R-:W-:Y:S01]  /*1ff0*/  @!P3 IMAD.IADD R6, R6, 0x1, -R2 ;  /* 0x000000010606b824 */ /* 0x000fe200078e0a02 */
[----:B------:R-:W-:Y:S01]  /*2000*/  ISETP.GT.U32.AND P3, PT, R2, R8, PT ;  /* 0x000000080200720c */ /* 0x000fe20003f64070 */
[----:B------:R-:W-:Y:S01]  /*2010*/  @!P5 IMAD.MOV R4, RZ, RZ, -R4 ;  /* 0x000000ffff04d224 */ /* 0x000fe200078e0a04 */
[----:B------:R-:W-:Y:S01]  /*2020*/  ISETP.GE.AND P5, PT, R18, RZ, PT ;  /* 0x000000ff1200720c */ /* 0x000fe20003fa6270 */
[----:B------:R-:W-:Y:S01]  /*2030*/  @!P6 IMAD.IADD R7, R7, 0x1, -R2 ;  /* 0x000000010707e824 */ /* 0x000fe200078e0a02 */
[----:B------:R-:W-:Y:S01]  /*2040*/  ISETP.GT.U32.AND P6, PT, R2, R15, PT ;  /* 0x0000000f0200720c */ /* 0x000fe20003fc4070 */
[----:B------:R-:W-:Y:S01]  /*2050*/  IMAD.MOV R18, RZ, RZ, -R5 ;  /* 0x000000ffff127224 */ /* 0x000fe200078e0a05 */
[C---:B------:R-:W-:Y:S01]  /*2060*/  LOP3.LUT R102, R242.reuse, 0xca, RZ, 0xfc, !PT ;  /* 0x000000caf2667812 */ /* 0x040fe200078efcff */
[C---:B------:R-:W-:Y:S01]  /*2070*/  IMAD.HI.U32 R5, R3.reuse, R19, RZ ;  /* 0x0000001303057227 */ /* 0x040fe200078e00ff */
[C---:B------:R-:W-:Y:S01]  /*2080*/  LOP3.LUT R103, R242.reuse, 0xcc, RZ, 0xfc, !PT ;  /* 0x000000ccf2677812 */ /* 0x040fe200078efcff */
[----:B------:R-:W-:Y:S01]  /*2090*/  STL [R1+0x31d0], R245 ;  /* 0x0031d0f501007387 */ /* 0x000fe20000100800 */
[C---:B------:R-:W-:Y:S01]  /*20a0*/  LOP3.LUT R107, R242.reuse, 0xd8, RZ, 0xfc, !PT ;  /* 0x000000d8f26b7812 */ /* 0x040fe200078efcff */
[----:B------:R-:W-:Y:S01]  /*20b0*/  IMAD.HI.U32 R16, R3, R21, RZ ;  /* 0x0000001503107227 */ /* 0x000fe200078e00ff */
[C---:B------:R-:W-:Y:S01]  /*20c0*/  LOP3.LUT R108, R242.reuse, 0xda, RZ, 0xfc, !PT ;  /* 0x000000daf26c7812 */ /* 0x040fe200078efcff */
[----:B------:R-:W-:Y:S01]  /*20d0*/  STL [R1+0x31d4], R0 ;  /* 0x0031d40001007387 */ /* 0x000fe20000100800 */
[----:B------:R-:W-:Y:S01]  /*20e0*/  LOP3.LUT R109, R242, 0xdc, RZ, 0xfc, !PT ;  /* 0x000000dcf26d7812 */ /* 0x000fe200078efcff */
[----:B------:R-:W-:Y:S01]  /*20f0*/  IMAD R17, R2, R18, R17 ;  /* 0x0000001202117224 */ /* 0x000fe200078e0211 */
[----:B------:R-:W-:Y:S01]  /*2100*/  IABS R104, R108 ;  /* 0x0000006c00687213 */ /* 0x000fe20000000000 */
[----:B------:R-:W-:Y:S01]  /*2110*/  IMAD.MOV R20, RZ, RZ, -R5 ;  /* 0x000000ffff147224 */ /* 0x000fe200078e0a05 */
[C---:B------:R-:W-:Y:S01]  /*2120*/  LOP3.LUT R110, R242.reuse, 0xde, RZ, 0xfc, !PT ;  /* 0x000000def26e7812 */ /* 0x040fe200078efcff */
[----:B------:R-:W-:Y:S01]  /*2130*/  IMAD.MOV R22, RZ, RZ, -R16 ;  /* 0x000000ffff167224 */ /* 0x000fe200078e0a10 */
[----:B------:R-:W-:Y:S01]  /*2140*/  LOP3.LUT R111, R242, 0xe0, RZ, 0xfc, !PT ;  /* 0x000000e0f26f7812 */ /* 0x000fe200078efcff */
[--C-:B------:R-:W-:Y:S01]  /*2150*/  @!P3 IMAD.IADD R8, R8, 0x1, -R2.reuse ;  /* 0x000000010808b824 */ /* 0x100fe200078e0a02 */
[C---:B------:R-:W-:Y:S01]  /*2160*/  ISETP.GT.U32.AND P3, PT, R2.reuse, R17, PT ;  /* 0x000000110200720c */ /* 0x040fe20003f64070 */
[C---:B------:R-:W-:Y:S01]  /*2170*/  IMAD R16, R2.reuse, R20, R19 ;  /* 0x0000001402107224 */ /* 0x040fe200078e0213 */
[----:B------:R-:W-:Y:S01]  /*2180*/  IABS R105, R110 ;  /* 0x0000006e00697213 */ /* 0x000fe20000000000 */
[--C-:B------:R-:W-:Y:S01]  /*2190*/  @!P6 IMAD.IADD R15, R15, 0x1, -R2.reuse ;  /* 0x000000010f0fe824 */ /* 0x100fe200078e0a02 */
[----:B------:R-:W-:Y:S01]  /*21a0*/  IABS R106, R111 ;  /* 0x0000006f006a7213 */ /* 0x000fe20000000000 */
[----:B------:R-:W-:Y:S01]  /*21b0*/  IMAD.HI.U32 R5, R3, R24, RZ ;  /* 0x0000001803057227 */ /* 0x000fe200078e00ff */
[----:B------:R-:W-:Y:S01]  /*21c0*/  ISETP.GT.U32.AND P6, PT, R2, R16, PT ;  /* 0x000000100200720c */ /* 0x000fe20003fc4070 */
[----:B------:R1:W-:Y:S01]  /*21d0*/  STL [R1+0x31f4], R4 ;  /* 0x0031f40401007387 */ /* 0x0003e20000100800 */
[C---:B------:R-:W-:Y:S01]  /*21e0*/  LOP3.LUT R112, R242.reuse, 0xe2, RZ, 0xfc, !PT ;  /* 0x000000e2f2707812 */ /* 0x040fe200078efcff */
[----:B------:R-:W-:Y:S01]  /*21f0*/  IMAD.MOV R5, RZ, RZ, -R5 ;  /* 0x000000ffff057224 */ /* 0x000fe200078e0a05 */
[----:B------:R-:W-:Y:S01]  /*2200*/  LOP3.LUT R113, R242, 0xe4, RZ, 0xfc, !PT ;  /* 0x000000e4f2717812 */ /* 0x000fe200078efcff */
[C---:B------:R-:W-:Y:S01]  /*2210*/  IMAD R19, R2.reuse, R22, R21 ;  /* 0x0000001602137224 */ /* 0x040fe200078e0215 */
[----:B------:R-:W-:Y:S01]  /*2220*/  IABS R22, R30 ;  /* 0x0000001e00167213 */ /* 0x000fe20000000000 */
[----:B------:R-:W-:Y:S01]  /*2230*/  @!P3 IMAD.IADD R17, R17, 0x1, -R2 ;  /* 0x000000011111b824 */ /* 0x000fe200078e0a02 */
[C---:B------:R-:W-:Y:S01]  /*2240*/  ISETP.GT.U32.AND P3, PT, R2.reuse, R8, PT ;  /* 0x000000080200720c */ /* 0x040fe20003f64070 */
[----:B------:R-:W-:Y:S01]  /*2250*/  IMAD R21, R2, R5, R24 ;  /* 0x0000000502157224 */ /* 0x000fe200078e0218 */
[C---:B------:R-:W-:Y:S01]  /*2260*/  LOP3.LUT R114, R242.reuse, 0xe6, RZ, 0xfc, !PT ;  /* 0x000000e6f2727812 */ /* 0x040fe200078efcff */
[----:B------:R-:W-:Y:S01]  /*2270*/  IMAD.MOV.U32 R5, RZ, RZ, R9 ;  /* 0x000000ffff057224 */ /* 0x000fe200078e0009 */
[----:B------:R-:W-:Y:S01]  /*2280*/  LOP3.LUT R115, R242, 0xe8, RZ, 0xfc, !PT ;  /* 0x000000e8f2737812 */ /* 0x000fe200078efcff */
[----:B------:R-:W-:Y:S01]  /*2290*/  @!P6 IMAD.IADD R16, R16, 0x1, -R2 ;  /* 0x000000011010e824 */ /* 0x000fe200078e0a02 */
[C---:B------:R-:W-:Y:S01]  /*22a0*/  ISETP.GT.U32.AND P6, PT, R2.reuse, R17, PT ;  /* 0x000000110200720c */ /* 0x040fe20003fc4070 */
[----:B------:R-:W-:Y:S01]  /*22b0*/  @!P1 IMAD.MOV R5, RZ, RZ, -R5 ;  /* 0x000000ffff059224 */ /* 0x000fe200078e0a05 */
[C---:B------:R-:W-:Y:S01]  /*22c0*/  ISETP.GT.U32.AND P1, PT, R2.reuse, R15, PT ;  /* 0x0000000f0200720c */ /* 0x040fe20003f24070 */
[----:B------:R-:W-:Y:S01]  /*22d0*/  @!P0 IMAD.MOV R7, RZ, RZ, -R7 ;  /* 0x000000ffff078224 */ /* 0x000fe200078e0a07 */
[----:B------:R-:W-:Y:S01]  /*22e0*/  ISETP.GT.U32.AND P0, PT, R2, R19, PT ;  /* 0x000000130200720c */ /* 0x000fe20003f04070 */
[----:B------:R-:W-:Y:S01]  /*22f0*/  IMAD.HI.U32 R18, R3, R23, RZ ;  /* 0x0000001703127227 */ /* 0x000fe200078e00ff */
[C---:B------:R-:W-:Y:S01]  /*2300*/  LOP3.LUT R116, R242.reuse, 0xea, RZ, 0xfc, !PT ;  /* 0x000000eaf2747812 */ /* 0x040fe200078efcff */
[----:B------:R-:W-:Y:S01]  /*2310*/  STL [R1+0x31f8], R5 ;  /* 0x0031f80501007387 */ /* 0x000fe20000100800 */
[----:B------:R-:W-:Y:S01]  /*2320*/  LOP3.LUT R117, R242, 0xec, RZ, 0xfc, !PT ;  /* 0x000000ecf2757812 */ /* 0x000fe200078efcff */
[----:B------:R-:W-:Y:S01]  /*2330*/  @!P4 IMAD.MOV R6, RZ, RZ, -R6 ;  /* 0x000000ffff06c224 */ /* 0x000fe200078e0a06 */
[----:B------:R-:W-:Y:S01]  /*2340*/  ISETP.GT.U32.AND P4, PT, R2, R16, PT ;  /* 0x000000100200720c */ /* 0x000fe20003f84070 */
[----:B------:R-:W-:Y:S01]  /*2350*/  IMAD.MOV R18, RZ, RZ, -R18 ;  /* 0x000000ffff127224 */ /* 0x000fe200078e0a12 */
[----:B------:R-:W-:Y:S01]  /*2360*/  LOP3.LUT R119, R242, 0xf4, RZ, 0xfc, !PT ;  /* 0x000000f4f2777812 */ /* 0x000fe200078efcff */
[--C-:B------:R-:W-:Y:S01]  /*2370*/  @!P6 IMAD.IADD R17, R17, 0x1, -R2.reuse ;  /* 0x000000011111e824 */ /* 0x100fe200078e0a02 */
[C---:B------:R-:W-:Y:S01]  /*2380*/  ISETP.GT.U32.AND P6, PT, R2.reuse, R21, PT ;  /* 0x000000150200720c */ /* 0x040fe20003fc4070 */
[----:B------:R-:W-:Y:S01]  /*2390*/  IMAD R18, R2, R18, R23 ;  /* 0x0000001202127224 */ /* 0x000fe200078e0217 */
[----:B------:R-:W-:Y:S01]  /*23a0*/  IABS R23, R31 ;  /* 0x0000001f00177213 */ /* 0x000fe20000000000 */
[--C-:B------:R-:W-:Y:S01]  /*23b0*/  @!P3 IMAD.IADD R8, R8, 0x1, -R2.reuse ;  /* 0x000000010808b824 */ /* 0x100fe200078e0a02 */
[----:B------:R-:W-:Y:S01]  /*23c0*/  LOP3.LUT R120, R242, 0xf6, RZ, 0xfc, !PT ;  /* 0x000000f6f2787812 */ /* 0x000fe200078efcff */
[--C-:B------:R-:W-:Y:S01]  /*23d0*/  @!P1 IMAD.IADD R15, R15, 0x1, -R2.reuse ;  /* 0x000000010f0f9824 */ /* 0x100fe200078e0a02 */
[----:B------:R-:W-:Y:S01]  /*23e0*/  ISETP.GE.AND P1, PT, R25, RZ, PT ;  /* 0x000000ff1900720c */ /* 0x000fe20003f26270 */
[----:B------:R-:W-:Y:S01]  /*23f0*/  IMAD.HI.U32 R9, R3, R22, RZ ;  /* 0x0000001603097227 */ /* 0x000fe200078e00ff */
[----:B------:R-:W-:Y:S01]  /*2400*/  ISETP.GT.U32.AND P3, PT, R2, R18, PT ;  /* 0x000000120200720c */ /* 0x000fe20003f64070 */
[----:B------:R2:W-:Y:S01]  /*2410*/  STL [R1+0x31fc], R6 ;  /* 0x0031fc0601007387 */ /* 0x0005e20000100800 */
[----:B------:R-:W-:Y:S01]  /*2420*/  IABS R118, R120 ;  /* 0x0000007800767213 */ /* 0x000fe20000000000 */
[----:B------:R-:W-:Y:S01]  /*2430*/  @!P0 IMAD.IADD R19, R19, 0x1, -R2 ;  /* 0x0000000113138824 */ /* 0x000fe200078e0a02 */
[----:B------:R-:W-:Y:S01]  /*2440*/  ISETP.GE.AND P0, PT, R27, RZ, PT ;  /* 0x000000ff1b00720c */ /* 0x000fe20003f06270 */
[----:B------:R-:W-:Y:S01]  /*2450*/  IMAD.HI.U32 R20, R3, R23, RZ ;  /* 0x0000001703147227 */ /* 0x000fe200078e00ff */
[----:B------:R-:W-:-:S02]  /*2460*/  LOP3.LUT R122, R242, 0xfc, RZ, 0xfc, !PT ;  /* 0x000000fcf27a7812 */ /* 0x000fc400078efcff */
[----:B------:R-:W-:Y:S01]  /*2470*/  LOP3.LUT R126, R242, 0x100, RZ, 0xfc, !PT ;  /* 0x00000100f27e7812 */ /* 0x000fe200078efcff */
[----:B------:R-:W-:Y:S01]  /*2480*/  @!P4 IMAD.IADD R16, R16, 0x1, -R2 ;  /* 0x000000011010c824 */ /* 0x000fe200078e0a02 */
[----:B------:R-:W-:Y:S01]  /*2490*/  ISETP.GE.AND P4, PT, R26, RZ, PT ;  /* 0x000000ff1a00720c */ /* 0x000fe20003f86270 */
[----:B------:R-:W-:Y:S01]  /*24a0*/  IMAD.MOV R9, RZ, RZ, -R9 ;  /* 0x000000ffff097224 */ /* 0x000fe200078e0a09 */
[----:B------:R-:W-:Y:S01]  /*24b0*/  IABS R121, R122 ;  /* 0x0000007a00797213 */ /* 0x000fe20000000000 */
[----:B------:R-:W-:Y:S01]  /*24c0*/  @!P5 IMAD.MOV R8, RZ, RZ, -R8 ;  /* 0x000000ffff08d224 */ /* 0x000fe200078e0a08 */
[----:B------:R-:W-:Y:S01]  /*24d0*/  ISETP.GT.U32.AND P5, PT, R2, R19, PT ;  /* 0x000000130200720c */ /* 0x000fe20003fa4070 */
[----:B------:R-:W-:Y:S01]  /*24e0*/  IMAD.MOV R24, RZ, RZ, -R20 ;  /* 0x000000ffff187224 */ /* 0x000fe200078e0a14 */
[----:B------:R-:W-:Y:S01]  /*24f0*/  LOP3.LUT R129, R242, 0x104, RZ, 0xfc, !PT ;  /* 0x00000104f2817812 */ /* 0x000fe200078efcff */
[----:B------:R-:W-:Y:S01]  /*2500*/  @!P6 IMAD.IADD R21, R21, 0x1, -R2 ;  /* 0x000000011515e824 */ /* 0x000fe200078e0a02 */
[----:B------:R-:W-:Y:S01]  /*2510*/  IABS R123, R126 ;  /* 0x0000007e007b7213 */ /* 0x000fe20000000000 */
[----:B------:R-:W-:Y:S01]  /*2520*/  IMAD R20, R2, R9, R22 ;  /* 0x0000000902147224 */ /* 0x000fe200078e0216 */
[----:B------:R-:W-:Y:S01]  /*2530*/  LOP3.LUT R127, R242, 0x102, RZ, 0xfc, !PT ;  /* 0x00000102f27f7812 */ /* 0x000fe200078efcff */
[----:B------:R-:W-:Y:S01]  /*2540*/  IMAD.MOV.U32 R9, RZ, RZ, R15 ;  /* 0x000000ffff097224 */ /* 0x000fe200078e000f */
[C---:B------:R-:W-:Y:S01]  /*2550*/  ISETP.GT.U32.AND P6, PT, R2.reuse, R21, PT ;  /* 0x000000150200720c */ /* 0x040fe20003fc4070 */
[----:B------:R-:W-:Y:S01]  /*2560*/  IMAD R23, R2, R24, R23 ;  /* 0x0000001802177224 */ /* 0x000fe200078e0217 */
[----:B------:R-:W-:Y:S01]  /*2570*/  LOP3.LUT R24, R242, 0x3c, RZ, 0xfc, !PT ;  /* 0x0000003cf2187812 */ /* 0x000fe200078efcff */
[----:B------:R-:W-:Y:S01]  /*2580*/  IMAD.MOV.U32 R15, RZ, RZ, R17 ;  /* 0x000000ffff0f7224 */ /* 0x000fe200078e0011 */
[----:B------:R-:W-:Y:S01]  /*2590*/  IABS R125, R129 ;  /* 0x00000081007d7213 */ /* 0x000fe20000000000 */
[----:B------:R-:W-:Y:S01]  /*25a0*/  @!P3 IMAD.IADD R18, R18, 0x1, -R2 ;  /* 0x000000011212b824 */ /* 0x000fe200078e0a02 */
[----:B------:R-:W-:Y:S01]  /*25b0*/  IABS R25, R24 ;  /* 0x0000001800197213 */ /* 0x000fe20000000000 */
[----:B------:R-:W-:Y:S01]  /*25c0*/  @!P1 IMAD.MOV R15, RZ, RZ, -R15 ;  /* 0x000000ffff0f9224 */ /* 0x000fe200078e0a0f */
[C---:B------:R-:W-:Y:S01]  /*25d0*/  ISETP.GT.U32.AND P1, PT, R2.reuse, R20, PT ;  /* 0x000000140200720c */ /* 0x040fe20003f24070 */
[----:B------:R-:W-:Y:S01]  /*25e0*/  @!P4 IMAD.MOV R16, RZ, RZ, -R16 ;  /* 0x000000ffff10c224 */ /* 0x000fe200078e0a10 */
[----:B------:R-:W-:Y:S01]  /*25f0*/  ISETP.GE.AND P4, PT, R29, RZ, PT ;  /* 0x000000ff1d00720c */ /* 0x000fe20003f86270 */
[----:B------:R-:W-:Y:S01]  /*2600*/  @!P5 IMAD.IADD R19, R19, 0x1, -R2 ;  /* 0x000000011313d824 */ /* 0x000fe200078e0a02 */
[----:B------:R-:W-:Y:S01]  /*2610*/  ISETP.GT.U32.AND P5, PT, R2, R23, PT ;  /* 0x000000170200720c */ /* 0x000fe20003fa4070 */
[----:B------:R-:W-:Y:S01]  /*2620*/  IMAD.HI.U32 R22, R3, R25, RZ ;  /* 0x0000001903167227 */ /* 0x000fe200078e00ff */
[----:B------:R-:W-:-:S02]  /*2630*/  ISETP.GE.AND P3, PT, R28, RZ, PT ;  /* 0x000000ff1c00720c */ /* 0x000fc40003f66270 */
[----:B------:R-:W-:Y:S01]  /*2640*/  LOP3.LUT R28, R242, 0x3e, RZ, 0xfc, !PT ;  /* 0x0000003ef21c7812 */ /* 0x000fe200078efcff */
[----:B------:R-:W-:Y:S01]  /*2650*/  @!P2 IMAD.MOV R9, RZ, RZ, -R9 ;  /* 0x000000ffff09a224 */ /* 0x000fe200078e0a09 */
[----:B------:R-:W-:Y:S01]  /*2660*/  ISETP.GT.U32.AND P2, PT, R2, R18, PT ;  /* 0x000000120200720c */ /* 0x000fe20003f44070 */
[----:B------:R-:W-:Y:S01]  /*2670*/  @!P6 IMAD.IADD R21, R21, 0x1, -R2 ;  /* 0x000000011515e824 */ /* 0x000fe200078e0a02 */
[----:B------:R-:W-:Y:S01]  /*2680*/  IABS R26, R28 ;  /* 0x0000001c001a7213 */ /* 0x000fe20000000000 */
[----:B------:R-:W-:Y:S01]  /*2690*/  IMAD.MOV R22, RZ, RZ, -R22 ;  /* 0x000000ffff167224 */ /* 0x000fe200078e0a16 */
[----:B------:R-:W-:Y:S01]  /*26a0*/  ISETP.GE.AND P6, PT, R31, RZ, PT ;  /* 0x000000ff1f00720c */ /* 0x000fe20003fc6270 */
[----:B------:R-:W-:Y:S01]  /*26b0*/  IMAD.MOV.U32 R17, RZ, RZ, R19 ;  /* 0x000000ffff117224 */ /* 0x000fe200078e0013 */
[----:B------:R-:W-:Y:S01]  /*26c0*/  LOP3.LUT R31, R242, 0x44, RZ, 0xfc, !PT ;  /* 0x00000044f21f7812 */ /* 0x000fe200078efcff */
[--C-:B------:R-:W-:Y:S01]  /*26d0*/  @!P1 IMAD.IADD R20, R20, 0x1, -R2.reuse ;  /* 0x0000000114149824 */ /* 0x100fe200078e0a02 */
[----:B------:R-:W-:Y:S01]  /*26e0*/  ISETP.GE.AND P1, PT, R24, RZ, PT ;  /* 0x000000ff1800720c */ /* 0x000fe20003f26270 */
[----:B------:R-:W-:Y:S01]  /*26f0*/  IMAD R22, R2, R22, R25 ;  /* 0x0000001602167224 */ /* 0x000fe200078e0219 */
[----:B------:R-:W-:Y:S01]  /*2700*/  IABS R124, R127 ;  /* 0x0000007f007c7213 */ /* 0x000fe20000000000 */
[----:B------:R-:W-:Y:S01]  /*2710*/  IMAD.MOV.U32 R19, RZ, RZ, R21 ;  /* 0x000000ffff137224 */ /* 0x000fe200078e0015 */
[C---:B------:R-:W-:Y:S01]  /*2720*/  LOP3.LUT R21, R242.reuse, 0x40, RZ, 0xfc, !PT ;  /* 0x00000040f2157812 */ /* 0x040fe200078efcff */
[--C-:B------:R-:W-:Y:S01]  /*2730*/  @!P5 IMAD.IADD R23, R23, 0x1, -R2.reuse ;  /* 0x000000011717d824 */ /* 0x100fe200078e0a02 */
[----:B------:R-:W-:Y:S01]  /*2740*/  LOP3.LUT R130, R242, 0x108, RZ, 0xfc, !PT ;  /* 0x00000108f2827812 */ /* 0x000fe200078efcff */
[----:B------:R-:W-:Y:S01]  /*2750*/  @!P0 IMAD.MOV R17, RZ, RZ, -R17 ;  /* 0x000000ffff118224 */ /* 0x000fe200078e0a11 */
[C---:B------:R-:W-:Y:S01]  /*2760*/  ISETP.GT.U32.AND P0, PT, R2.reuse, R20, PT ;  /* 0x000000140200720c */ /* 0x040fe20003f04070 */
[----:B------:R-:W-:Y:S01]  /*2770*/  @!P4 IMAD.MOV R19, RZ, RZ, -R19 ;  /* 0x000000ffff13c224 */ /* 0x000fe200078e0a13 */
[----:B------:R-:W-:Y:S01]  /*2780*/  ISETP.GT.U32.AND P4, PT, R2, R22, PT ;  /* 0x000000160200720c */ /* 0x000fe20003f84070 */
[----:B------:R-:W-:Y:S01]  /*2790*/  @!P2 IMAD.IADD R18, R18, 0x1, -R2 ;  /* 0x000000011212a824 */ /* 0x000fe200078e0a02 */
[----:B------:R-:W-:Y:S01]  /*27a0*/  ISETP.GE.AND P2, PT, R30, RZ, PT ;  /* 0x000000ff1e00720c */ /* 0x000fe20003f46270 */
[----:B------:R-:W-:Y:S01]  /*27b0*/  IMAD.HI.U32 R24, R3, R26, RZ ;  /* 0x0000001a03187227 */ /* 0x000fe200078e00ff */
[----:B------:R-:W-:-:S02]  /*27c0*/  ISETP.GT.U32.AND P5, PT, R2, R23, PT ;  /* 0x000000170200720c */ /* 0x000fc40003fa4070 */
[----:B------:R-:W-:Y:S01]  /*27d0*/  IABS R30, R31 ;  /* 0x0000001f001e7213 */ /* 0x000fe20000000000 */
[----:B------:R-:W-:Y:S01]  /*27e0*/  IMAD.MOV R27, RZ, RZ, -R24 ;  /* 0x000000ffff1b7224 */ /* 0x000fe200078e0a18 */
[----:B------:R-:W-:Y:S01]  /*27f0*/  LOP3.LUT R24, R242, 0x42, RZ, 0xfc, !PT ;  /* 0x00000042f2187812 */ /* 0x000fe200078efcff */
[----:B------:R-:W-:Y:S01]  /*2800*/  @!P3 IMAD.MOV R18, RZ, RZ, -R18 ;  /* 0x000000ffff12b224 */ /* 0x000fe200078e0a12 */
[----:B------:R-:W-:Y:S01]  /*2810*/  ISETP.GE.AND P3, PT, R28, RZ, PT ;  /* 0x000000ff1c00720c */ /* 0x000fe20003f66270 */
[----:B------:R-:W-:Y:S01]  /*2820*/  IMAD R25, R2, R27, R26 ;  /* 0x0000001b02197224 */ /* 0x000fe200078e021a */
[----:B------:R-:W-:Y:S01]  /*2830*/  IABS R28, R21 ;  /* 0x00000015001c7213 */ /* 0x000fe20000000000 */
[--C-:B------:R-:W-:Y:S01]  /*2840*/  @!P0 IMAD.IADD R20, R20, 0x1, -R2.reuse ;  /* 0x0000000114148824 */ /* 0x100fe200078e0a02 */
[----:B------:R-:W-:Y:S01]  /*2850*/  IABS R29, R24 ;  /* 0x00000018001d7213 */ /* 0x000fe20000000000 */
[--C-:B------:R-:W-:Y:S01]  /*2860*/  @!P4 IMAD.IADD R22, R22, 0x1, -R2.reuse ;  /* 0x000000011616c824 */ /* 0x100fe200078e0a02 */
[----:B------:R-:W-:Y:S01]  /*2870*/  ISETP.GE.AND P0, PT, R21, RZ, PT ;  /* 0x000000ff1500720c */ /* 0x000fe20003f06270 */
[----:B------:R-:W-:Y:S01]  /*2880*/  @!P5 IMAD.IADD R23, R23, 0x1, -R2 ;  /* 0x000000011717d824 */ /* 0x000fe200078e0a02 */
[----:B------:R-:W-:Y:S01]  /*2890*/  ISETP.GT.U32.AND P5, PT, R2, R25, PT ;  /* 0x000000190200720c */ /* 0x000fe20003fa4070 */
[----:B------:R-:W-:Y:S01]  /*28a0*/  @!P2 IMAD.MOV R20, RZ, RZ, -R20 ;  /* 0x000000ffff14a224 */ /* 0x000fe200078e0a14 */
[----:B------:R-:W-:Y:S01]  /*28b0*/  ISETP.GE.AND P2, PT, R24, RZ, PT ;  /* 0x000000ff1800720c */ /* 0x000fe20003f46270 */
[----:B------:R-:W-:Y:S01]  /*28c0*/  IMAD.HI.U32 R24, R3, R28, RZ ;  /* 0x0000001c03187227 */ /* 0x000fe200078e00ff */
[----:B------:R-:W-:-:S02]  /*28d0*/  ISETP.GT.U32.AND P4, PT, R2, R22, PT ;  /* 0x000000160200720c */ /* 0x000fc40003f84070 */
[C---:B------:R-:W-:Y:S01]  /*28e0*/  LOP3.LUT R131, R242.reuse, 0x10a, RZ, 0xfc, !PT ;  /* 0x0000010af2837812 */ /* 0x040fe200078efcff */
[----:B------:R-:W-:Y:S01]  /*28f0*/  IMAD.MOV.U32 R21, RZ, RZ, R23 ;  /* 0x000000ffff157224 */ /* 0x000fe200078e0017 */
[C---:B------:R-:W-:Y:S01]  /*2900*/  LOP3.LUT R133, R242.reuse, 0x110, RZ, 0xfc, !PT ;  /* 0x00000110f2857812 */ /* 0x040fe200078efcff */
[----:B------:R-:W-:Y:S01]  /*2910*/  IMAD.MOV R23, RZ, RZ, -R24 ;  /* 0x000000ffff177224 */ /* 0x000fe200078e0a18 */
[----:B------:R-:W-:Y:S01]  /*2920*/  IABS R128, R131 ;  /* 0x0000008300807213 */ /* 0x000fe20000000000 */
[----:B------:R-:W-:Y:S01]  /*2930*/  IMAD.HI.U32 R26, R3, R29, RZ ;  /* 0x0000001d031a7227 */ /* 0x000fe200078e00ff */
[C---:B------:R-:W-:Y:S02]  /*2940*/  LOP3.LUT R134, R242.reuse, 0x112, RZ, 0xfc, !PT ;  /* 0x00000112f2867812 */ /* 0x040fe400078efcff */
[----:B------:R-:W-:Y:S01]  /*2950*/  LOP3.LUT R140, R242, 0x114, RZ, 0xfc, !PT ;  /* 0x00000114f28c7812 */ /* 0x000fe200078efcff */
[----:B------:R-:W-:Y:S01]  /*2960*/  IMAD R24, R2, R23, R28 ;  /* 0x0000001702187224 */ /* 0x000fe200078e021c */
[----:B------:R-:W-:Y:S01]  /*2970*/  IABS R132, R134 ;  /* 0x0000008600847213 */ /* 0x000fe20000000000 */
[--C-:B------:R-:W-:Y:S01]  /*2980*/  @!P5 IMAD.IADD R25, R25, 0x1, -R2.reuse ;  /* 0x000000011919d824 */ /* 0x100fe200078e0a02 */
[----:B------:R-:W-:Y:S01]  /*2990*/  LOP3.LUT R141, R242, 0x116, RZ, 0xfc, !PT ;  /* 0x00000116f28d7812 */ /* 0x000fe200078efcff */
[----:B------:R-:W-:Y:S01]  /*29a0*/  @!P4 IMAD.IADD R22, R22, 0x1, -R2 ;  /* 0x000000011616c824 */ /* 0x000fe200078e0a02 */
[C---:B------:R-:W-:Y:S01]  /*29b0*/  ISETP.GT.U32.AND P4, PT, R2.reuse, R24, PT ;  /* 0x000000180200720c */ /* 0x040fe20003f84070 */
[----:B------:R-:W-:Y:S01]  /*29c0*/  IMAD.HI.U32 R27, R3, R30, RZ ;  /* 0x0000001e031b7227 */ /* 0x000fe200078e00ff */
[----:B------:R-:W-:-:S02]  /*29d0*/  ISETP.GT.U32.AND P5, PT, R2, R25, PT ;  /* 0x000000190200720c */ /* 0x000fc40003fa4070 */
[----:B------:R-:W-:Y:S01]  /*29e0*/  IABS R135, R141 ;  /* 0x0000008d00877213 */ /* 0x000fe20000000000 */
[----:B------:R-:W-:Y:S01]  /*29f0*/  IMAD.MOV R26, RZ, RZ, -R26 ;  /* 0x000000ffff1a7224 */ /* 0x000fe200078e0a1a */
[C---:B------:R-:W-:Y:S01]  /*2a00*/  LOP3.LUT R144, R242.reuse, 0x11c, RZ, 0xfc, !PT ;  /* 0x0000011cf2907812 */ /* 0x040fe200078efcff */
[----:B------:R-:W-:Y:S01]  /*2a10*/  IMAD.MOV R23, RZ, RZ, -R27 ;  /* 0x000000ffff177224 */ /* 0x000fe200078e0a1b */
[----:B------:R-:W-:Y:S01]  /*2a20*/  LOP3.LUT R143, R242, 0x11a, RZ, 0xfc, !PT ;  /* 0x0000011af28f7812 */ /* 0x000fe200078efcff */
[C---:B------:R-:W-:Y:S01]  /*2a30*/  IMAD R27, R2.reuse, R26, R29 ;  /* 0x0000001a021b7224 */ /* 0x040fe200078e021d */
[----:B------:R-:W-:Y:S01]  /*2a40*/  IABS R29, R33 ;  /* 0x00000021001d7213 */ /* 0x000fe20000000000 */
[----:B------:R-:W-:Y:S01]  /*2a50*/  IMAD R26, R2, R23, R30 ;  /* 0x00000017021a7224 */ /* 0x000fe200078e021e */
[----:B------:R-:W-:Y:S01]  /*2a60*/  IABS R139, R144 ;  /* 0x00000090008b7213 */ /* 0x000fe20000000000 */
[----:B------:R-:W-:Y:S01]  /*2a70*/  @!P4 IMAD.IADD R24, R24, 0x1, -R2 ;  /* 0x000000011818c824 */ /* 0x000fe200078e0a02 */
[----:B------:R-:W-:Y:S01]  /*2a80*/  LOP3.LUT R142, R242, 0x118, RZ, 0xfc, !PT ;  /* 0x00000118f28e7812 */ /* 0x000fe200078efcff */
[----:B------:R-:W-:Y:S01]  /*2a90*/  @!P1 IMAD.MOV R22, RZ, RZ, -R22 ;  /* 0x000000ffff169224 */ /* 0x000fe200078e0a16 */
[C---:B------:R-:W-:Y:S01]  /*2aa0*/  ISETP.GT.U32.AND P1, PT, R2.reuse, R26, PT ;  /* 0x0000001a0200720c */ /* 0x040fe20003f24070 */
[----:B------:R-:W-:Y:S01]  /*2ab0*/  @!P5 IMAD.IADD R25, R25, 0x1, -R2 ;  /* 0x000000011919d824 */ /* 0x000fe200078e0a02 */
[C---:B------:R-:W-:Y:S01]  /*2ac0*/  ISETP.GT.U32.AND P5, PT, R2.reuse, R27, PT ;  /* 0x0000001b0200720c */ /* 0x040fe20003fa4070 */
[----:B------:R-:W-:Y:S01]  /*2ad0*/  IMAD.HI.U32 R28, R3, R29, RZ ;  /* 0x0000001d031c7227 */ /* 0x000fe200078e00ff */
[----:B------:R-:W-:-:S02]  /*2ae0*/  ISETP.GT.U32.AND P4, PT, R2, R24, PT ;  /* 0x000000180200720c */ /* 0x000fc40003f84070 */
[----:B------:R-:W-:Y:S01]  /*2af0*/  IABS R138, R143 ;  /* 0x0000008f008a7213 */ /* 0x000fe20000000000 */
[----:B------:R-:W-:Y:S01]  /*2b00*/  IMAD.MOV R28, RZ, RZ, -R28 ;  /* 0x000000ffff1c7224 */ /* 0x000fe200078e0a1c */
[----:B------:R-:W-:Y:S01]  /*2b10*/  IABS R136, R142 ;  /* 0x0000008e00887213 */ /* 0x000fe20000000000 */
[----:B------:R-:W-:Y:S01]  /*2b20*/  @!P6 IMAD.MOV R21, RZ, RZ, -R21 ;  /* 0x000000ffff15e224 */ /* 0x000fe200078e0a15 */
[----:B------:R-:W-:Y:S01]  /*2b30*/  ISETP.GE.AND P6, PT, R31, RZ, PT ;  /* 0x000000ff1f00720c */ /* 0x000fe20003fc6270 */
[----:B------:R-:W-:Y:S01]  /*2b40*/  IMAD R29, R2, R28, R29 ;  /* 0x0000001c021d7224 */ /* 0x000fe200078e021d */
[----:B------:R-:W-:Y:S01]  /*2b50*/  IABS R31, R35 ;  /* 0x00000023001f7213 */ /* 0x000fe20000000000 */
[--C-:B------:R-:W-:Y:S01]  /*2b60*/  @!P1 IMAD.IADD R26, R26, 0x1, -R2.reuse ;  /* 0x000000011a1a9824 */ /* 0x100fe200078e0a02 */
[C---:B------:R-:W-:Y:S01]  /*2b70*/  LOP3.LUT R145, R242.reuse, 0x11e, RZ, 0xfc, !PT ;  /* 0x0000011ef2917812 */ /* 0x040fe200078efcff */
[--C-:B------:R-:W-:Y:S01]  /*2b80*/  @!P5 IMAD.IADD R27, R27, 0x1, -R2.reuse ;  /* 0x000000011b1bd824 */ /* 0x100fe200078e0a02 */
[----:B------:R-:W-:Y:S01]  /*2b90*/  LOP3.LUT R146, R242, 0x120, RZ, 0xfc, !PT ;  /* 0x00000120f2927812 */ /* 0x000fe200078efcff */
[----:B------:R-:W-:Y:S01]  /*2ba0*/  @!P4 IMAD.IADD R24, R24, 0x1, -R2 ;  /* 0x000000011818c824 */ /* 0x000fe200078e0a02 */
[C---:B------:R-:W-:Y:S01]  /*2bb0*/  ISETP.GT.U32.AND P4, PT, R2.reuse, R29, PT ;  /* 0x0000001d0200720c */ /* 0x040fe20003f84070 */
[----:B------:R-:W-:Y:S01]  /*2bc0*/  IMAD.MOV.U32 R23, RZ, RZ, R25 ;  /* 0x000000ffff177224 */ /* 0x000fe200078e0019 */
[C---:B------:R-:W-:Y:S01]  /*2bd0*/  ISETP.GT.U32.AND P1, PT, R2.reuse, R26, PT ;  /* 0x0000001a0200720c */ /* 0x040fe20003f24070 */
[----:B------:R-:W-:Y:S01]  /*2be0*/  IMAD.HI.U32 R25, R3, R31, RZ ;  /* 0x0000001f03197227 */ /* 0x000fe200078e00ff */
[----:B------:R-:W-:-:S02]  /*2bf0*/  ISETP.GT.U32.AND P5, PT, R2, R27, PT ;  /* 0x0000001b0200720c */ /* 0x000fc40003fa4070 */
[C---:B------:R-:W-:Y:S01]  /*2c00*/  LOP3.LUT R149, R242.reuse, 0x12e, RZ, 0xfc, !PT ;  /* 0x0000012ef2957812 */ /* 0x040fe200078efcff */
[----:B------:R-:W-:Y:S01]  /*2c10*/  IMAD.HI.U32 R28, R3, R32, RZ ;  /* 0x00000020031c7227 */ /* 0x000fe200078e00ff */
[C---:B------:R-:W-:Y:S02]  /*2c20*/  LOP3.LUT R150, R242.reuse, 0x130, RZ, 0xfc, !PT ;  /* 0x00000130f2967812 */ /* 0x040fe400078efcff */
[----:B------:R-:W-:Y:S01]  /*2c30*/  LOP3.LUT R151, R242, 0x132, RZ, 0xfc, !PT ;  /* 0x00000132f2977812 */ /* 0x000fe200078efcff */
[----:B------:R-:W-:Y:S01]  /*2c40*/  @!P3 IMAD.MOV R23, RZ, RZ, -R23 ;  /* 0x000000ffff17b224 */ /* 0x000fe200078e0a17 */
[----:B------:R-:W-:Y:S01]  /*2c50*/  ISETP.GE.AND P3, PT, R33, RZ, PT ;  /* 0x000000ff2100720c */ /* 0x000fe20003f66270 */
[----:B------:R-:W-:Y:S01]  /*2c60*/  IMAD.MOV R25, RZ, RZ, -R25 ;  /* 0x000000ffff197224 */ /* 0x000fe200078e0a19 */
[----:B------:R-:W-:Y:S01]  /*2c70*/  IABS R147, R150 ;  /* 0x0000009600937213 */ /* 0x000fe20000000000 */
[----:B------:R-:W-:Y:S01]  /*2c80*/  IMAD.HI.U32 R30, R3, R34, RZ ;  /* 0x00000022031e7227 */ /* 0x000fe200078e00ff */
[----:B------:R-:W-:-:S02]  /*2c90*/  IABS R148, R151 ;  /* 0x0000009700947213 */ /* 0x000fc40000000000 */
[C---:B------:R-:W-:Y:S01]  /*2ca0*/  LOP3.LUT R152, R242.reuse, 0x134, RZ, 0xfc, !PT ;  /* 0x00000134f2987812 */ /* 0x040fe200078efcff */
[----:B------:R-:W-:Y:S01]  /*2cb0*/  IMAD.MOV R33, RZ, RZ, -R28 ;  /* 0x000000ffff217224 */ /* 0x000fe200078e0a1c */
[----:B------:R-:W-:Y:S01]  /*2cc0*/  LOP3.LUT R156, R242, 0x13a, RZ, 0xfc, !PT ;  /* 0x0000013af29c7812 */ /* 0x000fe200078efcff */
[----:B------:R-:W-:Y:S01]  /*2cd0*/  IMAD R28, R2, R25, R31 ;  /* 0x00000019021c7224 */ /* 0x000fe200078e021f */
[----:B------:R-:W-:Y:S01]  /*2ce0*/  LOP3.LUT R157, R242, 0x13c, RZ, 0xfc, !PT ;  /* 0x0000013cf29d7812 */ /* 0x000fe200078efcff */
[----:B------:R-:W-:Y:S01]  /*2cf0*/  IMAD.MOV R25, RZ, RZ, -R30 ;  /* 0x000000ffff197224 */ /* 0x000fe200078e0a1e */
[----:B------:R-:W-:Y:S01]  /*2d00*/  IABS R153, R156 ;  /* 0x0000009c00997213 */ /* 0x000fe20000000000 */
[----:B------:R-:W-:Y:S01]  /*2d10*/  IMAD R31, R2, R33, R32 ;  /* 0x00000021021f7224 */ /* 0x000fe200078e0220 */
[----:B------:R-:W-:Y:S01]  /*2d20*/  LOP3.LUT R32, R242, 0x4e, RZ, 0xfc, !PT ;  /* 0x0000004ef2207812 */ /* 0x000fe200078efcff */
[----:B------:R-:W-:Y:S01]  /*2d30*/  @!P4 IMAD.IADD R29, R29, 0x1, -R2 ;  /* 0x000000011d1dc824 */ /* 0x000fe200078e0a02 */
[----:B------:R-:W-:Y:S01]  /*2d40*/  IABS R154, R157 ;  /* 0x0000009d009a7213 */ /* 0x000fe20000000000 */
[----:B------:R-:W-:Y:S01]  /*2d50*/  IMAD R30, R2, R25, R34 ;  /* 0x00000019021e7224 */ /* 0x000fe200078e0222 */
[----:B------:R-:W-:Y:S01]  /*2d60*/  IABS R33, R32 ;  /* 0x0000002000217213 */ /* 0x000fe20000000000 */
[--C-:B------:R-:W-:Y:S01]  /*2d70*/  @!P1 IMAD.IADD R26, R26, 0x1, -R2.reuse ;  /* 0x000000011a1a9824 */ /* 0x100fe200078e0a02 */
[C---:B------:R-:W-:Y:S01]  /*2d80*/  ISETP.GT.U32.AND P1, PT, R2.reuse, R31, PT ;  /* 0x0000001f0200720c */ /* 0x040fe20003f24070 */
[----:B------:R-:W-:Y:S01]  /*2d90*/  @!P5 IMAD.IADD R27, R27, 0x1, -R2 ;  /* 0x000000011b1bd824 */ /* 0x000fe200078e0a02 */
[C---:B------:R-:W-:Y:S01]  /*2da0*/  ISETP.GT.U32.AND P4, PT, R2.reuse, R29, PT ;  /* 0x0000001d0200720c */ /* 0x040fe20003f84070 */
[----:B------:R-:W-:Y:S01]  /*2db0*/  @!P0 IMAD.MOV R24, RZ, RZ, -R24 ;  /* 0x000000ffff188224 */ /* 0x000fe200078e0a18 */
[C---:B------:R-:W-:Y:S01]  /*2dc0*/  ISETP.GT.U32.AND P0, PT, R2.reuse, R28, PT ;  /* 0x0000001c0200720c */ /* 0x040fe20003f04070 */
[----:B------:R-:W-:Y:S01]  /*2dd0*/  @!P6 IMAD.MOV R26, RZ, RZ, -R26 ;  /* 0x000000ffff1ae224 */ /* 0x000fe200078e0a1a */
[----:B------:R-:W-:Y:S01]  /*2de0*/  ISETP.GT.U32.AND P6, PT, R2, R30, PT ;  /* 0x0000001e0200720c */ /* 0x000fe20003fc4070 */
[----:B------:R-:W-:Y:S01]  /*2df0*/  IMAD.MOV.U32 R25, RZ, RZ, R27 ;  /* 0x000000ffff197224 */ /* 0x000fe200078e001b */
[----:B------:R-:W-:Y:S01]  /*2e00*/  ISETP.GE.AND P5, PT, R35, RZ, PT ;  /* 0x000000ff2300720c */ /* 0x000fe20003fa6270 */
[----:B------:R-:W-:Y:S01]  /*2e10*/  IMAD.HI.U32 R27, R3, R33, RZ ;  /* 0x00000021031b7227 */ /* 0x000fe200078e00ff */
[----:B------:R-:W-:-:S02]  /*2e20*/  IABS R35, R39 ;  /* 0x0000002700237213 */ /* 0x000fc40000000000 */
[----:B------:R-:W-:Y:S01]  /*2e30*/  LOP3.LUT R158, R242, 0x13e, RZ, 0xfc, !PT ;  /* 0x0000013ef29e7812 */ /* 0x000fe200078efcff */
[----:B------:R-:W-:Y:S01]  /*2e40*/  @!P2 IMAD.MOV R25, RZ, RZ, -R25 ;  /* 0x000000ffff19a224 */ /* 0x000fe200078e0a19 */
[----:B------:R-:W-:Y:S01]  /*2e50*/  ISETP.GE.AND P2, PT, R36, RZ, PT ;  /* 0x000000ff2400720c */ /* 0x000fe20003f46270 */
[--C-:B------:R-:W-:Y:S01]  /*2e60*/  @!P1 IMAD.IADD R31, R31, 0x1, -R2.reuse ;  /* 0x000000011f1f9824 */ /* 0x100fe200078e0a02 */
[----:B------:R-:W-:Y:S01]  /*2e70*/  LOP3.LUT R36, R242, 0x50, RZ, 0xfc, !PT ;  /* 0x00000050f2247812 */ /* 0x000fe200078efcff */
[--C-:B------:R-:W-:Y:S01]  /*2e80*/  @!P4 IMAD.IADD R29, R29, 0x1, -R2.reuse ;  /* 0x000000011d1dc824 */ /* 0x100fe200078e0a02 */
[----:B------:R-:W-:Y:S01]  /*2e90*/  ISETP.GE.AND P4, PT, R37, RZ, PT ;  /* 0x000000ff2500720c */ /* 0x000fe20003f86270 */
[--C-:B------:R-:W-:Y:S01]  /*2ea0*/  @!P0 IMAD.IADD R28, R28, 0x1, -R2.reuse ;  /* 0x000000011c1c8824 */ /* 0x100fe200078e0a02 */
[----:B------:R-:W-:Y:S01]  /*2eb0*/  IABS R34, R36 ;  /* 0x0000002400227213 */ /* 0x000fe20000000000 */
[----:B------:R-:W-:Y:S01]  /*2ec0*/  @!P6 IMAD.IADD R30, R30, 0x1, -R2 ;  /* 0x000000011e1ee824 */ /* 0x000fe200078e0a02 */
[----:B------:R-:W-:Y:S01]  /*2ed0*/  ISETP.GE.AND P0, PT, R32, RZ, PT ;  /* 0x000000ff2000720c */ /* 0x000fe20003f06270 */
[----:B------:R-:W-:Y:S01]  /*2ee0*/  IMAD.MOV R32, RZ, RZ, -R27 ;  /* 0x000000ffff207224 */ /* 0x000fe200078e0a1b */
[C---:B------:R-:W-:Y:S01]  /*2ef0*/  ISETP.GT.U32.AND P6, PT, R2.reuse, R31, PT ;  /* 0x0000001f0200720c */ /* 0x040fe20003fc4070 */
[----:B------:R-:W-:Y:S01]  /*2f00*/  IMAD.MOV.U32 R27, RZ, RZ, R29 ;  /* 0x000000ffff1b7224 */ /* 0x000fe200078e001d */
[----:B------:R-:W-:Y:S01]  /*2f10*/  ISETP.GT.U32.AND P1, PT, R2, R28, PT ;  /* 0x0000001c0200720c */ /* 0x000fe20003f24070 */
[----:B------:R-:W-:Y:S01]  /*2f20*/  IMAD.HI.U32 R29, R3, R34, RZ ;  /* 0x00000022031d7227 */ /* 0x000fe200078e00ff */
[----:B------:R-:W-:-:S02]  /*2f30*/  IABS R37, R40 ;  /* 0x0000002800257213 */ /* 0x000fc40000000000 */
[C---:B------:R-:W-:Y:S01]  /*2f40*/  LOP3.LUT R159, R242.reuse, 0x140, RZ, 0xfc, !PT ;  /* 0x00000140f29f7812 */ /* 0x040fe200078efcff */
[----:B------:R-:W-:Y:S01]  /*2f50*/  IMAD.MOV R29, RZ, RZ, -R29 ;  /* 0x000000ffff1d7224 */ /* 0x000fe200078e0a1d */
[----:B------:R-:W-:Y:S01]  /*2f60*/  LOP3.LUT R160, R242, 0x142, RZ, 0xfc, !PT ;  /* 0x00000142f2a07812 */ /* 0x000fe200078efcff */
[----:B------:R-:W-:Y:S01]  /*2f70*/  IMAD R33, R2, R32, R33 ;  /* 0x0000002002217224 */ /* 0x000fe200078e0221 */
[----:B------:R-:W-:Y:S01]  /*2f80*/  LOP3.LUT R161, R242, 0x144, RZ, 0xfc, !PT ;  /* 0x00000144f2a17812 */ /* 0x000fe200078efcff */
[----:B------:R-:W-:Y:S01]  /*2f90*/  IMAD R32, R2, R29, R34 ;  /* 0x0000001d02207224 */ /* 0x000fe200078e0222 */
[C---:B------:R-:W-:Y:S01]  /*2fa0*/  LOP3.LUT R162, R242.reuse, 0x146, RZ, 0xfc, !PT ;  /* 0x00000146f2a27812 */ /* 0x040fe200078efcff */
[--C-:B------:R-:W-:Y:S01]  /*2fb0*/  @!P6 IMAD.IADD R31, R31, 0x1, -R2.reuse ;  /* 0x000000011f1fe824 */ /* 0x100fe200078e0a02 */
[----:B------:R-:W-:Y:S01]  /*2fc0*/  LOP3.LUT R163, R242, 0x14c, RZ, 0xfc, !PT ;  /* 0x0000014cf2a37812 */ /* 0x000fe200078efcff */
[----:B------:R-:W-:Y:S01]  /*2fd0*/  @!P3 IMAD.MOV R27, RZ, RZ, -R27 ;  /* 0x000000ffff1bb224 */ /* 0x000fe200078e0a1b */
[----:B------:R-:W-:Y:S01]  /*2fe0*/  ISETP.GT.U32.AND P6, PT, R2, R32, PT ;  /* 0x000000200200720c */ /* 0x000fe20003fc4070 */
[----:B------:R-:W-:Y:S01]  /*2ff0*/  @!P1 IMAD.IADD R28, R28, 0x1, -R2 ;  /* 0x000000011c1c9824 */ /* 0x000fe200078e0a02 */
[C---:B------:R-:W-:Y:S01]  /*3000*/  ISETP.GT.U32.AND P3, PT, R2.reuse, R30, PT ;  /* 0x0000001e0200720c */ /* 0x040fe20003f64070 */
[----:B------:R-:W-:Y:S01]  /*3010*/  IMAD.HI.U32 R29, R3, R35, RZ ;  /* 0x00000023031d7227 */ /* 0x000fe200078e00ff */
[----:B------:R-:W-:-:S02]  /*3020*/  ISETP.GT.U32.AND P1, PT, R2, R33, PT ;  /* 0x000000210200720c */ /* 0x000fc40003f24070 */
[C---:B------:R-:W-:Y:S01]  /*3030*/  LOP3.LUT R167, R242.reuse, 0x14e, RZ, 0xfc, !PT ;  /* 0x0000014ef2a77812 */ /* 0x040fe200078efcff */
[----:B------:R-:W-:Y:S01]  /*3040*/  IMAD.MOV R29, RZ, RZ, -R29 ;  /* 0x000000ffff1d7224 */ /* 0x000fe200078e0a1d */
[C---:B------:R-:W-:Y:S01]  /*3050*/  LOP3.LUT R168, R242.reuse, 0x150, RZ, 0xfc, !PT ;  /* 0x00000150f2a87812 */ /* 0x040fe200078efcff */
[C---:B------:R-:W-:Y:S01]  /*3060*/  IMAD.HI.U32 R34, R3.reuse, R37, RZ ;  /* 0x0000002503227227 */ /* 0x040fe200078e00ff */
[C---:B------:R-:W-:Y:S02]  /*3070*/  LOP3.LUT R169, R242.reuse, 0x152, RZ, 0xfc, !PT ;  /* 0x00000152f2a97812 */ /* 0x040fe400078efcff */
[----:B------:R-:W-:Y:S01]  /*3080*/  LOP3.LUT R170, R242, 0x154, RZ, 0xfc, !PT ;  /* 0x00000154f2aa7812 */ /* 0x000fe200078efcff */
[--C-:B------:R-:W-:Y:S01]  /*3090*/  @!P6 IMAD.IADD R32, R32, 0x1, -R2.reuse ;  /* 0x000000012020e824 */ /* 0x100fe200078e0a02 */
[----:B------:R-:W-:Y:S01]  /*30a0*/  IABS R164, R169 ;  /* 0x000000a900a47213 */ /* 0x000fe20000000000 */
[----:B------:R-:W-:Y:S01]  /*30b0*/  @!P3 IMAD.IADD R30, R30, 0x1, -R2 ;  /* 0x000000011e1eb824 */ /* 0x000fe200078e0a02 */
[----:B------:R-:W-:Y:S01]  /*30c0*/  ISETP.GE.AND P3, PT, R36, RZ, PT ;  /* 0x000000ff2400720c */ /* 0x000fe20003f66270 */
[C---:B------:R-:W-:Y:S01]  /*30d0*/  IMAD R35, R2.reuse, R29, R35 ;  /* 0x0000001d02237224 */ /* 0x040fe200078e0223 */
[----:B------:R-:W-:Y:S01]  /*30e0*/  ISETP.GT.U32.AND P6, PT, R2, R32, PT ;  /* 0x000000200200720c */ /* 0x000fe20003fc4070 */
[----:B------:R-:W-:Y:S01]  /*30f0*/  IMAD.HI.U32 R36, R3, R38, RZ ;  /* 0x0000002603247227 */ /* 0x000fe200078e00ff */
[----:B------:R-:W-:-:S02]  /*3100*/  LOP3.LUT R171, R242, 0x156, RZ, 0xfc, !PT ;  /* 0x00000156f2ab7812 */ /* 0x000fc400078efcff */
[----:B------:R-:W-:Y:S01]  /*3110*/  IABS R165, R170 ;  /* 0x000000aa00a57213 */ /* 0x000fe20000000000 */
[----:B------:R-:W-:Y:S01]  /*3120*/  IMAD.MOV R34, RZ, RZ, -R34 ;  /* 0x000000ffff227224 */ /* 0x000fe200078e0a22 */
[----:B------:R-:W-:Y:S01]  /*3130*/  IABS R166, R171 ;  /* 0x000000ab00a67213 */ /* 0x000fe20000000000 */
[----:B------:R-:W-:Y:S01]  /*3140*/  IMAD.MOV.U32 R29, RZ, RZ, R31 ;  /* 0x000000ffff1d7224 */ /* 0x000fe200078e001f */
[C---:B------:R-:W-:Y:S01]  /*3150*/  LOP3.LUT R178, R242.reuse, 0x166, RZ, 0xfc, !PT ;  /* 0x00000166f2b27812 */ /* 0x040fe200078efcff */
[----:B------:R-:W-:Y:S01]  /*3160*/  @!P1 IMAD.IADD R33, R33, 0x1, -R2 ;  /* 0x0000000121219824 */ /* 0x000fe200078e0a02 */
[----:B------:R-:W-:Y:S01]  /*3170*/  ISETP.GE.AND P1, PT, R39, RZ, PT ;  /* 0x000000ff2700720c */ /* 0x000fe20003f26270 */
[----:B------:R-:W-:Y:S01]  /*3180*/  IMAD.MOV R39, RZ, RZ, -R36 ;  /* 0x000000ffff277224 */ /* 0x000fe200078e0a24 */
[----:B------:R-:W-:Y:S01]  /*3190*/  LOP3.LUT R177, R242, 0x164, RZ, 0xfc, !PT ;  /* 0x00000164f2b17812 */ /* 0x000fe200078efcff */
[----:B------:R-:W-:Y:S01]  /*31a0*/  IMAD R34, R2, R34, R37 ;  /* 0x0000002202227224 */ /* 0x000fe200078e0225 */
[----:B------:R-:W-:Y:S01]  /*31b0*/  LOP3.LUT R179, R242, 0x168, RZ, 0xfc, !PT ;  /* 0x00000168f2b37812 */ /* 0x000fe200078efcff */
[----:B------:R-:W-:Y:S01]  /*31c0*/  @!P2 IMAD.MOV R29, RZ, RZ, -R29 ;  /* 0x000000ffff1da224 */ /* 0x000fe200078e0a1d */
[C---:B------:R-:W-:Y:S01]  /*31d0*/  ISETP.GT.U32.AND P2, PT, R2.reuse, R35, PT ;  /* 0x000000230200720c */ /* 0x040fe20003f44070 */
[----:B------:R-:W-:Y:S01]  /*31e0*/  @!P5 IMAD.MOV R28, RZ, RZ, -R28 ;  /* 0x000000ffff1cd224 */ /* 0x000fe200078e0a1c */
[C---:B------:R-:W-:Y:S01]  /*31f0*/  ISETP.GT.U32.AND P5, PT, R2.reuse, R33, PT ;  /* 0x000000210200720c */ /* 0x040fe20003fa4070 */
[C---:B------:R-:W-:Y:S01]  /*3200*/  IMAD R37, R2.reuse, R39, R38 ;  /* 0x0000002702257224 */ /* 0x040fe200078e0226 */
[----:B------:R-:W-:Y:S01]  /*3210*/  IABS R38, R42 ;  /* 0x0000002a00267213 */ /* 0x000fe20000000000 */
[----:B------:R-:W-:Y:S01]  /*3220*/  @!P4 IMAD.MOV R30, RZ, RZ, -R30 ;  /* 0x000000ffff1ec224 */ /* 0x000fe200078e0a1e */
[----:B------:R-:W-:Y:S01]  /*3230*/  ISETP.GT.U32.AND P4, PT, R2, R34, PT ;  /* 0x000000220200720c */ /* 0x000fe20003f84070 */
[----:B------:R-:W-:Y:S01]  /*3240*/  @!P6 IMAD.IADD R32, R32, 0x1, -R2 ;  /* 0x000000012020e824 */ /* 0x000fe200078e0a02 */
[----:B------:R-:W-:Y:S01]  /*3250*/  ISETP.GT.U32.AND P6, PT, R2, R37, PT ;  /* 0x000000250200720c */ /* 0x000fe20003fc4070 */
[----:B------:R-:W-:Y:S01]  /*3260*/  IMAD.HI.U32 R36, R3, R38, RZ ;  /* 0x0000002603247227 */ /* 0x000fe200078e00ff */
[----:B------:R-:W-:-:S02]  /*3270*/  LOP3.LUT R180, R242, 0x16a, RZ, 0xfc, !PT ;  /* 0x0000016af2b47812 */ /* 0x000fc400078efcff */
[----:B------:R-:W-:Y:S01]  /*3280*/  IABS R175, R179 ;  /* 0x000000b300af7213 */ /* 0x000fe20000000000 */
[--C-:B------:R-:W-:Y:S01]  /*3290*/  @!P2 IMAD.IADD R35, R35, 0x1, -R2.reuse ;  /* 0x000000012323a824 */ /* 0x100fe200078e0a02 */
[----:B------:R-:W-:Y:S01]  /*32a0*/  ISETP.GE.AND P2, PT, R41, RZ, PT ;  /* 0x000000ff2900720c */ /* 0x000fe20003f46270 */
[----:B------:R-:W-:Y:S01]  /*32b0*/  @!P5 IMAD.IADD R33, R33, 0x1, -R2 ;  /* 0x000000012121d824 */ /* 0x000fe200078e0a02 */
[----:B------:R-:W-:Y:S01]  /*32c0*/  ISETP.GE.AND P5, PT, R40, RZ, PT ;  /* 0x000000ff2800720c */ /* 0x000fe20003fa6270 */
[----:B------:R-:W-:Y:S01]  /*32d0*/  IMAD.MOV R39, RZ, RZ, -R36 ;  /* 0x000000ffff277224 */ /* 0x000fe200078e0a24 */
[----:B------:R-:W-:Y:S01]  /*32e0*/  IABS R40, R43 ;  /* 0x0000002b00287213 */ /* 0x000fe20000000000 */
[--C-:B------:R-:W-:Y:S01]  /*32f0*/  @!P4 IMAD.IADD R34, R34, 0x1, -R2.reuse ;  /* 0x000000012222c824 */ /* 0x100fe200078e0a02 */
[C---:B------:R-:W-:Y:S01]  /*3300*/  ISETP.GT.U32.AND P4, PT, R2.reuse, R35, PT ;  /* 0x000000230200720c */ /* 0x040fe20003f84070 */
[----:B------:R-:W-:Y:S01]  /*3310*/  @!P6 IMAD.IADD R37, R37, 0x1, -R2 ;  /* 0x000000012525e824 */ /* 0x000fe200078e0a02 */
[----:B------:R-:W-:Y:S01]  /*3320*/  IABS R176, R180 ;  /* 0x000000b400b07213 */ /* 0x000fe20000000000 */
[----:B------:R-:W-:Y:S01]  /*3330*/  IMAD.MOV.U32 R31, RZ, RZ, R33 ;  /* 0x000000ffff1f7224 */ /* 0x000fe200078e0021 */
[----:B------:R-:W-:Y:S01]  /*3340*/  ISETP.GT.U32.AND P6, PT, R2, R34, PT ;  /* 0x000000220200720c */ /* 0x000fe20003fc4070 */
[----:B------:R-:W-:Y:S01]  /*3350*/  IMAD.HI.U32 R33, R3, R40, RZ ;  /* 0x0000002803217227 */ /* 0x000fe200078e00ff */
[----:B------:R-:W-:-:S02]  /*3360*/  LOP3.LUT R181, R242, 0x16c, RZ, 0xfc, !PT ;  /* 0x0000016cf2b57812 */ /* 0x000fc400078efcff */
        /* <DEDUP_REMOVED lines=9> */
[----:B------:R-:W-:Y:S01]  /*3400*/  @!P6 IMAD.IADD R34, R34, 0x1, -R2 ;  /* 0x000000012222e824 */ /* 0x000fe200078e0a02 */
[----:B------:R-:W-:Y:S01]  /*3410*/  LOP3.LUT R185, R242, 0x174, RZ, 0xfc, !PT ;  /* 0x00000174f2b97812 */ /* 0x000fe200078efcff */
[----:B------:R-:W-:Y:S01]  /*3420*/  IMAD.HI.U32 R33, R3, R38, RZ ;  /* 0x0000002603217227 */ /* 0x000fe200078e00ff */
[----:B------:R-:W-:-:S02]  /*3430*/  ISETP.GT.U32.AND P6, PT, R2, R39, PT ;  /* 0x000000270200720c */ /* 0x000fc40003fc4070 */
[----:B------:R-:W-:Y:S01]  /*3440*/  LOP3.LUT R184, R242, 0x172, RZ, 0xfc, !PT ;  /* 0x00000172f2b87812 */ /* 0x000fe200078efcff */
[----:B------:R-:W-:Y:S01]  /*3450*/  @!P0 IMAD.MOV R31, RZ, RZ, -R31 ;  /* 0x000000ffff1f8224 */ /* 0x000fe200078e0a1f */
[----:B------:R-:W-:Y:S01]  /*3460*/  ISETP.GT.U32.AND P0, PT, R2, R37, PT ;  /* 0x000000250200720c */ /* 0x000fe20003f04070 */
[----:B------:R-:W-:Y:S01]  /*3470*/  IMAD.MOV R41, RZ, RZ, -R33 ;  /* 0x000000ffff297224 */ /* 0x000fe200078e0a21 */
[----:B------:R-:W-:Y:S01]  /*3480*/  LOP3.LUT R186, R242, 0x176, RZ, 0xfc, !PT ;  /* 0x00000176f2ba7812 */ /* 0x000fe200078efcff */
[--C-:B------:R-:W-:Y:S01]  /*3490*/  @!P4 IMAD.IADD R36, R36, 0x1, -R2.reuse ;  /* 0x000000012424c824 */ /* 0x100fe200078e0a02 */
[----:B------:R-:W-:Y:S01]  /*34a0*/  ISETP.GE.AND P4, PT, R43, RZ, PT ;  /* 0x000000ff2b00720c */ /* 0x000fe20003f86270 */
[----:B------:R-:W-:Y:S01]  /*34b0*/  IMAD.HI.U32 R33, R3, R40, RZ ;  /* 0x0000002803217227 */ /* 0x000fe200078e00ff */
[C---:B------:R-:W-:Y:S02]  /*34c0*/  LOP3.LUT R188, R242.reuse, 0x17e, RZ, 0xfc, !PT ;  /* 0x0000017ef2bc7812 */ /* 0x040fe400078efcff */
[----:B------:R-:W-:Y:S01]  /*34d0*/  LOP3.LUT R191, R242, 0x180, RZ, 0xfc, !PT ;  /* 0x00000180f2bf7812 */ /* 0x000fe200078efcff */
[----:B------:R-:W-:Y:S01]  /*34e0*/  @!P6 IMAD.IADD R39, R39, 0x1, -R2 ;  /* 0x000000012727e824 */ /* 0x000fe200078e0a02 */
[C---:B------:R-:W-:Y:S01]  /*34f0*/  ISETP.GT.U32.AND P6, PT, R2.reuse, R36, PT ;  /* 0x000000240200720c */ /* 0x040fe20003fc4070 */
[----:B------:R-:W-:Y:S01]  /*3500*/  IMAD R38, R2, R41, R38 ;  /* 0x0000002902267224 */ /* 0x000fe200078e0226 */
[C---:B------:R-:W-:Y:S01]  /*3510*/  LOP3.LUT R192, R242.reuse, 0x182, RZ, 0xfc, !PT ;  /* 0x00000182f2c07812 */ /* 0x040fe200078efcff */
[----:B------:R-:W-:Y:S01]  /*3520*/  IMAD.MOV R41, RZ, RZ, -R33 ;  /* 0x000000ffff297224 */ /* 0x000fe200078e0a21 */
[C---:B------:R-:W-:Y:S01]  /*3530*/  LOP3.LUT R193, R242.reuse, 0x184, RZ, 0xfc, !PT ;  /* 0x00000184f2c17812 */ /* 0x040fe200078efcff */
[----:B------:R-:W-:Y:S01]  /*3540*/  IMAD.MOV.U32 R33, RZ, RZ, R35 ;  /* 0x000000ffff217224 */ /* 0x000fe200078e0023 */
[----:B------:R-:W-:Y:S01]  /*3550*/  LOP3.LUT R195, R242, 0x186, RZ, 0xfc, !PT ;  /* 0x00000186f2c37812 */ /* 0x000fe200078efcff */
[----:B------:R-:W-:Y:S01]  /*3560*/  @!P3 IMAD.MOV R32, RZ, RZ, -R32 ;  /* 0x000000ffff20b224 */ /* 0x000fe200078e0a20 */
[C---:B------:R-:W-:Y:S01]  /*3570*/  ISETP.GT.U32.AND P3, PT, R2.reuse, R38, PT ;  /* 0x000000260200720c */ /* 0x040fe20003f64070 */
[----:B------:R-:W-:Y:S01]  /*3580*/  IMAD R41, R2, R41, R40 ;  /* 0x0000002902297224 */ /* 0x000fe200078e0228 */
[----:B------:R-:W-:Y:S01]  /*3590*/  LOP3.LUT R40, R242, 0x62, RZ, 0xfc, !PT ;  /* 0x00000062f2287812 */ /* 0x000fe200078efcff */
[----:B------:R-:W-:Y:S01]  /*35a0*/  @!P1 IMAD.MOV R33, RZ, RZ, -R33 ;  /* 0x000000ffff219224 */ /* 0x000fe200078e0a21 */
[----:B------:R-:W-:Y:S01]  /*35b0*/  ISETP.GT.U32.AND P1, PT, R2, R39, PT ;  /* 0x000000270200720c */ /* 0x000fe20003f24070 */
[--C-:B------:R-:W-:Y:S01]  /*35c0*/  @!P0 IMAD.IADD R37, R37, 0x1, -R2.reuse ;  /* 0x0000000125258824 */ /* 0x100fe200078e0a02 */
[----:B------:R-:W-:Y:S01]  /*35d0*/  ISETP.GE.AND P0, PT, R42, RZ, PT ;  /* 0x000000ff2a00720c */ /* 0x000fe20003f06270 */
[----:B------:R-:W-:Y:S01]  /*35e0*/  @!P6 IMAD.IADD R36, R36, 0x1, -R2 ;  /* 0x000000012424e824 */ /* 0x000fe200078e0a02 */
[----:B------:R-:W-:Y:S01]  /*35f0*/  ISETP.GT.U32.AND P6, PT, R2, R41, PT ;  /* 0x000000290200720c */ /* 0x000fe20003fc4070 */
[----:B------:R-:W-:Y:S01]  /*3600*/  IMAD.MOV.U32 R35, RZ, RZ, R37 ;  /* 0x000000ffff237224 */ /* 0x000fe200078e0025 */
[----:B------:R-:W-:Y:S01]  /*3610*/  IABS R42, R46 ;  /* 0x0000002e002a7213 */ /* 0x000fe20000000000 */
[----:B------:R-:W-:Y:S01]  /*3620*/  @!P5 IMAD.MOV R34, RZ, RZ, -R34 ;  /* 0x000000ffff22d224 */ /* 0x000fe200078e0a22 */
[----:B------:R-:W-:Y:S01]  /*3630*/  IABS R43, R40 ;  /* 0x00000028002b7213 */ /* 0x000fe20000000000 */
[----:B------:R-:W-:Y:S01]  /*3640*/  @!P3 IMAD.IADD R38, R38, 0x1, -R2 ;  /* 0x000000012626b824 */ /* 0x000fe200078e0a02 */
[----:B------:R-:W-:Y:S01]  /*3650*/  ISETP.GE.AND P3, PT, R40, RZ, PT ;  /* 0x000000ff2800720c */ /* 0x000fe20003f66270 */
[----:B------:R-:W-:Y:S01]  /*3660*/  IMAD.HI.U32 R37, R3, R42, RZ ;  /* 0x0000002a03257227 */ /* 0x000fe200078e00ff */
[----:B------:R-:W-:-:S02]  /*3670*/  ISETP.GE.AND P5, PT, R44, RZ, PT ;  /* 0x000000ff2c00720c */ /* 0x000fc40003fa6270 */
[----:B------:R-:W-:Y:S01]  /*3680*/  IABS R190, R193 ;  /* 0x000000c100be7213 */ /* 0x000fe20000000000 */
[----:B------:R-:W-:Y:S01]  /*3690*/  IMAD.MOV R37, RZ, RZ, -R37 ;  /* 0x000000ffff257224 */ /* 0x000fe200078e0a25 */
[----:B------:R-:W-:Y:S01]  /*36a0*/  LOP3.LUT R196, R242, 0x188, RZ, 0xfc, !PT ;  /* 0x00000188f2c47812 */ /* 0x000fe200078efcff */
[--C-:B------:R-:W-:Y:S01]  /*36b0*/  @!P1 IMAD.IADD R39, R39, 0x1, -R2.reuse ;  /* 0x0000000127279824 */ /* 0x100fe200078e0a02 */
[----:B------:R-:W-:Y:S01]  /*36c0*/  ISETP.GE.AND P1, PT, R46, RZ, PT ;  /* 0x000000ff2e00720c */ /* 0x000fe20003f26270 */
[----:B------:R-:W-:Y:S01]  /*36d0*/  @!P6 IMAD.IADD R41, R41, 0x1, -R2 ;  /* 0x000000012929e824 */ /* 0x000fe200078e0a02 */
[C---:B------:R-:W-:Y:S01]  /*36e0*/  ISETP.GT.U32.AND P6, PT, R2.reuse, R38, PT ;  /* 0x000000260200720c */ /* 0x040fe20003fc4070 */
[----:B------:R-:W-:Y:S01]  /*36f0*/  IMAD R40, R2, R37, R42 ;  /* 0x0000002502287224 */ /* 0x000fe200078e022a */
[----:B------:R-:W-:Y:S01]  /*3700*/  IABS R46, R49 ;  /* 0x00000031002e7213 */ /* 0x000fe20000000000 */
[----:B------:R-:W-:Y:S01]  /*3710*/  IMAD.HI.U32 R42, R3, R43, RZ ;  /* 0x0000002b032a7227 */ /* 0x000fe200078e00ff */
[----:B------:R-:W-:-:S02]  /*3720*/  LOP3.LUT R197, R242, 0x18a, RZ, 0xfc, !PT ;  /* 0x0000018af2c57812 */ /* 0x000fc400078efcff */
[C---:B------:R-:W-:Y:S01]  /*3730*/  LOP3.LUT R198, R242.reuse, 0x18c, RZ, 0xfc, !PT ;  /* 0x0000018cf2c67812 */ /* 0x040fe200078efcff */
[----:B------:R-:W-:Y:S01]  /*3740*/  IMAD.MOV.U32 R37, RZ, RZ, R39 ;  /* 0x000000ffff257224 */ /* 0x000fe200078e0027 */
[----:B------:R-:W-:Y:S01]  /*3750*/  LOP3.LUT R199, R242, 0x18e, RZ, 0xfc, !PT ;  /* 0x0000018ef2c77812 */ /* 0x000fe200078efcff */
[----:B------:R-:W-:Y:S01]  /*3760*/  @!P0 IMAD.MOV R36, RZ, RZ, -R36 ;  /* 0x000000ffff248224 */ /* 0x000fe200078e0a24 */
[----:B------:R-:W-:Y:S01]  /*3770*/  ISETP.GT.U32.AND P0, PT, R2, R41, PT ;  /* 0x000000290200720c */ /* 0x000fe20003f04070 */
[----:B------:R-:W-:Y:S01]  /*3780*/  @!P2 IMAD.MOV R35, RZ, RZ, -R35 ;  /* 0x000000ffff23a224 */ /* 0x000fe200078e0a23 */
[----:B------:R-:W-:Y:S01]  /*3790*/  ISETP.GE.AND P2, PT, R45, RZ, PT ;  /* 0x000000ff2d00720c */ /* 0x000fe20003f46270 */
[----:B------:R-:W-:Y:S01]  /*37a0*/  IMAD.MOV R42, RZ, RZ, -R42 ;  /* 0x000000ffff2a7224 */ /* 0x000fe200078e0a2a */
[----:B------:R-:W-:Y:S01]  /*37b0*/  LOP3.LUT R45, R242, 0x64, RZ, 0xfc, !PT ;  /* 0x00000064f22d7812 */ /* 0x000fe200078efcff */
[----:B------:R-:W-:Y:S01]  /*37c0*/  @!P4 IMAD.MOV R37, RZ, RZ, -R37 ;  /* 0x000000ffff25c224 */ /* 0x000fe200078e0a25 */
[C---:B------:R-:W-:Y:S01]  /*37d0*/  ISETP.GT.U32.AND P4, PT, R2.reuse, R40, PT ;  /* 0x000000280200720c */ /* 0x040fe20003f84070 */
[----:B------:R-:W-:Y:S01]  /*37e0*/  IMAD R43, R2, R42, R43 ;  /* 0x0000002a022b7224 */ /* 0x000fe200078e022b */
[----:B------:R-:W-:Y:S01]  /*37f0*/  IABS R44, R45 ;  /* 0x0000002d002c7213 */ /* 0x000fe20000000000 */
[----:B------:R-:W-:Y:S01]  /*3800*/  @!P6 IMAD.IADD R38, R38, 0x1, -R2 ;  /* 0x000000012626e824 */ /* 0x000fe200078e0a02 */
[----:B------:R-:W-:Y:S01]  /*3810*/  IABS R194, R199 ;  /* 0x000000c700c27213 */ /* 0x000fe20000000000 */
[----:B------:R-:W-:Y:S01]  /*3820*/  IMAD.HI.U32 R42, R3, R46, RZ ;  /* 0x0000002e032a7227 */ /* 0x000fe200078e00ff */
[----:B------:R-:W-:-:S02]  /*3830*/  ISETP.GT.U32.AND P6, PT, R2, R43, PT ;  /* 0x0000002b0200720c */ /* 0x000fc40003fc4070 */
[C---:B------:R-:W-:Y:S01]  /*3840*/  LOP3.LUT R200, R242.reuse, 0x190, RZ, 0xfc, !PT ;  /* 0x00000190f2c87812 */ /* 0x040fe200078efcff */
[----:B------:R-:W-:Y:S01]  /*3850*/  IMAD.HI.U32 R39, R3, R44, RZ ;  /* 0x0000002c03277227 */ /* 0x000fe200078e00ff */
[C---:B------:R-:W-:Y:S02]  /*3860*/  LOP3.LUT R201, R242.reuse, 0x192, RZ, 0xfc, !PT ;  /* 0x00000192f2c97812 */ /* 0x040fe400078efcff */
[C---:B------:R-:W-:Y:S01]  /*3870*/  LOP3.LUT R202, R242.reuse, 0x196, RZ, 0xfc, !PT ;  /* 0x00000196f2ca7812 */ /* 0x040fe200078efcff */
[--C-:B------:R-:W-:Y:S01]  /*3880*/  @!P0 IMAD.IADD R41, R41, 0x1, -R2.reuse ;  /* 0x0000000129298824 */ /* 0x100fe200078e0a02 */
[----:B------:R-:W-:Y:S01]  /*3890*/  ISETP.GE.AND P0, PT, R45, RZ, PT ;  /* 0x000000ff2d00720c */ /* 0x000fe20003f06270 */
[----:B------:R-:W-:Y:S01]  /*38a0*/  IMAD.MOV R45, RZ, RZ, -R39 ;  /* 0x000000ffff2d7224 */ /* 0x000fe200078e0a27 */
[----:B------:R-:W-:Y:S01]  /*38b0*/  LOP3.LUT R203, R242, 0x19c, RZ, 0xfc, !PT ;  /* 0x0000019cf2cb7812 */ /* 0x000fe200078efcff */
[----:B------:R-:W-:Y:S01]  /*38c0*/  @!P4 IMAD.IADD R40, R40, 0x1, -R2 ;  /* 0x000000012828c824 */ /* 0x000fe200078e0a02 */
[----:B------:R-:W-:Y:S01]  /*38d0*/  ISETP.GE.AND P4, PT, R49, RZ, PT ;  /* 0x000000ff3100720c */ /* 0x000fe20003f86270 */
[----:B------:R-:W-:Y:S01]  /*38e0*/  IMAD.HI.U32 R39, R3, R48, RZ ;  /* 0x0000003003277227 */ /* 0x000fe200078e00ff */
[----:B------:R-:W-:-:S02]  /*38f0*/  IABS R49, R54 ;  /* 0x0000003600317213 */ /* 0x000fc40000000000 */
[----:B------:R-:W-:Y:S01]  /*3900*/  LOP3.LUT R204, R242, 0x19e, RZ, 0xfc, !PT ;  /* 0x0000019ef2cc7812 */ /* 0x000fe200078efcff */
[----:B------:R-:W-:Y:S01]  /*3910*/  @!P5 IMAD.MOV R38, RZ, RZ, -R38 ;  /* 0x000000ffff26d224 */ /* 0x000fe200078e0a26 */
[----:B------:R-:W-:Y:S01]  /*3920*/  ISETP.GT.U32.AND P5, PT, R2, R40, PT ;  /* 0x000000280200720c */ /* 0x000fe20003fa4070 */
[----:B------:R-:W-:Y:S01]  /*3930*/  IMAD.MOV R39, RZ, RZ, -R39 ;  /* 0x000000ffff277224 */ /* 0x000fe200078e0a27 */
[C---:B------:R-:W-:Y:S01]  /*3940*/  LOP3.LUT R209, R242.reuse, 0x1a4, RZ, 0xfc, !PT ;  /* 0x000001a4f2d17812 */ /* 0x040fe200078efcff */
[----:B------:R-:W-:Y:S01]  /*3950*/  IMAD.MOV R47, RZ, RZ, -R42 ;  /* 0x000000ffff2f7224 */ /* 0x000fe200078e0a2a */
[----:B------:R-:W-:Y:S01]  /*3960*/  LOP3.LUT R206, R242, 0x1a2, RZ, 0xfc, !PT ;  /* 0x000001a2f2ce7812 */ /* 0x000fe200078efcff */
[----:B------:R-:W-:Y:S01]  /*3970*/  IMAD R42, R2, R45, R44 ;  /* 0x0000002d022a7224 */ /* 0x000fe200078e022c */
[----:B------:R-:W-:Y:S01]  /*3980*/  IABS R205, R209 ;  /* 0x000000d100cd7213 */ /* 0x000fe20000000000 */
[----:B------:R-:W-:Y:S01]  /*3990*/  @!P6 IMAD.IADD R43, R43, 0x1, -R2 ;  /* 0x000000012b2be824 */ /* 0x000fe200078e0a02 */
[----:B------:R-:W-:Y:S01]  /*39a0*/  LOP3.LUT R210, R242, 0x1a6, RZ, 0xfc, !PT ;  /* 0x000001a6f2d27812 */ /* 0x000fe200078efcff */
[----:B------:R-:W-:Y:S01]  /*39b0*/  IMAD R44, R2, R39, R48 ;  /* 0x00000027022c7224 */ /* 0x000fe200078e0230 */
[----:B------:R-:W-:Y:S01]  /*39c0*/  LOP3.LUT R208, R242, 0x1a8, RZ, 0xfc, !PT ;  /* 0x000001a8f2d07812 */ /* 0x000fe200078efcff */
[----:B------:R-:W-:Y:S01]  /*39d0*/  IMAD.MOV.U32 R39, RZ, RZ, R41 ;  /* 0x000000ffff277224 */ /* 0x000fe200078e0029 */
        /* <DEDUP_REMOVED lines=8> */
[----:B------:R-:W-:-:S02]  /*3a60*/  IABS R207, R210 ;  /* 0x000000d200cf7213 */ /* 0x000fc40000000000 */
[----:B------:R-:W-:Y:S01]  /*3a70*/  IABS R211, R208 ;  /* 0x000000d000d37213 */ /* 0x000fe20000000000 */
[----:B------:R-:W-:Y:S01]  /*3a80*/  IMAD.MOV R48, RZ, RZ, -R41 ;  /* 0x000000ffff307224 */ /* 0x000fe200078e0a29 */
[----:B------:R-:W-:Y:S01]  /*3a90*/  LOP3.LUT R212, R242, 0x1aa, RZ, 0xfc, !PT ;  /* 0x000001aaf2d47812 */ /* 0x000fe200078efcff */
[--C-:B------:R-:W-:Y:S01]  /*3aa0*/  @!P6 IMAD.IADD R43, R43, 0x1, -R2.reuse ;  /* 0x000000012b2be824 */ /* 0x100fe200078e0a02 */
[----:B------:R-:W-:Y:S01]  /*3ab0*/  ISETP.GT.U32.AND P6, PT, R2, R44, PT ;  /* 0x0000002c0200720c */ /* 0x000fe20003fc4070 */
[----:B------:R-:W-:Y:S01]  /*3ac0*/  IMAD.HI.U32 R46, R3, R49, RZ ;  /* 0x00000031032e7227 */ /* 0x000fe200078e00ff */
[C---:B------:R-:W-:Y:S02]  /*3ad0*/  LOP3.LUT R213, R242.reuse, 0x1ac, RZ, 0xfc, !PT ;  /* 0x000001acf2d57812 */ /* 0x040fe400078efcff */
[----:B------:R-:W-:Y:S01]  /*3ae0*/  LOP3.LUT R216, R242, 0x1b0, RZ, 0xfc, !PT ;  /* 0x000001b0f2d87812 */ /* 0x000fe200078efcff */
[--C-:B------:R-:W-:Y:S01]  /*3af0*/  @!P2 IMAD.IADD R42, R42, 0x1, -R2.reuse ;  /* 0x000000012a2aa824 */ /* 0x100fe200078e0a02 */
[----:B------:R-:W-:Y:S01]  /*3b00*/  ISETP.GE.AND P2, PT, R52, RZ, PT ;  /* 0x000000ff3400720c */ /* 0x000fe20003f46270 */
[----:B------:R-:W-:Y:S01]  /*3b10*/  @!P5 IMAD.IADD R45, R45, 0x1, -R2 ;  /* 0x000000012d2dd824 */ /* 0x000fe200078e0a02 */
[----:B------:R-:W-:Y:S01]  /*3b20*/  IABS R214, R213 ;  /* 0x000000d500d67213 */ /* 0x000fe20000000000 */
[C---:B------:R-:W-:Y:S01]  /*3b30*/  IMAD R47, R2.reuse, R48, R47 ;  /* 0x00000030022f7224 */ /* 0x040fe200078e022f */
[----:B------:R-:W-:Y:S01]  /*3b40*/  ISETP.GT.U32.AND P5, PT, R2, R42, PT ;  /* 0x0000002a0200720c */ /* 0x000fe20003fa4070 */
[----:B------:R-:W-:Y:S01]  /*3b50*/  IMAD.MOV R46, RZ, RZ, -R46 ;  /* 0x000000ffff2e7224 */ /* 0x000fe200078e0a2e */
[----:B------:R-:W-:Y:S01]  /*3b60*/  LOP3.LUT R217, R242, 0x1ba, RZ, 0xfc, !PT ;  /* 0x000001baf2d97812 */ /* 0x000fe200078efcff */
[----:B------:R-:W-:Y:S01]  /*3b70*/  @!P6 IMAD.IADD R44, R44, 0x1, -R2 ;  /* 0x000000012c2ce824 */ /* 0x000fe200078e0a02 */
[C---:B------:R-:W-:Y:S01]  /*3b80*/  ISETP.GT.U32.AND P6, PT, R2.reuse, R45, PT ;  /* 0x0000002d0200720c */ /* 0x040fe20003fc4070 */
[----:B------:R-:W-:Y:S01]  /*3b90*/  IMAD R46, R2, R46, R49 ;  /* 0x0000002e022e7224 */ /* 0x000fe200078e0231 */
[----:B------:R-:W-:Y:S01]  /*3ba0*/  IABS R218, R217 ;  /* 0x000000d900da7213 */ /* 0x000fe20000000000 */
[----:B------:R-:W-:Y:S01]  /*3bb0*/  IMAD.MOV.U32 R41, RZ, RZ, R43 ;  /* 0x000000ffff297224 */ /* 0x000fe200078e002b */
[C---:B------:R-:W-:Y:S01]  /*3bc0*/  LOP3.LUT R222, R242.reuse, 0x1be, RZ, 0xfc, !PT ;  /* 0x000001bef2de7812 */ /* 0x040fe200078efcff */
[----:B------:R-:W-:Y:S01]  /*3bd0*/  IMAD.HI.U32 R43, R3, R50, RZ ;  /* 0x00000032032b7227 */ /* 0x000fe200078e00ff */
[----:B------:R-:W-:-:S02]  /*3be0*/  LOP3.LUT R221, R242, 0x1c0, RZ, 0xfc, !PT ;  /* 0x000001c0f2dd7812 */ /* 0x000fc400078efcff */
[----:B------:R-:W-:Y:S01]  /*3bf0*/  IABS R220, R222 ;  /* 0x000000de00dc7213 */ /* 0x000fe20000000000 */
[--C-:B------:R-:W-:Y:S01]  /*3c00*/  @!P5 IMAD.IADD R42, R42, 0x1, -R2.reuse ;  /* 0x000000012a2ad824 */ /* 0x100fe200078e0a02 */
[----:B------:R-:W-:Y:S01]  /*3c10*/  ISETP.GT.U32.AND P5, PT, R2, R47, PT ;  /* 0x0000002f0200720c */ /* 0x000fe20003fa4070 */
[----:B------:R-:W-:Y:S01]  /*3c20*/  IMAD.HI.U32 R48, R3, R51, RZ ;  /* 0x0000003303307227 */ /* 0x000fe200078e00ff */
[C---:B------:R-:W-:Y:S02]  /*3c30*/  LOP3.LUT R227, R242.reuse, 0x1cc, RZ, 0xfc, !PT ;  /* 0x000001ccf2e37812 */ /* 0x040fe400078efcff */
[----:B------:R-:W-:Y:S01]  /*3c40*/  LOP3.LUT R233, R242, 0x1d4, RZ, 0xfc, !PT ;  /* 0x000001d4f2e97812 */ /* 0x000fe200078efcff */
[----:B------:R-:W-:Y:S01]  /*3c50*/  @!P6 IMAD.IADD R45, R45, 0x1, -R2 ;  /* 0x000000012d2de824 */ /* 0x000fe200078e0a02 */
[----:B------:R-:W-:Y:S01]  /*3c60*/  ISETP.GT.U32.AND P6, PT, R2, R46, PT ;  /* 0x0000002e0200720c */ /* 0x000fe20003fc4070 */
[----:B------:R-:W-:Y:S01]  /*3c70*/  @!P3 IMAD.MOV R41, RZ, RZ, -R41 ;  /* 0x000000ffff29b224 */ /* 0x000fe200078e0a29 */
[----:B------:R-:W-:Y:S01]  /*3c80*/  ISETP.GE.AND P3, PT, R53, RZ, PT ;  /* 0x000000ff3500720c */ /* 0x000fe20003f66270 */
[----:B------:R-:W-:Y:S01]  /*3c90*/  IMAD.MOV R43, RZ, RZ, -R43 ;  /* 0x000000ffff2b7224 */ /* 0x000fe200078e0a2b */
[C---:B------:R-:W-:Y:S01]  /*3ca0*/  LOP3.LUT R53, R242.reuse, 0x72, RZ, 0xfc, !PT ;  /* 0x00000072f2357812 */ /* 0x040fe200078efcff */
[----:B------:R-:W-:Y:S01]  /*3cb0*/  IMAD.MOV R48, RZ, RZ, -R48 ;  /* 0x000000ffff307224 */ /* 0x000fe200078e0a30 */
[----:B------:R-:W-:Y:S01]  /*3cc0*/  LOP3.LUT R231, R242, 0x1d2, RZ, 0xfc, !PT ;  /* 0x000001d2f2e77812 */ /* 0x000fe200078efcff */
[----:B------:R-:W-:Y:S01]  /*3cd0*/  @!P5 IMAD.IADD R47, R47, 0x1, -R2 ;  /* 0x000000012f2fd824 */ /* 0x000fe200078e0a02 */
[----:B------:R-:W-:Y:S01]  /*3ce0*/  IABS R52, R53 ;  /* 0x0000003500347213 */ /* 0x000fe20000000000 */
[----:B------:R-:W-:Y:S01]  /*3cf0*/  @!P1 IMAD.MOV R40, RZ, RZ, -R40 ;  /* 0x000000ffff289224 */ /* 0x000fe200078e0a28 */
[C---:B------:R-:W-:Y:S01]  /*3d00*/  ISETP.GT.U32.AND P1, PT, R2.reuse, R44, PT ;  /* 0x0000002c0200720c */ /* 0x040fe20003f24070 */
[C---:B------:R-:W-:Y:S01]  /*3d10*/  IMAD R49, R2.reuse, R43, R50 ;  /* 0x0000002b02317224 */ /* 0x040fe200078e0232 */
[----:B------:R-:W-:Y:S01]  /*3d20*/  IABS R230, R233 ;  /* 0x000000e900e67213 */ /* 0x000fe20000000000 */
[----:B------:R-:W-:Y:S01]  /*3d30*/  IMAD R48, R2, R48, R51 ;  /* 0x0000003002307224 */ /* 0x000fe200078e0233 */
[----:B------:R-:W-:Y:S01]  /*3d40*/  LOP3.LUT R241, R242, 0x1e0, RZ, 0xfc, !PT ;  /* 0x000001e0f2f17812 */ /* 0x000fe200078efcff */
[----:B------:R-:W-:Y:S01]  /*3d50*/  @!P0 IMAD.MOV R42, RZ, RZ, -R42 ;  /* 0x000000ffff2a8224 */ /* 0x000fe200078e0a2a */
[C---:B------:R-:W-:Y:S01]  /*3d60*/  ISETP.GT.U32.AND P0, PT, R2.reuse, R47, PT ;  /* 0x0000002f0200720c */ /* 0x040fe20003f04070 */
[----:B------:R-:W-:Y:S01]  /*3d70*/  IMAD.MOV.U32 R43, RZ, RZ, R45 ;  /* 0x000000ffff2b7224 */ /* 0x000fe200078e002d */
[----:B------:R-:W-:Y:S01]  /*3d80*/  ISETP.GT.U32.AND P5, PT, R2, R49, PT ;  /* 0x000000310200720c */ /* 0x000fe20003fa4070 */
[----:B------:R-:W-:Y:S01]  /*3d90*/  @!P6 IMAD.IADD R46, R46, 0x1, -R2 ;  /* 0x000000012e2ee824 */ /* 0x000fe200078e0a02 */
[----:B------:R-:W-:Y:S01]  /*3da0*/  IABS R234, R241 ;  /* 0x000000f100ea7213 */ /* 0x000fe20000000000 */
[----:B------:R-:W-:Y:S01]  /*3db0*/  @!P4 IMAD.MOV R43, RZ, RZ, -R43 ;  /* 0x000000ffff2bc224 */ /* 0x000fe200078e0a2b */
[C---:B------:R-:W-:Y:S01]  /*3dc0*/  ISETP.GT.U32.AND P4, PT, R2.reuse, R48, PT ;  /* 0x000000300200720c */ /* 0x040fe20003f84070 */
[----:B------:R-:W-:Y:S01]  /*3dd0*/  IMAD.MOV.U32 R51, RZ, RZ, R52 ;  /* 0x000000ffff337224 */ /* 0x000fe200078e0034 */
[----:B------:R-:W-:Y:S01]  /*3de0*/  ISETP.GT.U32.AND P6, PT, R2, R46, PT ;  /* 0x0000002e0200720c */ /* 0x000fe20003fc4070 */
[----:B------:R-:W-:Y:S01]  /*3df0*/  @!P1 IMAD.IADD R44, R44, 0x1, -R2 ;  /* 0x000000012c2c9824 */ /* 0x000fe200078e0a02 */
[----:B------:R-:W-:Y:S01]  /*3e00*/  ISETP.GE.AND P1, PT, R54, RZ, PT ;  /* 0x000000ff3600720c */ /* 0x000fe20003f26270 */
[----:B------:R-:W-:Y:S01]  /*3e10*/  IMAD.HI.U32 R50, R3, R51, RZ ;  /* 0x0000003303327227 */ /* 0x000fe200078e00ff */
[----:B------:R-:W-:-:S02]  /*3e20*/  LOP3.LUT R54, R242, 0x74, RZ, 0xfc, !PT ;  /* 0x00000074f2367812 */ /* 0x000fc400078efcff */
[----:B------:R-:W-:Y:S01]  /*3e30*/  LOP3.LUT R249, R242, 0x1e2, RZ, 0xfc, !PT ;  /* 0x000001e2f2f97812 */ /* 0x000fe200078efcff */
[----:B------:R-:W-:Y:S01]  /*3e40*/  IMAD.MOV R50, RZ, RZ, -R50 ;  /* 0x000000ffff327224 */ /* 0x000fe200078e0a32 */
[----:B------:R-:W-:Y:S01]  /*3e50*/  IABS R52, R54 ;  /* 0x0000003600347213 */ /* 0x000fe20000000000 */
[--C-:B------:R-:W-:Y:S01]  /*3e60*/  @!P0 IMAD.IADD R47, R47, 0x1, -R2.reuse ;  /* 0x000000012f2f8824 */ /* 0x100fe200078e0a02 */
[----:B------:R-:W-:Y:S01]  /*3e70*/  ISETP.GE.AND P0, PT, R56, RZ, PT ;  /* 0x000000ff3800720c */ /* 0x000fe20003f06270 */
[----:B------:R-:W-:Y:S01]  /*3e80*/  IMAD R51, R2, R50, R51 ;  /* 0x0000003202337224 */ /* 0x000fe200078e0233 */
[----:B------:R-:W-:Y:S01]  /*3e90*/  LOP3.LUT R56, R242, 0x7c, RZ, 0xfc, !PT ;  /* 0x0000007cf2387812 */ /* 0x000fe200078efcff */
[----:B------:R-:W-:Y:S01]  /*3ea0*/  IMAD.MOV.U32 R45, RZ, RZ, R47 ;  /* 0x000000ffff2d7224 */ /* 0x000fe200078e002f */
[----:B------:R-:W-:Y:S01]  /*3eb0*/  IABS R235, R249 ;  /* 0x000000f900eb7213 */ /* 0x000fe20000000000 */
[--C-:B------:R-:W-:Y:S01]  /*3ec0*/  @!P4 IMAD.IADD R48, R48, 0x1, -R2.reuse ;  /* 0x000000013030c824 */ /* 0x100fe200078e0a02 */
[----:B------:R-:W-:Y:S01]  /*3ed0*/  ISETP.GE.AND P4, PT, R53, RZ, PT ;  /* 0x000000ff3500720c */ /* 0x000fe20003f86270 */
[----:B------:R-:W-:Y:S01]  /*3ee0*/  @!P6 IMAD.IADD R46, R46, 0x1, -R2 ;  /* 0x000000012e2ee824 */ /* 0x000fe200078e0a02 */
[C---:B------:R-:W-:Y:S01]  /*3ef0*/  ISETP.GT.U32.AND P6, PT, R2.reuse, R51, PT ;  /* 0x000000330200720c */ /* 0x040fe20003fc4070 */
[----:B------:R-:W-:Y:S01]  /*3f00*/  @!P3 IMAD.MOV R45, RZ, RZ, -R45 ;  /* 0x000000ffff2db224 */ /* 0x000fe200078e0a2d */
[----:B------:R-:W-:Y:S01]  /*3f10*/  ISETP.GT.U32.AND P3, PT, R2, R48, PT ;  /* 0x000000300200720c */ /* 0x000fe20003f64070 */
[----:B------:R-:W-:Y:S01]  /*3f20*/  IMAD.HI.U32 R50, R3, R52, RZ ;  /* 0x0000003403327227 */ /* 0x000fe200078e00ff */
[----:B------:R-:W-:-:S02]  /*3f30*/  LOP3.LUT R53, R242, 0x78, RZ, 0xfc, !PT ;  /* 0x00000078f2357812 */ /* 0x000fc400078efcff */
[----:B------:R-:W-:Y:S01]  /*3f40*/  IABS R58, R56 ;  /* 0x00000038003a7213 */ /* 0x000fe20000000000 */
[----:B------:R-:W-:Y:S01]  /*3f50*/  @!P5 IMAD.IADD R49, R49, 0x1, -R2 ;  /* 0x000000013131d824 */ /* 0x000fe200078e0a02 */
[C---:B------:R-:W-:Y:S01]  /*3f60*/  LOP3.LUT R252, R242.reuse, 0x1e4, RZ, 0xfc, !PT ;  /* 0x000001e4f2fc7812 */ /* 0x040fe200078efcff */
[----:B------:R-:W-:Y:S01]  /*3f70*/  IMAD.MOV R47, RZ, RZ, -R50 ;  /* 0x000000ffff2f7224 */ /* 0x000fe200078e0a32 */
[----:B------:R-:W-:Y:S01]  /*3f80*/  LOP3.LUT R10, R242, 0x1ea, RZ, 0xfc, !PT ;  /* 0x000001eaf20a7812 */ /* 0x000fe200078efcff */
[----:B------:R-:W-:Y:S01]  /*3f90*/  @!P2 IMAD.MOV R44, RZ, RZ, -R44 ;  /* 0x000000ffff2ca224 */ /* 0x000fe200078e0a2c */
[C---:B------:R-:W-:Y:S01]  /*3fa0*/  ISETP.GT.U32.AND P5, PT, R2.reuse, R49, PT ;  /* 0x000000310200720c */ /* 0x040fe20003fa4070 */
[----:B------:R-:W-:Y:S01]  /*3fb0*/  IMAD R50, R2, R47, R52 ;  /* 0x0000002f02327224 */ /* 0x000fe200078e0234 */
[----:B------:R-:W-:Y:S01]  /*3fc0*/  ISETP.GE.AND P2, PT, R55, RZ, PT ;  /* 0x000000ff3700720c */ /* 0x000fe20003f46270 */
[--C-:B------:R-:W-:Y:S01]  /*3fd0*/  @!P6 IMAD.IADD R51, R51, 0x1, -R2.reuse ;  /* 0x000000013333e824 */ /* 0x100fe200078e0a02 */
        /* <DEDUP_REMOVED lines=8> */
[----:B------:R-:W-:-:S02]  /*4060*/  IABS R52, R52 ;  /* 0x0000003400347213 */ /* 0x000fc40000000000 */
[----:B------:R-:W-:Y:S01]  /*4070*/  IABS R55, R53 ;  /* 0x0000003500377213 */ /* 0x000fe20000000000 */
[--C-:B------:R-:W-:Y:S01]  /*4080*/  @!P5 IMAD.IADD R49, R49, 0x1, -R2.reuse ;  /* 0x000000013131d824 */ /* 0x100fe200078e0a02 */
[----:B------:R-:W-:Y:S01]  /*4090*/  ISETP.GE.AND P5, PT, R54, RZ, PT ;  /* 0x000000ff3600720c */ /* 0x000fe20003fa6270 */
[----:B------:R-:W-:Y:S01]  /*40a0*/  IMAD.MOV R223, RZ, RZ, -R223 ;  /* 0x000000ffffdf7224 */ /* 0x000fe200078e0adf */
[C---:B------:R-:W-:Y:S01]  /*40b0*/  LOP3.LUT R54, R242.reuse, 0x7a, RZ, 0xfc, !PT ;  /* 0x0000007af2367812 */ /* 0x040fe200078efcff */
[----:B------:R-:W-:Y:S01]  /*40c0*/  IMAD.MOV.U32 R47, RZ, RZ, R49 ;  /* 0x000000ffff2f7224 */ /* 0x000fe200078e0031 */
[----:B------:R-:W-:Y:S01]  /*40d0*/  LOP3.LUT R13, R242, 0x1e6, RZ, 0xfc, !PT ;  /* 0x000001e6f20d7812 */ /* 0x000fe200078efcff */
[--C-:B------:R-:W-:Y:S01]  /*40e0*/  @!P3 IMAD.IADD R50, R50, 0x1, -R2.reuse ;  /* 0x000000013232b824 */ /* 0x100fe200078e0a02 */
[----:B------:R-:W-:Y:S01]  /*40f0*/  ISETP.GE.AND P0, PT, R54, RZ, PT ;  /* 0x000000ff3600720c */ /* 0x000fe20003f06270 */
[----:B------:R-:W-:Y:S01]  /*4100*/  @!P2 IMAD.MOV R47, RZ, RZ, -R47 ;  /* 0x000000ffff2fa224 */ /* 0x000fe200078e0a2f */
[----:B------:R-:W-:Y:S01]  /*4110*/  IABS R54, R54 ;  /* 0x0000003600367213 */ /* 0x000fe20000000000 */
[----:B------:R-:W-:Y:S01]  /*4120*/  @!P6 IMAD.IADD R51, R51, 0x1, -R2 ;  /* 0x000000013333e824 */ /* 0x000fe200078e0a02 */
[----:B------:R-:W-:Y:S01]  /*4130*/  ISETP.GE.AND P2, PT, R53, RZ, PT ;  /* 0x000000ff3500720c */ /* 0x000fe20003f46270 */
[----:B------:R-:W-:Y:S01]  /*4140*/  IMAD.MOV.U32 R53, RZ, RZ, R52 ;  /* 0x000000ffff357224 */ /* 0x000fe200078e0034 */
[----:B------:R-:W-:Y:S01]  /*4150*/  ISETP.GE.AND P6, PT, R56, RZ, PT ;  /* 0x000000ff3800720c */ /* 0x000fe20003fc6270 */
[----:B------:R-:W-:Y:S01]  /*4160*/  IMAD.MOV.U32 R56, RZ, RZ, R54 ;  /* 0x000000ffff387224 */ /* 0x000fe200078e0036 */
[----:B------:R-:W-:Y:S01]  /*4170*/  ISETP.GT.U32.AND P3, PT, R2, R50, PT ;  /* 0x000000320200720c */ /* 0x000fe20003f64070 */
[----:B------:R-:W-:Y:S01]  /*4180*/  IMAD.HI.U32 R49, R3, R53, RZ ;  /* 0x0000003503317227 */ /* 0x000fe200078e00ff */
[----:B-1----:R-:W-:-:S02]  /*4190*/  LOP3.LUT R4, R242, 0x1e8, RZ, 0xfc, !PT ;  /* 0x000001e8f2047812 */ /* 0x002fc400078efcff */
[----:B------:R-:W-:Y:S01]  /*41a0*/  IABS R238, R10 ;  /* 0x0000000a00ee7213 */ /* 0x000fe20000000000 */
[C---:B------:R-:W-:Y:S01]  /*41b0*/  IMAD.HI.U32 R52, R3.reuse, R55, RZ ;  /* 0x0000003703347227 */ /* 0x040fe200078e00ff */
[C---:B------:R-:W-:Y:S02]  /*41c0*/  LOP3.LUT R250, R242.reuse, 0x1ec, RZ, 0xfc, !PT ;  /* 0x000001ecf2fa7812 */ /* 0x040fe400078efcff */
[C---:B------:R-:W-:Y:S01]  /*41d0*/  LOP3.LUT R14, R242.reuse, 0x1ee, RZ, 0xfc, !PT ;  /* 0x000001eef20e7812 */ /* 0x040fe200078efcff */
[----:B------:R-:W-:Y:S01]  /*41e0*/  IMAD.HI.U32 R54, R3, R56, RZ ;  /* 0x0000003803367227 */ /* 0x000fe200078e00ff */
[C---:B------:R-:W-:Y:S02]  /*41f0*/  LOP3.LUT R11, R242.reuse, 0x1f0, RZ, 0xfc, !PT ;  /* 0x000001f0f20b7812 */ /* 0x040fe400078efcff */
[C---:B------:R-:W-:Y:S01]  /*4200*/  LOP3.LUT R245, R242.reuse, 0x1f6, RZ, 0xfc, !PT ;  /* 0x000001f6f2f57812 */ /* 0x040fe200078efcff */
[----:B------:R-:W-:Y:S01]  /*4210*/  IMAD.MOV R49, RZ, RZ, -R49 ;  /* 0x000000ffff317224 */ /* 0x000fe200078e0a31 */
[C---:B------:R-:W-:Y:S01]  /*4220*/  LOP3.LUT R247, R242.reuse, 0x1f8, RZ, 0xfc, !PT ;  /* 0x000001f8f2f77812 */ /* 0x040fe200078efcff */
[----:B------:R-:W-:Y:S01]  /*4230*/  IMAD.MOV R52, RZ, RZ, -R52 ;  /* 0x000000ffff347224 */ /* 0x000fe200078e0a34 */
[C---:B------:R-:W-:Y:S01]  /*4240*/  LOP3.LUT R12, R242.reuse, 0x1f2, RZ, 0xfc, !PT ;  /* 0x000001f2f20c7812 */ /* 0x040fe200078efcff */
[----:B------:R-:W-:Y:S01]  /*4250*/  IMAD.MOV R57, RZ, RZ, -R54 ;  /* 0x000000ffff397224 */ /* 0x000fe200078e0a36 */
[----:B------:R-:W-:Y:S01]  /*4260*/  LOP3.LUT R0, R242, 0x1f4, RZ, 0xfc, !PT ;  /* 0x000001f4f2007812 */ /* 0x000fe200078efcff */
[----:B------:R-:W-:Y:S01]  /*4270*/  IMAD R53, R2, R49, R53 ;  /* 0x0000003102357224 */ /* 0x000fe200078e0235 */
[C---:B------:R-:W-:Y:S01]  /*4280*/  LOP3.LUT R246, R242.reuse, 0x1fa, RZ, 0xfc, !PT ;  /* 0x000001faf2f67812 */ /* 0x040fe200078efcff */
[----:B------:R-:W-:Y:S01]  /*4290*/  IMAD.MOV.U32 R49, RZ, RZ, R51 ;  /* 0x000000ffff317224 */ /* 0x000fe200078e0033 */
[----:B------:R-:W-:Y:S01]  /*42a0*/  LOP3.LUT R248, R242, 0x1fc, RZ, 0xfc, !PT ;  /* 0x000001fcf2f87812 */ /* 0x000fe200078efcff */
[----:B------:R-:W-:-:S02]  /*42b0*/  IMAD R52, R2, R52, R55 ;  /* 0x0000003402347224 */ /* 0x000fc400078e0237 */
[----:B------:R-:W-:Y:S02]  /*42c0*/  @!P3 IMAD.IADD R50, R50, 0x1, -R2 ;  /* 0x000000013232b824 */ /* 0x000fe400078e0a02 */
[C---:B------:R-:W-:Y:S01]  /*42d0*/  IMAD R55, R2.reuse, R57, R56 ;  /* 0x0000003902377224 */ /* 0x040fe200078e0238 */
[C---:B------:R-:W-:Y:S01]  /*42e0*/  ISETP.GT.U32.AND P3, PT, R2.reuse, R52, PT ;  /* 0x000000340200720c */ /* 0x040fe20003f64070 */
[----:B------:R-:W-:Y:S01]  /*42f0*/  @!P4 IMAD.MOV R49, RZ, RZ, -R49 ;  /* 0x000000ffff31c224 */ /* 0x000fe200078e0a31 */
[C---:B------:R-:W-:Y:S01]  /*4300*/  ISETP.GT.U32.AND P4, PT, R2.reuse, R53, PT ;  /* 0x000000350200720c */ /* 0x040fe20003f84070 */
[----:B------:R-:W-:Y:S01]  /*4310*/  @!P5 IMAD.MOV R50, RZ, RZ, -R50 ;  /* 0x000000ffff32d224 */ /* 0x000fe200078e0a32 */
[----:B------:R-:W-:Y:S01]  /*4320*/  ISETP.GT.U32.AND P5, PT, R2, R55, PT ;  /* 0x000000370200720c */ /* 0x000fe20003fa4070 */
[----:B------:R-:W-:Y:S01]  /*4330*/  IMAD.HI.U32 R51, R3, R58, RZ ;  /* 0x0000003a03337227 */ /* 0x000fe200078e00ff */
[----:B------:R-:W-:-:S03]  /*4340*/  IABS R57, R62 ;  /* 0x0000003e00397213 */ /* 0x000fc60000000000 */
[----:B------:R-:W-:-:S04]  /*4350*/  IMAD.MOV R51, RZ, RZ, -R51 ;  /* 0x000000ffff337224 */ /* 0x000fc800078e0a33 */
[C---:B------:R-:W-:Y:S01]  /*4360*/  IMAD R54, R2.reuse, R51, R58 ;  /* 0x0000003302367224 */ /* 0x040fe200078e023a */
[----:B------:R-:W-:Y:S01]  /*4370*/  IABS R58, R63 ;  /* 0x0000003f003a7213 */ /* 0x000fe20000000000 */
[--C-:B------:R-:W-:Y:S02]  /*4380*/  @!P4 IMAD.IADD R53, R53, 0x1, -R2.reuse ;  /* 0x000000013535c824 */ /* 0x100fe400078e0a02 */
[--C-:B------:R-:W-:Y:S02]  /*4390*/  @!P5 IMAD.IADD R55, R55, 0x1, -R2.reuse ;  /* 0x000000013737d824 */ /* 0x100fe400078e0a02 */
[----:B------:R-:W-:Y:S01]  /*43a0*/  IMAD.HI.U32 R56, R3, R58, RZ ;  /* 0x0000003a03387227 */ /* 0x000fe200078e00ff */
[C---:B------:R-:W-:Y:S02]  /*43b0*/  ISETP.GT.U32.AND P4, PT, R2.reuse, R53, PT ;  /* 0x000000350200720c */ /* 0x040fe40003f84070 */
[----:B------:R-:W-:Y:S01]  /*43c0*/  ISETP.GT.U32.AND P5, PT, R2, R55, PT ;  /* 0x000000370200720c */ /* 0x000fe20003fa4070 */
[----:B------:R-:W-:-:S02]  /*43d0*/  @!P3 IMAD.IADD R52, R52, 0x1, -R2 ;  /* 0x000000013434b824 */ /* 0x000fc400078e0a02 */
[----:B------:R-:W-:Y:S02]  /*43e0*/  IMAD.MOV R59, RZ, RZ, -R56 ;  /* 0x000000ffff3b7224 */ /* 0x000fe400078e0a38 */
[----:B------:R-:W-:Y:S01]  /*43f0*/  IMAD.HI.U32 R51, R3, R57, RZ ;  /* 0x0000003903337227 */ /* 0x000fe200078e00ff */
[----:B------:R-:W-:-:S03]  /*4400*/  ISETP.GT.U32.AND P3, PT, R2, R52, PT ;  /* 0x000000340200720c */ /* 0x000fc60003f64070 */
[C---:B------:R-:W-:Y:S02]  /*4410*/  IMAD R56, R2.reuse, R59, R58 ;  /* 0x0000003b02387224 */ /* 0x040fe400078e023a */
[--C-:B------:R-:W-:Y:S01]  /*4420*/  @!P4 IMAD.IADD R53, R53, 0x1, -R2.reuse ;  /* 0x000000013535c824 */ /* 0x100fe200078e0a02 */
[C---:B------:R-:W-:Y:S01]  /*4430*/  ISETP.GT.U32.AND P4, PT, R2.reuse, R54, PT ;  /* 0x000000360200720c */ /* 0x040fe20003f84070 */
[----:B------:R-:W-:Y:S01]  /*4440*/  @!P5 IMAD.IADD R55, R55, 0x1, -R2 ;  /* 0x000000013737d824 */ /* 0x000fe200078e0a02 */
[----:B------:R-:W-:Y:S01]  /*4450*/  ISETP.GT.U32.AND P5, PT, R2, R56, PT ;  /* 0x000000380200720c */ /* 0x000fe20003fa4070 */
[----:B------:R-:W-:Y:S02]  /*4460*/  IMAD.MOV R51, RZ, RZ, -R51 ;  /* 0x000000ffff337224 */ /* 0x000fe400078e0a33 */
[----:B------:R-:W-:-:S04]  /*4470*/  IMAD.HI.U32 R58, R3, R60, RZ ;  /* 0x0000003c033a7227 */ /* 0x000fc800078e00ff */
[----:B------:R-:W-:Y:S02]  /*4480*/  IMAD R57, R2, R51, R57 ;  /* 0x0000003302397224 */ /* 0x000fe400078e0239 */
[--C-:B------:R-:W-:Y:S02]  /*4490*/  @!P3 IMAD.IADD R52, R52, 0x1, -R2.reuse ;  /* 0x000000013434b824 */ /* 0x100fe400078e0a02 */
[----:B------:R-:W-:Y:S01]  /*44a0*/  @!P4 IMAD.IADD R54, R54, 0x1, -R2 ;  /* 0x000000013636c824 */ /* 0x000fe200078e0a02 */
[----:B------:R-:W-:Y:S01]  /*44b0*/  ISETP.GT.U32.AND P3, PT, R2, R57, PT ;  /* 0x000000390200720c */ /* 0x000fe20003f64070 */
[----:B------:R-:W-:Y:S01]  /*44c0*/  IMAD.HI.U32 R59, R3, R61, RZ ;  /* 0x0000003d033b7227 */ /* 0x000fe200078e00ff */
[----:B------:R-:W-:Y:S02]  /*44d0*/  ISETP.GE.AND P4, PT, R62, RZ, PT ;  /* 0x000000ff3e00720c */ /* 0x000fe40003f86270 */
[----:B------:R-:W-:Y:S01]  /*44e0*/  IABS R62, R66 ;  /* 0x00000042003e7213 */ /* 0x000fe20000000000 */
[----:B------:R-:W-:-:S02]  /*44f0*/  IMAD.MOV.U32 R51, RZ, RZ, R53 ;  /* 0x000000ffff337224 */ /* 0x000fc400078e0035 */
[----:B------:R-:W-:Y:S02]  /*4500*/  @!P5 IMAD.IADD R56, R56, 0x1, -R2 ;  /* 0x000000013838d824 */ /* 0x000fe400078e0a02 */
[----:B------:R-:W-:Y:S02]  /*4510*/  IMAD.MOV R53, RZ, RZ, -R58 ;  /* 0x000000ffff357224 */ /* 0x000fe400078e0a3a */
[----:B------:R-:W-:Y:S01]  /*4520*/  @!P1 IMAD.MOV R51, RZ, RZ, -R51 ;  /* 0x000000ffff339224 */ /* 0x000fe200078e0a33 */
[C---:B------:R-:W-:Y:S01]  /*4530*/  ISETP.GT.U32.AND P1, PT, R2.reuse, R54, PT ;  /* 0x000000360200720c */ /* 0x040fe20003f24070 */
[----:B------:R-:W-:Y:S01]  /*4540*/  IMAD.MOV R58, RZ, RZ, -R59 ;  /* 0x000000ffff3a7224 */ /* 0x000fe200078e0a3b */
[C---:B------:R-:W-:Y:S01]  /*4550*/  ISETP.GT.U32.AND P5, PT, R2.reuse, R56, PT ;  /* 0x000000380200720c */ /* 0x040fe20003fa4070 */
[----:B------:R-:W-:Y:S02]  /*4560*/  IMAD R59, R2, R53, R60 ;  /* 0x00000035023b7224 */ /* 0x000fe400078e023c */
[----:B------:R-:W-:-:S04]  /*4570*/  IMAD.HI.U32 R60, R3, R62, RZ ;  /* 0x0000003e033c7227 */ /* 0x000fc800078e00ff */
[C---:B------:R-:W-:Y:S02]  /*4580*/  IMAD R58, R2.reuse, R58, R61 ;  /* 0x0000003a023a7224 */ /* 0x040fe400078e023d */
[----:B------:R-:W-:Y:S01]  /*4590*/  @!P3 IMAD.IADD R57, R57, 0x1, -R2 ;  /* 0x000000013939b824 */ /* 0x000fe200078e0a02 */
[----:B------:R-:W-:Y:S01]  /*45a0*/  ISETP.GE.AND P3, PT, R63, RZ, PT ;  /* 0x000000ff3f00720c */ /* 0x000fe20003f66270 */
[----:B------:R-:W-:Y:S02]  /*45b0*/  IMAD.MOV R61, RZ, RZ, -R60 ;  /* 0x000000ffff3d7224 */ /* 0x000fe400078e0a3c */
[----:B------:R-:W-:Y:S01]  /*45c0*/  @!P2 IMAD.MOV R52, RZ, RZ, -R52 ;  /* 0x000000ffff34a224 */ /* 0x000fe200078e0a34 */
[C---:B------:R-:W-:Y:S01]  /*45d0*/  ISETP.GT.U32.AND P2, PT, R2.reuse, R57, PT ;  /* 0x000000390200720c */ /* 0x040fe20003f44070 */
[----:B------:R-:W-:Y:S01]  /*45e0*/  IMAD R61, R2, R61, R62 ;  /* 0x0000003d023d7224 */ /* 0x000fe200078e023e */
[----:B------:R-:W-:Y:S01]  /*45f0*/  IABS R62, R67 ;  /* 0x00000043003e7213 */ /* 0x000fe20000000000 */
[--C-:B------:R-:W-:Y:S01]  /*4600*/  @!P1 IMAD.IADD R54, R54, 0x1, -R2.reuse ;  /* 0x0000000136369824 */ /* 0x100fe200078e0a02 */
[----:B------:R-:W-:Y:S01]  /*4610*/  ISETP.GT.U32.AND P1, PT, R2, R59, PT ;  /* 0x0000003b0200720c */ /* 0x000fe20003f24070 */
[----:B------:R-:W-:Y:S01]  /*4620*/  @!P5 IMAD.IADD R56, R56, 0x1, -R2 ;  /* 0x000000013838d824 */ /* 0x000fe200078e0a02 */
[C---:B------:R-:W-:Y:S01]  /*4630*/  ISETP.GT.U32.AND P5, PT, R2.reuse, R61, PT ;  /* 0x0000003d0200720c */ /* 0x040fe20003fa4070 */
[----:B------:R-:W-:Y:S01]  /*4640*/  @!P6 IMAD.MOV R54, RZ, RZ, -R54 ;  /* 0x000000ffff36e224 */ /* 0x000fe200078e0a36 */
[----:B------:R-:W-:Y:S01]  /*4650*/  ISETP.GT.U32.AND P6, PT, R2, R58, PT ;  /* 0x0000003a0200720c */ /* 0x000fe20003fc4070 */
[----:B------:R-:W-:-:S02]  /*4660*/  IMAD.MOV.U32 R53, RZ, RZ, R55 ;  /* 0x000000ffff357224 */ /* 0x000fc400078e0037 */
[----:B------:R-:W-:-:S04]  /*4670*/  IMAD.HI.U32 R60, R3, R62, RZ ;  /* 0x0000003e033c7227 */ /* 0x000fc800078e00ff */
[--C-:B------:R-:W-:Y:S01]  /*4680*/  @!P2 IMAD.IADD R57, R57, 0x1, -R2.reuse ;  /* 0x000000013939a824 */ /* 0x100fe200078e0a02 */
[----:B------:R-:W-:Y:S01]  /*4690*/  ISETP.GE.AND P2, PT, R65, RZ, PT ;  /* 0x000000ff4100720c */ /* 0x000fe20003f46270 */
[----:B------:R-:W-:Y:S01]  /*46a0*/  @!P0 IMAD.MOV R53, RZ, RZ, -R53 ;  /* 0x000000ffff358224 */ /* 0x000fe200078e0a35 */
[----:B------:R-:W-:Y:S01]  /*46b0*/  ISETP.GE.AND P0, PT, R64, RZ, PT ;  /* 0x000000ff4000720c */ /* 0x000fe20003f06270 */
[--C-:B------:R-:W-:Y:S01]  /*46c0*/  @!P1 IMAD.IADD R59, R59, 0x1, -R2.reuse ;  /* 0x000000013b3b9824 */ /* 0x100fe200078e0a02 */
[----:B------:R-:W-:Y:S01]  /*46d0*/  IABS R64, R68 ;  /* 0x0000004400407213 */ /* 0x000fe20000000000 */
[----:B------:R-:W-:Y:S01]  /*46e0*/  IMAD.MOV.U32 R55, RZ, RZ, R57 ;  /* 0x000000ffff377224 */ /* 0x000fe200078e0039 */
[----:B------:R-:W-:Y:S01]  /*46f0*/  IABS R65, R69 ;  /* 0x0000004500417213 */ /* 0x000fe20000000000 */
[--C-:B------:R-:W-:Y:S01]  /*4700*/  @!P5 IMAD.IADD R61, R61, 0x1, -R2.reuse ;  /* 0x000000013d3dd824 */ /* 0x100fe200078e0a02 */
[----:B------:R-:W-:Y:S01]  /*4710*/  ISETP.GE.AND P1, PT, R66, RZ, PT ;  /* 0x000000ff4200720c */ /* 0x000fe20003f26270 */
[----:B------:R-:W-:Y:S01]  /*4720*/  @!P6 IMAD.IADD R58, R58, 0x1, -R2 ;  /* 0x000000013a3ae824 */ /* 0x000fe200078e0a02 */
[C---:B------:R-:W-:Y:S01]  /*4730*/  ISETP.GT.U32.AND P6, PT, R2.reuse, R59, PT ;  /* 0x0000003b0200720c */ /* 0x040fe20003fc4070 */
[----:B------:R-:W-:Y:S01]  /*4740*/  @!P4 IMAD.MOV R55, RZ, RZ, -R55 ;  /* 0x000000ffff37c224 */ /* 0x000fe200078e0a37 */
[C---:B------:R-:W-:Y:S01]  /*4750*/  ISETP.GT.U32.AND P4, PT, R2.reuse, R61, PT ;  /* 0x0000003d0200720c */ /* 0x040fe20003f84070 */
[----:B------:R-:W-:Y:S01]  /*4760*/  IMAD.HI.U32 R57, R3, R64, RZ ;  /* 0x0000004003397227 */ /* 0x000fe200078e00ff */
[----:B------:R-:W-:-:S02]  /*4770*/  ISETP.GT.U32.AND P5, PT, R2, R58, PT ;  /* 0x0000003a0200720c */ /* 0x000fc40003fa4070 */
[----:B------:R-:W-:Y:S01]  /*4780*/  IABS R66, R70 ;  /* 0x0000004600427213 */ /* 0x000fe20000000000 */
[----:B------:R-:W-:Y:S02]  /*4790*/  IMAD.MOV R63, RZ, RZ, -R60 ;  /* 0x000000ffff3f7224 */ /* 0x000fe400078e0a3c */
[----:B------:R-:W-:Y:S02]  /*47a0*/  IMAD.MOV R57, RZ, RZ, -R57 ;  /* 0x000000ffff397224 */ /* 0x000fe400078e0a39 */
[C---:B------:R-:W-:Y:S02]  /*47b0*/  IMAD R60, R2.reuse, R63, R62 ;  /* 0x0000003f023c7224 */ /* 0x040fe400078e023e */
[----:B------:R-:W-:Y:S02]  /*47c0*/  IMAD R63, R2, R57, R64 ;  /* 0x00000039023f7224 */ /* 0x000fe400078e0240 */
[----:B------:R-:W-:-:S04]  /*47d0*/  IMAD.HI.U32 R57, R3, R65, RZ ;  /* 0x0000004103397227 */ /* 0x000fc800078e00ff */
[--C-:B------:R-:W-:Y:S01]  /*47e0*/  @!P6 IMAD.IADD R59, R59, 0x1, -R2.reuse ;  /* 0x000000013b3be824 */ /* 0x100fe200078e0a02 */
[C---:B------:R-:W-:Y:S01]  /*47f0*/  ISETP.GT.U32.AND P6, PT, R2.reuse, R60, PT ;  /* 0x0000003c0200720c */ /* 0x040fe20003fc4070 */
[----:B------:R-:W-:Y:S01]  /*4800*/  @!P4 IMAD.IADD R61, R61, 0x1, -R2 ;  /* 0x000000013d3dc824 */ /* 0x000fe200078e0a02 */
[----:B------:R-:W-:Y:S01]  /*4810*/  ISETP.GT.U32.AND P4, PT, R2, R63, PT ;  /* 0x0000003f0200720c */ /* 0x000fe20003f84070 */
[----:B------:R-:W-:-:S04]  /*4820*/  IMAD.HI.U32 R62, R3, R66, RZ ;  /* 0x00000042033e7227 */ /* 0x000fc800078e00ff */
[----:B------:R-:W-:Y:S02]  /*4830*/  IMAD.MOV R57, RZ, RZ, -R57 ;  /* 0x000000ffff397224 */ /* 0x000fe400078e0a39 */
[----:B------:R-:W-:Y:S01]  /*4840*/  @!P5 IMAD.IADD R58, R58, 0x1, -R2 ;  /* 0x000000013a3ad824 */ /* 0x000fe200078e0a02 */
[----:B------:R-:W-:Y:S01]  /*4850*/  ISETP.GE.AND P5, PT, R67, RZ, PT ;  /* 0x000000ff4300720c */ /* 0x000fe20003fa6270 */
[----:B------:R-:W-:Y:S02]  /*4860*/  IMAD.MOV R67, RZ, RZ, -R62 ;  /* 0x000000ffff437224 */ /* 0x000fe400078e0a3e */
[C---:B------:R-:W-:Y:S01]  /*4870*/  IMAD R62, R2.reuse, R57, R65 ;  /* 0x00000039023e7224 */ /* 0x040fe200078e0241 */
[----:B------:R-:W-:Y:S01]  /*4880*/  IABS R57, R71 ;  /* 0x0000004700397213 */ /* 0x000fe20000000000 */
[----:B------:R-:W-:Y:S02]  /*4890*/  IMAD R65, R2, R67, R66 ;  /* 0x0000004302417224 */ /* 0x000fe400078e0242 */
[--C-:B------:R-:W-:Y:S01]  /*48a0*/  @!P6 IMAD.IADD R60, R60, 0x1, -R2.reuse ;  /* 0x000000013c3ce824 */ /* 0x100fe200078e0a02 */
[----:B------:R-:W-:Y:S01]  /*48b0*/  ISETP.GE.AND P6, PT, R68, RZ, PT ;  /* 0x000000ff4400720c */ /* 0x000fe20003fc6270 */
[----:B------:R-:W-:Y:S01]  /*48c0*/  IMAD.MOV.U32 R66, RZ, RZ, R57 ;  /* 0x000000ffff427224 */ /* 0x000fe200078e0039 */
[----:B------:R-:W-:Y:S01]  /*48d0*/  IABS R68, R72 ;  /* 0x0000004800447213 */ /* 0x000fe20000000000 */
[----:B------:R-:W-:Y:S01]  /*48e0*/  @!P4 IMAD.IADD R63, R63, 0x1, -R2 ;  /* 0x000000013f3fc824 */ /* 0x000fe200078e0a02 */
[----:B------:R-:W-:Y:S01]  /*48f0*/  ISETP.GT.U32.AND P4, PT, R2, R60, PT ;  /* 0x0000003c0200720c */ /* 0x000fe20003f84070 */
[----:B------:R-:W-:-:S02]  /*4900*/  IMAD.MOV.U32 R57, RZ, RZ, R59 ;  /* 0x000000ffff397224 */ /* 0x000fc400078e003b */
[----:B------:R-:W-:-:S04]  /*4910*/  IMAD.HI.U32 R64, R3, R66, RZ ;  /* 0x0000004203407227 */ /* 0x000fc800078e00ff */
[----:B------:R-:W-:Y:S01]  /*4920*/  @!P0 IMAD.MOV R57, RZ, RZ, -R57 ;  /* 0x000000ffff398224 */ /* 0x000fe200078e0a39 */
[C---:B------:R-:W-:Y:S01]  /*4930*/  ISETP.GT.U32.AND P0, PT, R2.reuse, R63, PT ;  /* 0x0000003f0200720c */ /* 0x040fe20003f04070 */
[----:B------:R-:W-:Y:S01]  /*4940*/  @!P2 IMAD.MOV R58, RZ, RZ, -R58 ;  /* 0x000000ffff3aa224 */ /* 0x000fe200078e0a3a */
[----:B------:R-:W-:Y:S01]  /*4950*/  ISETP.GT.U32.AND P2, PT, R2, R65, PT ;  /* 0x000000410200720c */ /* 0x000fe20003f44070 */
[----:B------:R-:W-:Y:S02]  /*4960*/  IMAD.MOV.U32 R59, RZ, RZ, R61 ;  /* 0x000000ffff3b7224 */ /* 0x000fe400078e003d */
[----:B------:R-:W-:-:S04]  /*4970*/  IMAD.HI.U32 R61, R3, R68, RZ ;  /* 0x00000044033d7227 */ /* 0x000fc800078e00ff */
[----:B------:R-:W-:Y:S02]  /*4980*/  IMAD.MOV R67, RZ, RZ, -R64 ;  /* 0x000000ffff437224 */ /* 0x000fe400078e0a40 */
[----:B------:R-:W-:Y:S02]  /*4990*/  IMAD.MOV R61, RZ, RZ, -R61 ;  /* 0x000000ffff3d7224 */ /* 0x000fe400078e0a3d */
[--C-:B------:R-:W-:Y:S01]  /*49a0*/  @!P4 IMAD.IADD R60, R60, 0x1, -R2.reuse ;  /* 0x000000013c3cc824 */ /* 0x100fe200078e0a02 */
[----:B------:R-:W-:Y:S01]  /*49b0*/  ISETP.GE.AND P4, PT, R70, RZ, PT ;  /* 0x000000ff4600720c */ /* 0x000fe20003f86270 */
[----:B------:R-:W-:Y:S01]  /*49c0*/  @!P0 IMAD.IADD R63, R63, 0x1, -R2 ;  /* 0x000000013f3f8824 */ /* 0x000fe200078e0a02 */
[----:B------:R-:W-:Y:S01]  /*49d0*/  ISETP.GE.AND P0, PT, R71, RZ, PT ;  /* 0x000000ff4700720c */ /* 0x000fe20003f06270 */
[----:B------:R-:W-:Y:S01]  /*49e0*/  IMAD R64, R2, R67, R66 ;  /* 0x0000004302407224 */ /* 0x000fe200078e0242 */
[----:B------:R-:W-:Y:S01]  /*49f0*/  LOP3.LUT R66, R242, 0x94, RZ, 0xfc, !PT ;  /* 0x00000094f2427812 */ /* 0x000fe200078efcff */
[C---:B------:R-:W-:Y:S01]  /*4a00*/  IMAD R67, R2.reuse, R61, R68 ;  /* 0x0000003d02437224 */ /* 0x040fe200078e0244 */
[----:B------:R-:W-:Y:S01]  /*4a10*/  IABS R71, R75 ;  /* 0x0000004b00477213 */ /* 0x000fe20000000000 */
[----:B------:R-:W-:Y:S01]  /*4a20*/  IMAD.MOV.U32 R61, RZ, RZ, R63 ;  /* 0x000000ffff3d7224 */ /* 0x000fe200078e003f */
[----:B------:R-:W-:Y:S01]  /*4a30*/  IABS R68, R66 ;  /* 0x0000004200447213 */ /* 0x000fe20000000000 */
[----:B------:R-:W-:Y:S01]  /*4a40*/  @!P5 IMAD.MOV R60, RZ, RZ, -R60 ;  /* 0x000000ffff3cd224 */ /* 0x000fe200078e0a3c */
[----:B------:R-:W-:Y:S01]  /*4a50*/  ISETP.GT.U32.AND P5, PT, R2, R64, PT ;  /* 0x000000400200720c */ /* 0x000fe20003fa4070 */
[----:B------:R-:W-:-:S02]  /*4a60*/  @!P2 IMAD.IADD R65, R65, 0x1, -R2 ;  /* 0x000000014141a824 */ /* 0x000fc400078e0a02 */
[----:B------:R-:W-:Y:S01]  /*4a70*/  @!P6 IMAD.MOV R61, RZ, RZ, -R61 ;  /* 0x000000ffff3de224 */ /* 0x000fe200078e0a3d */
[C---:B------:R-:W-:Y:S01]  /*4a80*/  ISETP.GT.U32.AND P6, PT, R2.reuse, R67, PT ;  /* 0x000000430200720c */ /* 0x040fe20003fc4070 */
[----:B------:R-:W-:Y:S01]  /*4a90*/  @!P3 IMAD.MOV R56, RZ, RZ, -R56 ;  /* 0x000000ffff38b224 */ /* 0x000fe200078e0a38 */
[C---:B------:R-:W-:Y:S01]  /*4aa0*/  ISETP.GT.U32.AND P2, PT, R2.reuse, R65, PT ;  /* 0x000000410200720c */ /* 0x040fe20003f44070 */
[----:B------:R-:W-:Y:S01]  /*4ab0*/  @!P1 IMAD.MOV R59, RZ, RZ, -R59 ;  /* 0x000000ffff3b9224 */ /* 0x000fe200078e0a3b */
[----:B------:R-:W-:Y:S01]  /*4ac0*/  ISETP.GT.U32.AND P3, PT, R2, R62, PT ;  /* 0x0000003e0200720c */ /* 0x000fe20003f64070 */
[----:B------:R-:W-:Y:S01]  /*4ad0*/  IMAD.HI.U32 R63, R3, R68, RZ ;  /* 0x00000044033f7227 */ /* 0x000fe200078e00ff */
[----:B------:R-:W-:Y:S02]  /*4ae0*/  ISETP.GE.AND P1, PT, R69, RZ, PT ;  /* 0x000000ff4500720c */ /* 0x000fe40003f26270 */
[----:B------:R-:W-:Y:S01]  /*4af0*/  IABS R69, R73 ;  /* 0x0000004900457213 */ /* 0x000fe20000000000 */
[----:B------:R-:W-:-:S02]  /*4b00*/  @!P5 IMAD.IADD R64, R64, 0x1, -R2 ;  /* 0x000000014040d824 */ /* 0x000fc400078e0a02 */
[----:B------:R-:W-:Y:S02]  /*4b10*/  IMAD.MOV R63, RZ, RZ, -R63 ;  /* 0x000000ffff3f7224 */ /* 0x000fe400078e0a3f */
[--C-:B------:R-:W-:Y:S01]  /*4b20*/  @!P6 IMAD.IADD R67, R67, 0x1, -R2.reuse ;  /* 0x000000014343e824 */ /* 0x100fe200078e0a02 */
[----:B------:R-:W-:Y:S01]  /*4b30*/  ISETP.GT.U32.AND P5, PT, R2, R64, PT ;  /* 0x000000400200720c */ /* 0x000fe20003fa4070 */
[----:B------:R-:W-:Y:S01]  /*4b40*/  @!P2 IMAD.IADD R65, R65, 0x1, -R2 ;  /* 0x000000014141a824 */ /* 0x000fe200078e0a02 */
[----:B------:R-:W-:Y:S01]  /*4b50*/  ISETP.GE.AND P2, PT, R66, RZ, PT ;  /* 0x000000ff4200720c */ /* 0x000fe20003f46270 */
[----:B------:R-:W-:Y:S01]  /*4b60*/  IMAD.HI.U32 R66, R3, R69, RZ ;  /* 0x0000004503427227 */ /* 0x000fe200078e00ff */
[----:B------:R-:W-:-:S03]  /*4b70*/  ISETP.GT.U32.AND P6, PT, R2, R67, PT ;  /* 0x000000430200720c */ /* 0x000fc60003fc4070 */
[----:B------:R-:W-:Y:S02]  /*4b80*/  @!P3 IMAD.IADD R62, R62, 0x1, -R2 ;  /* 0x000000013e3eb824 */ /* 0x000fe400078e0a02 */
[----:B------:R-:W-:Y:S02]  /*4b90*/  IMAD.MOV R70, RZ, RZ, -R66 ;  /* 0x000000ffff467224 */ /* 0x000fe400078e0a42 */
[C---:B------:R-:W-:Y:S01]  /*4ba0*/  IMAD R66, R2.reuse, R63, R68 ;  /* 0x0000003f02427224 */ /* 0x040fe200078e0244 */
[C---:B------:R-:W-:Y:S01]  /*4bb0*/  ISETP.GT.U32.AND P3, PT, R2.reuse, R62, PT ;  /* 0x0000003e0200720c */ /* 0x040fe20003f64070 */
[----:B------:R-:W-:Y:S02]  /*4bc0*/  IMAD R69, R2, R70, R69 ;  /* 0x0000004602457224 */ /* 0x000fe400078e0245 */
[--C-:B------:R-:W-:Y:S01]  /*4bd0*/  @!P5 IMAD.IADD R64, R64, 0x1, -R2.reuse ;  /* 0x000000014040d824 */ /* 0x100fe200078e0a02 */
[C---:B------:R-:W-:Y:S01]  /*4be0*/  ISETP.GT.U32.AND P5, PT, R2.reuse, R66, PT ;  /* 0x000000420200720c */ /* 0x040fe20003fa4070 */
[----:B------:R-:W-:Y:S01]  /*4bf0*/  @!P6 IMAD.IADD R67, R67, 0x1, -R2 ;  /* 0x000000014343e824 */ /* 0x000fe200078e0a02 */
[----:B------:R-:W-:Y:S01]  /*4c00*/  ISETP.GT.U32.AND P6, PT, R2, R69, PT ;  /* 0x000000450200720c */ /* 0x000fe20003fc4070 */
[----:B------:R-:W-:-:S02]  /*4c10*/  IMAD.MOV.U32 R68, RZ, RZ, R71 ;  /* 0x000000ffff447224 */ /* 0x000fc400078e0047 */
[----:B------:R-:W-:Y:S02]  /*4c20*/  @!P0 IMAD.MOV R64, RZ, RZ, -R64 ;  /* 0x000000ffff408224 */ /* 0x000fe400078e0a40 */
[----:B------:R-:W-:-:S04]  /*4c30*/  IMAD.HI.U32 R63, R3, R68, RZ ;  /* 0x00000044033f7227 */ /* 0x000fc800078e00ff */
[--C-:B------:R-:W-:Y:S01]  /*4c40*/  @!P3 IMAD.IADD R62, R62, 0x1, -R2.reuse ;  /* 0x000000013e3eb824 */ /* 0x100fe200078e0a02 */
[----:B------:R-:W-:Y:S01]  /*4c50*/  ISETP.GE.AND P3, PT, R72, RZ, PT ;  /* 0x000000ff4800720c */ /* 0x000fe20003f66270 */
[----:B------:R-:W-:Y:S01]  /*4c60*/  @!P5 IMAD.IADD R66, R66, 0x1, -R2 ;  /* 0x000000014242d824 */ /* 0x000fe200078e0a02 */
[----:B------:R-:W-:Y:S01]  /*4c70*/  IABS R72, R76 ;  /* 0x0000004c00487213 */ /* 0x000fe20000000000 */
[----:B------:R-:W-:Y:S01]  /*4c80*/  @!P1 IMAD.MOV R62, RZ, RZ, -R62 ;  /* 0x000000ffff3e9224 */ /* 0x000fe200078e0a3e */
[----:B------:R-:W-:Y:S01]  /*4c90*/  ISETP.GE.AND P1, PT, R73, RZ, PT ;  /* 0x000000ff4900720c */ /* 0x000fe20003f26270 */
[----:B------:R-:W-:Y:S01]  /*4ca0*/  IMAD.MOV R63, RZ, RZ, -R63 ;  /* 0x000000ffff3f7224 */ /* 0x000fe200078e0a3f */
[----:B------:R-:W-:Y:S01]  /*4cb0*/  IABS R73, R77 ;  /* 0x0000004d00497213 */ /* 0x000fe20000000000 */
[----:B------:R-:W-:Y:S01]  /*4cc0*/  @!P6 IMAD.IADD R69, R69, 0x1, -R2 ;  /* 0x000000014545e824 */ /* 0x000fe200078e0a02 */
[----:B------:R-:W-:Y:S01]  /*4cd0*/  ISETP.GT.U32.AND P6, PT, R2, R66, PT ;  /* 0x000000420200720c */ /* 0x000fe20003fc4070 */
[----:B------:R-:W-:-:S03]  /*4ce0*/  IMAD.HI.U32 R70, R3, R72, RZ ;  /* 0x0000004803467227 */ /* 0x000fc600078e00ff */
[C---:B------:R-:W-:Y:S01]  /*4cf0*/  ISETP.GT.U32.AND P0, PT, R2.reuse, R69, PT ;  /* 0x000000450200720c */ /* 0x040fe20003f04070 */
[----:B------:R-:W-:Y:S02]  /*4d00*/  IMAD R68, R2, R63, R68 ;  /* 0x0000003f02447224 */ /* 0x000fe400078e0244 */
[----:B------:R-:W-:-:S03]  /*4d10*/  IMAD.HI.U32 R71, R3, R73, RZ ;  /* 0x0000004903477227 */ /* 0x000fc600078e00ff */
[C---:B------:R-:W-:Y:S01]  /*4d20*/  ISETP.GT.U32.AND P5, PT, R2.reuse, R68, PT ;  /* 0x000000440200720c */ /* 0x040fe20003fa4070 */
[----:B------:R-:W-:Y:S02]  /*4d30*/  IMAD.MOV.U32 R63, RZ, RZ, R65 ;  /* 0x000000ffff3f7224 */ /* 0x000fe400078e0041 */
[----:B------:R-:W-:Y:S02]  /*4d40*/  IMAD.MOV R65, RZ, RZ, -R70 ;  /* 0x000000ffff417224 */ /* 0x000fe400078e0a46 */
[----:B------:R-:W-:Y:S02]  /*4d50*/  IMAD.MOV R70, RZ, RZ, -R71 ;  /* 0x000000ffff467224 */ /* 0x000fe400078e0a47 */
[----:B------:R-:W-:Y:S02]  /*4d60*/  IMAD R71, R2, R65, R72 ;  /* 0x0000004102477224 */ /* 0x000fe400078e0248 */
[----:B------:R-:W-:Y:S02]  /*4d70*/  @!P6 IMAD.IADD R66, R66, 0x1, -R2 ;  /* 0x000000014242e824 */ /* 0x000fe400078e0a02 */
[----:B------:R-:W-:Y:S01]  /*4d80*/  IMAD.HI.U32 R72, R3, R74, RZ ;  /* 0x0000004a03487227 */ /* 0x000fe200078e00ff */
[----:B------:R-:W-:-:S03]  /*4d90*/  ISETP.GT.U32.AND P6, PT, R2, R71, PT ;  /* 0x000000470200720c */ /* 0x000fc60003fc4070 */
[C---:B------:R-:W-:Y:S02]  /*4da0*/  IMAD R70, R2.reuse, R70, R73 ;  /* 0x0000004602467224 */ /* 0x040fe400078e0249 */
[----:B------:R-:W-:Y:S02]  /*4db0*/  IMAD.MOV R73, RZ, RZ, -R72 ;  /* 0x000000ffff497224 */ /* 0x000fe400078e0a48 */
[----:B------:R-:W-:Y:S01]  /*4dc0*/  @!P4 IMAD.MOV R63, RZ, RZ, -R63 ;  /* 0x000000ffff3fc224 */ /* 0x000fe200078e0a3f */
[----:B------:R-:W-:Y:S01]  /*4dd0*/  ISETP.GE.AND P4, PT, R75, RZ, PT ;  /* 0x000000ff4b00720c */ /* 0x000fe20003f86270 */
[C---:B------:R-:W-:Y:S01]  /*4de0*/  IMAD R73, R2.reuse, R73, R74 ;  /* 0x0000004902497224 */ /* 0x040fe200078e024a */
[----:B------:R-:W-:Y:S01]  /*4df0*/  IABS R75, R79 ;  /* 0x0000004f004b7213 */ /* 0x000fe20000000000 */
[----:B------:R-:W-:Y:S02]  /*4e00*/  IMAD.MOV.U32 R65, RZ, RZ, R67 ;  /* 0x000000ffff417224 */ /* 0x000fe400078e0043 */
[----:B------:R-:W-:Y:S01]  /*4e10*/  @!P6 IMAD.IADD R71, R71, 0x1, -R2 ;  /* 0x000000014747e824 */ /* 0x000fe200078e0a02 */
[----:B------:R-:W-:Y:S01]  /*4e20*/  ISETP.GT.U32.AND P6, PT, R2, R73, PT ;  /* 0x000000490200720c */ /* 0x000fe20003fc4070 */
[----:B------:R-:W-:-:S04]  /*4e30*/  IMAD.HI.U32 R67, R3, R75, RZ ;  /* 0x0000004b03437227 */ /* 0x000fc800078e00ff */
[----:B------:R-:W-:Y:S02]  /*4e40*/  IMAD.MOV R67, RZ, RZ, -R67 ;  /* 0x000000ffff437224 */ /* 0x000fe400078e0a43 */
[--C-:B------:R-:W-:Y:S01]  /*4e50*/  @!P0 IMAD.IADD R69, R69, 0x1, -R2.reuse ;  /* 0x0000000145458824 */ /* 0x100fe200078e0a02 */
[----:B------:R-:W-:Y:S01]  /*4e60*/  ISETP.GE.AND P0, PT, R77, RZ, PT ;  /* 0x000000ff4d00720c */ /* 0x000fe20003f06270 */
[C---:B------:R-:W-:Y:S01]  /*4e70*/  IMAD R72, R2.reuse, R67, R75 ;  /* 0x0000004302487224 */ /* 0x040fe200078e024b */
[----:B------:R-:W-:Y:S01]  /*4e80*/  IABS R75, R82 ;  /* 0x00000052004b7213 */ /* 0x000fe20000000000 */
[----:B------:R-:W-:Y:S01]  /*4e90*/  IMAD.MOV.U32 R67, RZ, RZ, R69 ;  /* 0x000000ffff437224 */ /* 0x000fe200078e0045 */
[----:B------:R-:W-:Y:S01]  /*4ea0*/  IABS R77, R83 ;  /* 0x00000053004d7213 */ /* 0x000fe20000000000 */
[----:B------:R-:W-:Y:S02]  /*4eb0*/  @!P6 IMAD.IADD R73, R73, 0x1, -R2 ;  /* 0x000000014949e824 */ /* 0x000fe400078e0a02 */
[----:B------:R-:W-:Y:S01]  /*4ec0*/  @!P1 IMAD.MOV R67, RZ, RZ, -R67 ;  /* 0x000000ffff439224 */ /* 0x000fe200078e0a43 */
[C---:B------:R-:W-:Y:S01]  /*4ed0*/  ISETP.GT.U32.AND P1, PT, R2.reuse, R71, PT ;  /* 0x000000470200720c */ /* 0x040fe20003f24070 */
[----:B------:R-:W-:Y:S01]  /*4ee0*/  @!P2 IMAD.MOV R66, RZ, RZ, -R66 ;  /* 0x000000ffff42a224 */ /* 0x000fe200078e0a42 */
[C---:B------:R-:W-:Y:S01]  /*4ef0*/  ISETP.GT.U32.AND P2, PT, R2.reuse, R70, PT ;  /* 0x000000460200720c */ /* 0x040fe20003f44070 */
[----:B------:R-:W-:Y:S01]  /*4f00*/  IMAD.HI.U32 R69, R3, R75, RZ ;  /* 0x0000004b03457227 */ /* 0x000fe200078e00ff */
[----:B------:R-:W-:-:S03]  /*4f10*/  ISETP.GT.U32.AND P6, PT, R2, R73, PT ;  /* 0x000000490200720c */ /* 0x000fc60003fc4070 */
[--C-:B------:R-:W-:Y:S02]  /*4f20*/  @!P5 IMAD.IADD R68, R68, 0x1, -R2.reuse ;  /* 0x000000014444d824 */ /* 0x100fe400078e0a02 */
[----:B------:R-:W-:Y:S02]  /*4f30*/  IMAD.MOV R69, RZ, RZ, -R69 ;  /* 0x000000ffff457224 */ /* 0x000fe400078e0a45 */
[----:B------:R-:W-:Y:S01]  /*4f40*/  @!P3 IMAD.MOV R65, RZ, RZ, -R65 ;  /* 0x000000ffff41b224 */ /* 0x000fe200078e0a41 */
[C---:B------:R-:W-:Y:S01]  /*4f50*/  ISETP.GT.U32.AND P5, PT, R2.reuse, R68, PT ;  /* 0x000000440200720c */ /* 0x040fe20003fa4070 */
[--C-:B------:R-:W-:Y:S01]  /*4f60*/  @!P1 IMAD.IADD R71, R71, 0x1, -R2.reuse ;  /* 0x0000000147479824 */ /* 0x100fe200078e0a02 */
[C---:B------:R-:W-:Y:S01]  /*4f70*/  ISETP.GT.U32.AND P1, PT, R2.reuse, R72, PT ;  /* 0x000000480200720c */ /* 0x040fe20003f24070 */
[----:B------:R-:W-:Y:S01]  /*4f80*/  IMAD R75, R2, R69, R75 ;  /* 0x00000045024b7224 */ /* 0x000fe200078e024b */
[----:B------:R-:W-:Y:S01]  /*4f90*/  ISETP.GE.AND P3, PT, R76, RZ, PT ;  /* 0x000000ff4c00720c */ /* 0x000fe20003f66270 */
[----:B------:R-:W-:-:S02]  /*4fa0*/  @!P2 IMAD.IADD R70, R70, 0x1, -R2 ;  /* 0x000000014646a824 */ /* 0x000fc400078e0a02 */
[----:B------:R-:W-:Y:S01]  /*4fb0*/  @!P6 IMAD.IADD R73, R73, 0x1, -R2 ;  /* 0x000000014949e824 */ /* 0x000fe200078e0a02 */
[C---:B------:R-:W-:Y:S01]  /*4fc0*/  ISETP.GT.U32.AND P6, PT, R2.reuse, R75, PT ;  /* 0x0000004b0200720c */ /* 0x040fe20003fc4070 */
[----:B------:R-:W-:Y:S01]  /*4fd0*/  IMAD.HI.U32 R69, R3, R77, RZ ;  /* 0x0000004d03457227 */ /* 0x000fe200078e00ff */
[----:B------:R-:W-:-:S03]  /*4fe0*/  ISETP.GT.U32.AND P2, PT, R2, R70, PT ;  /* 0x000000460200720c */ /* 0x000fc60003f44070 */
[--C-:B------:R-:W-:Y:S01]  /*4ff0*/  @!P5 IMAD.IADD R68, R68, 0x1, -R2.reuse ;  /* 0x000000014444d824 */ /* 0x100fe200078e0a02 */
[----:B------:R-:W-:Y:S01]  /*5000*/  ISETP.GE.AND P5, PT, R78, RZ, PT ;  /* 0x000000ff4e00720c */ /* 0x000fe20003fa6270 */
[--C-:B------:R-:W-:Y:S01]  /*5010*/  @!P1 IMAD.IADD R72, R72, 0x1, -R2.reuse ;  /* 0x0000000148489824 */ /* 0x100fe200078e0a02 */
[----:B------:R-:W-:Y:S01]  /*5020*/  IABS R78, R84 ;  /* 0x00000054004e7213 */ /* 0x000fe20000000000 */
[----:B------:R-:W-:Y:S01]  /*5030*/  IMAD.HI.U32 R76, R3, R80, RZ ;  /* 0x00000050034c7227 */ /* 0x000fe200078e00ff */
[----:B------:R-:W-:Y:S02]  /*5040*/  ISETP.GE.AND P1, PT, R82, RZ, PT ;  /* 0x000000ff5200720c */ /* 0x000fe40003f26270 */
[----:B------:R-:W-:Y:S01]  /*5050*/  LOP3.LUT R82, R242, 0xaa, RZ, 0xfc, !PT ;  /* 0x000000aaf2527812 */ /* 0x000fe200078efcff */
[----:B------:R-:W-:Y:S01]  /*5060*/  @!P6 IMAD.IADD R75, R75, 0x1, -R2 ;  /* 0x000000014b4be824 */ /* 0x000fe200078e0a02 */
[----:B------:R-:W-:Y:S01]  /*5070*/  ISETP.GT.U32.AND P6, PT, R2, R72, PT ;  /* 0x000000480200720c */ /* 0x000fe20003fc4070 */
[----:B------:R-:W-:-:S04]  /*5080*/  IMAD.HI.U32 R74, R3, R78, RZ ;  /* 0x0000004e034a7227 */ /* 0x000fc800078e00ff */
[----:B------:R-:W-:Y:S02]  /*5090*/  IMAD.MOV R69, RZ, RZ, -R69 ;  /* 0x000000ffff457224 */ /* 0x000fe400078e0a45 */
[----:B------:R-:W-:Y:S01]  /*50a0*/  @!P2 IMAD.IADD R70, R70, 0x1, -R2 ;  /* 0x000000014646a824 */ /* 0x000fe200078e0a02 */
[----:B------:R-:W-:Y:S01]  /*50b0*/  ISETP.GE.AND P2, PT, R79, RZ, PT ;  /* 0x000000ff4f00720c */ /* 0x000fe20003f46270 */
[----:B------:R-:W-:Y:S02]  /*50c0*/  IMAD.MOV R79, RZ, RZ, -R74 ;  /* 0x000000ffff4f7224 */ /* 0x000fe400078e0a4a */
[----:B------:R-:W-:Y:S02]  /*50d0*/  IMAD.MOV R81, RZ, RZ, -R76 ;  /* 0x000000ffff517224 */ /* 0x000fe400078e0a4c */
[----:B------:R-:W-:Y:S02]  /*50e0*/  IMAD R74, R2, R69, R77 ;  /* 0x00000045024a7224 */ /* 0x000fe400078e024d */
[----:B------:R-:W-:-:S02]  /*50f0*/  IMAD.MOV.U32 R69, RZ, RZ, R71 ;  /* 0x000000ffff457224 */ /* 0x000fc400078e0047 */
[----:B------:R-:W-:Y:S01]  /*5100*/  @!P4 IMAD.MOV R68, RZ, RZ, -R68 ;  /* 0x000000ffff44c224 */ /* 0x000fe200078e0a44 */
[C---:B------:R-:W-:Y:S01]  /*5110*/  ISETP.GT.U32.AND P4, PT, R2.reuse, R75, PT ;  /* 0x0000004b0200720c */ /* 0x040fe20003f84070 */
[C---:B------:R-:W-:Y:S01]  /*5120*/  IMAD R77, R2.reuse, R79, R78 ;  /* 0x0000004f024d7224 */ /* 0x040fe200078e024e */
[----:B------:R-:W-:Y:S01]  /*5130*/  IABS R79, R82 ;  /* 0x00000052004f7213 */ /* 0x000fe20000000000 */
[C---:B------:R-:W-:Y:S01]  /*5140*/  IMAD R76, R2.reuse, R81, R80 ;  /* 0x00000051024c7224 */ /* 0x040fe200078e0250 */
[----:B------:R-:W-:Y:S01]  /*5150*/  IABS R80, R86 ;  /* 0x0000005600507213 */ /* 0x000fe20000000000 */
[----:B------:R-:W-:Y:S01]  /*5160*/  @!P3 IMAD.MOV R69, RZ, RZ, -R69 ;  /* 0x000000ffff45b224 */ /* 0x000fe200078e0a45 */
[----:B------:R-:W-:Y:S01]  /*5170*/  ISETP.GT.U32.AND P3, PT, R2, R74, PT ;  /* 0x0000004a0200720c */ /* 0x000fe20003f64070 */
[----:B------:R-:W-:Y:S01]  /*5180*/  @!P6 IMAD.IADD R72, R72, 0x1, -R2 ;  /* 0x000000014848e824 */ /* 0x000fe200078e0a02 */
[----:B------:R-:W-:Y:S01]  /*5190*/  ISETP.GT.U32.AND P6, PT, R2, R76, PT ;  /* 0x0000004c0200720c */ /* 0x000fe20003fc4070 */
[----:B------:R-:W-:-:S02]  /*51a0*/  IMAD.MOV.U32 R71, RZ, RZ, R73 ;  /* 0x000000ffff477224 */ /* 0x000fc400078e0049 */
[----:B------:R-:W-:-:S04]  /*51b0*/  IMAD.HI.U32 R73, R3, R79, RZ ;  /* 0x0000004f03497227 */ /* 0x000fc800078e00ff */
[----:B------:R-:W-:Y:S01]  /*51c0*/  @!P0 IMAD.MOV R70, RZ, RZ, -R70 ;  /* 0x000000ffff468224 */ /* 0x000fe200078e0a46 */
[----:B------:R-:W-:Y:S01]  /*51d0*/  ISETP.GT.U32.AND P0, PT, R2, R77, PT ;  /* 0x0000004d0200720c */ /* 0x000fe20003f04070 */
[----:B------:R-:W-:Y:S02]  /*51e0*/  IMAD.MOV R78, RZ, RZ, -R73 ;  /* 0x000000ffff4e7224 */ /* 0x000fe400078e0a49 */
[----:B------:R-:W-:-:S04]  /*51f0*/  IMAD.HI.U32 R73, R3, R80, RZ ;  /* 0x0000005003497227 */ /* 0x000fc800078e00ff */
[--C-:B------:R-:W-:Y:S01]  /*5200*/  @!P4 IMAD.IADD R75, R75, 0x1, -R2.reuse ;  /* 0x000000014b4bc824 */ /* 0x100fe200078e0a02 */
[----:B------:R-:W-:Y:S01]  /*5210*/  ISETP.GE.AND P4, PT, R84, RZ, PT ;  /* 0x000000ff5400720c */ /* 0x000fe20003f86270 */
[----:B------:R-:W-:Y:S02]  /*5220*/  IMAD.MOV R81, RZ, RZ, -R73 ;  /* 0x000000ffff517224 */ /* 0x000fe400078e0a49 */
[--C-:B------:R-:W-:Y:S01]  /*5230*/  @!P3 IMAD.IADD R74, R74, 0x1, -R2.reuse ;  /* 0x000000014a4ab824 */ /* 0x100fe200078e0a02 */
[----:B------:R-:W-:Y:S01]  /*5240*/  ISETP.GE.AND P3, PT, R85, RZ, PT ;  /* 0x000000ff5500720c */ /* 0x000fe20003f66270 */
[----:B------:R-:W-:Y:S01]  /*5250*/  IMAD R79, R2, R78, R79 ;  /* 0x0000004e024f7224 */ /* 0x000fe200078e024f */
[----:B------:R-:W-:Y:S01]  /*5260*/  LOP3.LUT R85, R242, 0xb0, RZ, 0xfc, !PT ;  /* 0x000000b0f2557812 */ /* 0x000fe200078efcff */
[----:B------:R-:W-:Y:S02]  /*5270*/  IMAD.MOV.U32 R73, RZ, RZ, R75 ;  /* 0x000000ffff497224 */ /* 0x000fe400078e004b */
[----:B------:R-:W-:-:S02]  /*5280*/  @!P6 IMAD.IADD R76, R76, 0x1, -R2 ;  /* 0x000000014c4ce824 */ /* 0x000fc400078e0a02 */
[----:B------:R-:W-:Y:S01]  /*5290*/  @!P0 IMAD.IADD R77, R77, 0x1, -R2 ;  /* 0x000000014d4d8824 */ /* 0x000fe200078e0a02 */
[C---:B------:R-:W-:Y:S01]  /*52a0*/  ISETP.GT.U32.AND P0, PT, R2.reuse, R74, PT ;  /* 0x0000004a0200720c */ /* 0x040fe20003f04070 */
[----:B------:R-:W-:Y:S01]  /*52b0*/  @!P1 IMAD.MOV R73, RZ, RZ, -R73 ;  /* 0x000000ffff499224 */ /* 0x000fe200078e0a49 */
[C---:B------:R-:W-:Y:S01]  /*52c0*/  ISETP.GT.U32.AND P1, PT, R2.reuse, R79, PT ;  /* 0x0000004f0200720c */ /* 0x040fe20003f24070 */
[----:B------:R-:W-:Y:S01]  /*52d0*/  @!P2 IMAD.MOV R72, RZ, RZ, -R72 ;  /* 0x000000ffff48a224 */ /* 0x000fe200078e0a48 */
[C---:B------:R-:W-:Y:S01]  /*52e0*/  ISETP.GT.U32.AND P2, PT, R2.reuse, R76, PT ;  /* 0x0000004c0200720c */ /* 0x040fe20003f44070 */
[----:B------:R-:W-:Y:S01]  /*52f0*/  @!P5 IMAD.MOV R71, RZ, RZ, -R71 ;  /* 0x000000ffff47d224 */ /* 0x000fe200078e0a47 */
[----:B------:R-:W-:Y:S01]  /*5300*/  ISETP.GE.AND P5, PT, R83, RZ, PT ;  /* 0x000000ff5300720c */ /* 0x000fe20003fa6270 */
[C---:B------:R-:W-:Y:S01]  /*5310*/  IMAD R78, R2.reuse, R81, R80 ;  /* 0x00000051024e7224 */ /* 0x040fe200078e0250 */
[----:B------:R-:W-:Y:S02]  /*5320*/  ISETP.GT.U32.AND P6, PT, R2, R77, PT ;  /* 0x0000004d0200720c */ /* 0x000fe40003fc4070 */
[----:B------:R-:W-:-:S03]  /*5330*/  LOP3.LUT R83, R242, 0xae, RZ, 0xfc, !PT ;  /* 0x000000aef2537812 */ /* 0x000fc600078efcff */
[--C-:B------:R-:W-:Y:S01]  /*5340*/  @!P0 IMAD.IADD R74, R74, 0x1, -R2.reuse ;  /* 0x000000014a4a8824 */ /* 0x100fe200078e0a02 */
[----:B------:R-:W-:Y:S01]  /*5350*/  IABS R81, R83 ;  /* 0x0000005300517213 */ /* 0x000fe20000000000 */
[--C-:B------:R-:W-:Y:S01]  /*5360*/  @!P1 IMAD.IADD R79, R79, 0x1, -R2.reuse ;  /* 0x000000014f4f9824 */ /* 0x100fe200078e0a02 */
[----:B------:R-:W-:Y:S01]  /*5370*/  ISETP.GE.AND P0, PT, R82, RZ, PT ;  /* 0x000000ff5200720c */ /* 0x000fe20003f06270 */
[----:B------:R-:W-:Y:S01]  /*5380*/  @!P2 IMAD.IADD R76, R76, 0x1, -R2 ;  /* 0x000000014c4ca824 */ /* 0x000fe200078e0a02 */
[----:B------:R-:W-:Y:S01]  /*5390*/  ISETP.GE.AND P2, PT, R86, RZ, PT ;  /* 0x000000ff5600720c */ /* 0x000fe20003f46270 */
[----:B------:R-:W-:Y:S01]  /*53a0*/  IMAD.HI.U32 R75, R3, R81, RZ ;  /* 0x00000051034b7227 */ /* 0x000fe200078e00ff */
[----:B------:R-:W-:Y:S02]  /*53b0*/  LOP3.LUT R86, R242, 0xb2, RZ, 0xfc, !PT ;  /* 0x000000b2f2567812 */ /* 0x000fe400078efcff */
[----:B------:R-:W-:Y:S01]  /*53c0*/  IABS R82, R85 ;  /* 0x0000005500527213 */ /* 0x000fe20000000000 */
[----:B------:R-:W-:Y:S01]  /*53d0*/  @!P5 IMAD.MOV R74, RZ, RZ, -R74 ;  /* 0x000000ffff4ad224 */ /* 0x000fe200078e0a4a */
[C---:B------:R-:W-:Y:S01]  /*53e0*/  ISETP.GT.U32.AND P5, PT, R2.reuse, R79, PT ;  /* 0x0000004f0200720c */ /* 0x040fe20003fa4070 */
[----:B------:R-:W-:Y:S01]  /*53f0*/  @!P6 IMAD.IADD R77, R77, 0x1, -R2 ;  /* 0x000000014d4de824 */ /* 0x000fe200078e0a02 */
[----:B------:R-:W-:Y:S01]  /*5400*/  ISETP.GT.U32.AND P6, PT, R2, R78, PT ;  /* 0x0000004e0200720c */ /* 0x000fe20003fc4070 */
[----:B------:R-:W-:Y:S01]  /*5410*/  IMAD.MOV R75, RZ, RZ, -R75 ;  /* 0x000000ffff4b7224 */ /* 0x000fe200078e0a4b */
[----:B------:R-:W-:Y:S01]  /*5420*/  IABS R84, R86 ;  /* 0x0000005600547213 */ /* 0x000fe20000000000 */
[----:B------:R-:W-:Y:S01]  /*5430*/  IMAD.HI.U32 R80, R3, R82, RZ ;  /* 0x0000005203507227 */ /* 0x000fe200078e00ff */
[----:B------:R-:W-:-:S03]  /*5440*/  ISETP.GE.AND P1, PT, R83, RZ, PT ;  /* 0x000000ff5300720c */ /* 0x000fc60003f26270 */
[----:B------:R-:W-:Y:S02]  /*5450*/  IMAD R81, R2, R75, R81 ;  /* 0x0000004b02517224 */ /* 0x000fe400078e0251 */
[----:B------:R-:W-:Y:S02]  /*5460*/  IMAD.MOV.U32 R75, RZ, RZ, R77 ;  /* 0x000000ffff4b7224 */ /* 0x000fe400078e004d */
[----:B------:R-:W-:-:S04]  /*5470*/  IMAD.HI.U32 R77, R3, R84, RZ ;  /* 0x00000054034d7227 */ /* 0x000fc800078e00ff */
[----:B------:R-:W-:Y:S02]  /*5480*/  IMAD.MOV R83, RZ, RZ, -R80 ;  /* 0x000000ffff537224 */ /* 0x000fe400078e0a50 */
[----:B------:R-:W-:Y:S01]  /*5490*/  @!P4 IMAD.MOV R75, RZ, RZ, -R75 ;  /* 0x000000ffff4bc224 */ /* 0x000fe200078e0a4b */
[C---:B------:R-:W-:Y:S01]  /*54a0*/  ISETP.GT.U32.AND P4, PT, R2.reuse, R81, PT ;  /* 0x000000510200720c */ /* 0x040fe20003f84070 */
[----:B------:R-:W-:Y:S02]  /*54b0*/  IMAD.MOV R77, RZ, RZ, -R77 ;  /* 0x000000ffff4d7224 */ /* 0x000fe400078e0a4d */
[----:B------:R-:W-:Y:S02]  /*54c0*/  @!P5 IMAD.IADD R79, R79, 0x1, -R2 ;  /* 0x000000014f4fd824 */ /* 0x000fe400078e0a02 */
[----:B------:R-:W-:Y:S01]  /*54d0*/  IMAD R80, R2, R83, R82 ;  /* 0x0000005302507224 */ /* 0x000fe200078e0252 */
[----:B------:R-:W-:Y:S01]  /*54e0*/  LOP3.LUT R82, R242, 0xb4, RZ, 0xfc, !PT ;  /* 0x000000b4f2527812 */ /* 0x000fe200078efcff */
[----:B------:R-:W-:-:S02]  /*54f0*/  @!P6 IMAD.IADD R78, R78, 0x1, -R2 ;  /* 0x000000014e4ee824 */ /* 0x000fc400078e0a02 */
[C---:B------:R-:W-:Y:S01]  /*5500*/  IMAD R83, R2.reuse, R77, R84 ;  /* 0x0000004d02537224 */ /* 0x040fe200078e0254 */
[C---:B------:R-:W-:Y:S01]  /*5510*/  ISETP.GT.U32.AND P5, PT, R2.reuse, R80, PT ;  /* 0x000000500200720c */ /* 0x040fe20003fa4070 */
[----:B------:R-:W-:Y:S01]  /*5520*/  IMAD.MOV.U32 R77, RZ, RZ, R79 ;  /* 0x000000ffff4d7224 */ /* 0x000fe200078e004f */
[C---:B------:R-:W-:Y:S01]  /*5530*/  ISETP.GT.U32.AND P6, PT, R2.reuse, R78, PT ;  /* 0x0000004e0200720c */ /* 0x040fe20003fc4070 */
[----:B------:R-:W-:Y:S02]  /*5540*/  @!P4 IMAD.IADD R81, R81, 0x1, -R2 ;  /* 0x000000015151c824 */ /* 0x000fe400078e0a02 */
[----:B------:R-:W-:Y:S01]  /*5550*/  @!P0 IMAD.MOV R77, RZ, RZ, -R77 ;  /* 0x000000ffff4d8224 */ /* 0x000fe200078e0a4d */
[C---:B------:R-:W-:Y:S01]  /*5560*/  ISETP.GT.U32.AND P0, PT, R2.reuse, R83, PT ;  /* 0x000000530200720c */ /* 0x040fe20003f04070 */
[----:B------:R-:W-:Y:S01]  /*5570*/  @!P3 IMAD.MOV R76, RZ, RZ, -R76 ;  /* 0x000000ffff4cb224 */ /* 0x000fe200078e0a4c */
[----:B------:R-:W-:Y:S01]  /*5580*/  ISETP.GT.U32.AND P4, PT, R2, R81, PT ;  /* 0x000000510200720c */ /* 0x000fe20003f84070 */
[----:B------:R-:W-:Y:S01]  /*5590*/  IMAD.HI.U32 R84, R3, R88, RZ ;  /* 0x0000005803547227 */ /* 0x000fe200078e00ff */
[----:B------:R-:W-:-:S02]  /*55a0*/  ISETP.GE.AND P3, PT, R85, RZ, PT ;  /* 0x000000ff5500720c */ /* 0x000fc40003f66270 */
[----:B------:R-:W-:Y:S01]  /*55b0*/  IABS R85, R82 ;  /* 0x0000005200557213 */ /* 0x000fe20000000000 */
[--C-:B------:R-:W-:Y:S02]  /*55c0*/  @!P5 IMAD.IADD R80, R80, 0x1, -R2.reuse ;  /* 0x000000015050d824 */ /* 0x100fe400078e0a02 */
[--C-:B------:R-:W-:Y:S01]  /*55d0*/  @!P6 IMAD.IADD R78, R78, 0x1, -R2.reuse ;  /* 0x000000014e4ee824 */ /* 0x100fe200078e0a02 */
[----:B------:R-:W-:Y:S01]  /*55e0*/  ISETP.GE.AND P6, PT, R86, RZ, PT ;  /* 0x000000ff5600720c */ /* 0x000fe20003fc6270 */
[----:B------:R-:W-:Y:S01]  /*55f0*/  IMAD.HI.U32 R79, R3, R85, RZ ;  /* 0x00000055034f7227 */ /* 0x000fe200078e00ff */
[----:B------:R-:W-:Y:S02]  /*5600*/  IABS R86, R87 ;  /* 0x0000005700567213 */ /* 0x000fe40000000000 */
[----:B------:R-:W-:Y:S01]  /*5610*/  ISETP.GT.U32.AND P5, PT, R2, R80, PT ;  /* 0x000000500200720c */ /* 0x000fe20003fa4070 */
[----:B------:R-:W-:Y:S02]  /*5620*/  @!P0 IMAD.IADD R83, R83, 0x1, -R2 ;  /* 0x0000000153538824 */ /* 0x000fe400078e0a02 */
[----:B------:R-:W-:Y:S01]  /*5630*/  @!P2 IMAD.MOV R78, RZ, RZ, -R78 ;  /* 0x000000ffff4ea224 */ /* 0x000fe200078e0a4e */
[----:B------:R-:W-:Y:S01]  /*5640*/  ISETP.GE.AND P2, PT, R82, RZ, PT ;  /* 0x000000ff5200720c */ /* 0x000fe20003f46270 */
[----:B------:R-:W-:Y:S01]  /*5650*/  IMAD.HI.U32 R82, R3, R86, RZ ;  /* 0x0000005603527227 */ /* 0x000fe200078e00ff */
[----:B------:R-:W-:-:S03]  /*5660*/  ISETP.GT.U32.AND P0, PT, R2, R83, PT ;  /* 0x000000530200720c */ /* 0x000fc60003f04070 */
[----:B------:R-:W-:Y:S01]  /*5670*/  @!P4 IMAD.IADD R81, R81, 0x1, -R2 ;  /* 0x000000015151c824 */ /* 0x000fe200078e0a02 */
[----:B------:R-:W-:Y:S01]  /*5680*/  ISETP.GE.AND P4, PT, R87, RZ, PT ;  /* 0x000000ff5700720c */ /* 0x000fe20003f86270 */
[----:B------:R-:W-:Y:S02]  /*5690*/  IMAD.MOV R79, RZ, RZ, -R79 ;  /* 0x000000ffff4f7224 */ /* 0x000fe400078e0a4f */
[----:B------:R-:W-:Y:S02]  /*56a0*/  IMAD.MOV R87, RZ, RZ, -R82 ;  /* 0x000000ffff577224 */ /* 0x000fe400078e0a52 */
[C---:B------:R-:W-:Y:S02]  /*56b0*/  IMAD R82, R2.reuse, R79, R85 ;  /* 0x0000004f02527224 */ /* 0x040fe400078e0255 */
[----:B------:R-:W-:Y:S02]  /*56c0*/  IMAD R85, R2, R87, R86 ;  /* 0x0000005702557224 */ /* 0x000fe400078e0256 */
[----:B------:R-:W-:-:S02]  /*56d0*/  IMAD.MOV R89, RZ, RZ, -R84 ;  /* 0x000000ffff597224 */ /* 0x000fc400078e0a54 */
[----:B------:R-:W-:Y:S01]  /*56e0*/  IMAD.MOV.U32 R79, RZ, RZ, R81 ;  /* 0x000000ffff4f7224 */ /* 0x000fe200078e0051 */
[----:B------:R-:W-:Y:S01]  /*56f0*/  LOP3.LUT R81, R242, 0xba, RZ, 0xfc, !PT ;  /* 0x000000baf2517812 */ /* 0x000fe200078efcff */
[--C-:B------:R-:W-:Y:S01]  /*5700*/  @!P0 IMAD.IADD R83, R83, 0x1, -R2.reuse ;  /* 0x0000000153538824 */ /* 0x100fe200078e0a02 */
[----:B------:R-:W-:Y:S01]  /*5710*/  ISETP.GT.U32.AND P0, PT, R2, R85, PT ;  /* 0x000000550200720c */ /* 0x000fe20003f04070 */
[----:B------:R-:W-:Y:S01]  /*5720*/  @!P5 IMAD.IADD R80, R80, 0x1, -R2 ;  /* 0x000000015050d824 */ /* 0x000fe200078e0a02 */
[----:B------:R-:W-:Y:S01]  /*5730*/  ISETP.GE.AND P5, PT, R90, RZ, PT ;  /* 0x000000ff5a00720c */ /* 0x000fe20003fa6270 */
[C---:B------:R-:W-:Y:S01]  /*5740*/  IMAD R84, R2.reuse, R89, R88 ;  /* 0x0000005902547224 */ /* 0x040fe200078e0258 */
[----:B------:R-:W-:Y:S01]  /*5750*/  IABS R89, R81 ;  /* 0x0000005100597213 */ /* 0x000fe20000000000 */
[----:B------:R-:W-:Y:S01]  /*5760*/  @!P3 IMAD.MOV R80, RZ, RZ, -R80 ;  /* 0x000000ffff50b224 */ /* 0x000fe200078e0a50 */
[----:B------:R-:W-:Y:S01]  /*5770*/  ISETP.GE.AND P3, PT, R81, RZ, PT ;  /* 0x000000ff5100720c */ /* 0x000fe20003f66270 */
[----:B------:R-:W-:Y:S01]  /*5780*/  @!P1 IMAD.MOV R79, RZ, RZ, -R79 ;  /* 0x000000ffff4f9224 */ /* 0x000fe200078e0a4f */
[----:B------:R-:W-:Y:S01]  /*5790*/  ISETP.GT.U32.AND P1, PT, R2, R82, PT ;  /* 0x000000520200720c */ /* 0x000fe20003f24070 */
[----:B------:R-:W-:-:S04]  /*57a0*/  IMAD.HI.U32 R81, R3, R89, RZ ;  /* 0x0000005903517227 */ /* 0x000fc800078e00ff */
[----:B------:R-:W-:Y:S02]  /*57b0*/  IMAD.MOV R90, RZ, RZ, -R81 ;  /* 0x000000ffff5a7224 */ /* 0x000fe400078e0a51 */
[----:B------:R-:W-:Y:S02]  /*57c0*/  @!P0 IMAD.IADD R85, R85, 0x1, -R2 ;  /* 0x0000000155558824 */ /* 0x000fe400078e0a02 */
[----:B------:R-:W-:Y:S02]  /*57d0*/  IMAD.MOV.U32 R81, RZ, RZ, R83 ;  /* 0x000000ffff517224 */ /* 0x000fe400078e0053 */
[----:B------:R-:W-:Y:S01]  /*57e0*/  IMAD.HI.U32 R86, R3, R91, RZ ;  /* 0x0000005b03567227 */ /* 0x000fe200078e00ff */
[----:B------:R-:W-:-:S03]  /*57f0*/  ISETP.GT.U32.AND P0, PT, R2, R85, PT ;  /* 0x000000550200720c */ /* 0x000fc60003f04070 */
[----:B------:R-:W-:Y:S01]  /*5800*/  @!P6 IMAD.MOV R81, RZ, RZ, -R81 ;  /* 0x000000ffff51e224 */ /* 0x000fe200078e0a51 */
[----:B------:R-:W-:Y:S01]  /*5810*/  ISETP.GT.U32.AND P6, PT, R2, R84, PT ;  /* 0x000000540200720c */ /* 0x000fe20003fc4070 */
[----:B------:R-:W-:-:S04]  /*5820*/  IMAD.HI.U32 R87, R3, R92, RZ ;  /* 0x0000005c03577227 */ /* 0x000fc800078e00ff */
[----:B------:R-:W-:Y:S02]  /*5830*/  IMAD.MOV R86, RZ, RZ, -R86 ;  /* 0x000000ffff567224 */ /* 0x000fe400078e0a56 */
[----:B------:R-:W-:Y:S02]  /*5840*/  IMAD.MOV R83, RZ, RZ, -R87 ;  /* 0x000000ffff537224 */ /* 0x000fe400078e0a57 */
[C---:B------:R-:W-:Y:S02]  /*5850*/  IMAD R87, R2.reuse, R90, R89 ;  /* 0x0000005a02577224 */ /* 0x040fe400078e0259 */
[----:B------:R-:W-:Y:S02]  /*5860*/  IMAD R86, R2, R86, R91 ;  /* 0x0000005602567224 */ /* 0x000fe400078e025b */
[--C-:B------:R-:W-:Y:S02]  /*5870*/  @!P1 IMAD.IADD R82, R82, 0x1, -R2.reuse ;  /* 0x0000000152529824 */ /* 0x100fe400078e0a02 */
[--C-:B------:R-:W-:Y:S01]  /*5880*/  @!P0 IMAD.IADD R85, R85, 0x1, -R2.reuse ;  /* 0x0000000155558824 */ /* 0x100fe200078e0a02 */
[----:B------:R-:W-:Y:S01]  /*5890*/  ISETP.GT.U32.AND P0, PT, R2, R87, PT ;  /* 0x000000570200720c */ /* 0x000fe20003f04070 */
[----:B------:R-:W-:Y:S01]  /*58a0*/  @!P6 IMAD.IADD R84, R84, 0x1, -R2 ;  /* 0x000000015454e824 */ /* 0x000fe200078e0a02 */
[C---:B------:R-:W-:Y:S01]  /*58b0*/  ISETP.GT.U32.AND P6, PT, R2.reuse, R86, PT ;  /* 0x000000560200720c */ /* 0x040fe20003fc4070 */
[----:B------:R-:W-:Y:S01]  /*58c0*/  IMAD.HI.U32 R88, R3, R93, RZ ;  /* 0x0000005d03587227 */ /* 0x000fe200078e00ff */
[----:B------:R-:W-:-:S03]  /*58d0*/  ISETP.GT.U32.AND P1, PT, R2, R82, PT ;  /* 0x000000520200720c */ /* 0x000fc60003f24070 */
[----:B------:R-:W-:Y:S02]  /*58e0*/  IMAD.MOV R88, RZ, RZ, -R88 ;  /* 0x000000ffff587224 */ /* 0x000fe400078e0a58 */
[C---:B------:R-:W-:Y:S01]  /*58f0*/  IMAD R89, R2.reuse, R83, R92 ;  /* 0x0000005302597224 */ /* 0x040fe200078e025c */
[----:B------:R-:W-:Y:S01]  /*5900*/  IABS R92, R98 ;  /* 0x00000062005c7213 */ /* 0x000fe20000000000 */
[C---:B------:R-:W-:Y:S01]  /*5910*/  IMAD R88, R2.reuse, R88, R93 ;  /* 0x0000005802587224 */ /* 0x040fe200078e025d */
[----:B------:R-:W-:Y:S01]  /*5920*/  IABS R93, R99 ;  /* 0x00000063005d7213 */ /* 0x000fe20000000000 */
[--C-:B------:R-:W-:Y:S01]  /*5930*/  @!P0 IMAD.IADD R87, R87, 0x1, -R2.reuse ;  /* 0x0000000157578824 */ /* 0x100fe200078e0a02 */
[----:B------:R-:W-:Y:S01]  /*5940*/  ISETP.GT.U32.AND P0, PT, R2, R84, PT ;  /* 0x000000540200720c */ /* 0x000fe20003f04070 */
[--C-:B------:R-:W-:Y:S02]  /*5950*/  @!P6 IMAD.IADD R86, R86, 0x1, -R2.reuse ;  /* 0x000000015656e824 */ /* 0x100fe400078e0a02 */
[----:B------:R-:W-:Y:S01]  /*5960*/  @!P1 IMAD.IADD R82, R82, 0x1, -R2 ;  /* 0x0000000152529824 */ /* 0x000fe200078e0a02 */
[----:B------:R-:W-:Y:S01]  /*5970*/  ISETP.GE.AND P1, PT, R94, RZ, PT ;  /* 0x000000ff5e00720c */ /* 0x000fe20003f26270 */
[----:B------:R-:W-:Y:S01]  /*5980*/  IMAD.HI.U32 R90, R3, R92, RZ ;  /* 0x0000005c035a7227 */ /* 0x000fe200078e00ff */
[----:B------:R-:W-:-:S02]  /*5990*/  ISETP.GT.U32.AND P6, PT, R2, R86, PT ;  /* 0x000000560200720c */ /* 0x000fc40003fc4070 */
[----:B------:R-:W-:Y:S01]  /*59a0*/  IABS R94, R100 ;  /* 0x00000064005e7213 */ /* 0x000fe20000000000 */
[----:B------:R-:W-:-:S04]  /*59b0*/  IMAD.HI.U32 R91, R3, R93, RZ ;  /* 0x0000005d035b7227 */ /* 0x000fc800078e00ff */
[----:B------:R-:W-:Y:S01]  /*59c0*/  @!P2 IMAD.MOV R82, RZ, RZ, -R82 ;  /* 0x000000ffff52a224 */ /* 0x000fe200078e0a52 */
[----:B------:R-:W-:Y:S01]  /*59d0*/  ISETP.GT.U32.AND P2, PT, R2, R87, PT ;  /* 0x000000570200720c */ /* 0x000fe20003f44070 */
[----:B------:R-:W-:Y:S02]  /*59e0*/  IMAD.MOV.U32 R83, RZ, RZ, R85 ;  /* 0x000000ffff537224 */ /* 0x000fe400078e0055 */
[----:B------:R-:W-:Y:S02]  /*59f0*/  IMAD.MOV R85, RZ, RZ, -R90 ;  /* 0x000000ffff557224 */ /* 0x000fe400078e0a5a */
[----:B------:R-:W-:Y:S02]  /*5a00*/  IMAD.MOV R90, RZ, RZ, -R91 ;  /* 0x000000ffff5a7224 */ /* 0x000fe400078e0a5b */
[----:B------:R-:W-:Y:S01]  /*5a10*/  @!P0 IMAD.IADD R84, R84, 0x1, -R2 ;  /* 0x0000000154548824 */ /* 0x000fe200078e0a02 */
[C---:B------:R-:W-:Y:S01]  /*5a20*/  ISETP.GT.U32.AND P0, PT, R2.reuse, R88, PT ;  /* 0x000000580200720c */ /* 0x040fe20003f04070 */
[----:B------:R-:W-:-:S02]  /*5a30*/  IMAD R90, R2, R90, R93 ;  /* 0x0000005a025a7224 */ /* 0x000fc400078e025d */
[----:B------:R-:W-:Y:S01]  /*5a40*/  @!P4 IMAD.MOV R83, RZ, RZ, -R83 ;  /* 0x000000ffff53c224 */ /* 0x000fe200078e0a53 */
[C---:B------:R-:W-:Y:S01]  /*5a50*/  ISETP.GT.U32.AND P4, PT, R2.reuse, R89, PT ;  /* 0x000000590200720c */ /* 0x040fe20003f84070 */
[----:B------:R-:W-:Y:S02]  /*5a60*/  IMAD R91, R2, R85, R92 ;  /* 0x00000055025b7224 */ /* 0x000fe400078e025c */
[--C-:B------:R-:W-:Y:S01]  /*5a70*/  @!P6 IMAD.IADD R86, R86, 0x1, -R2.reuse ;  /* 0x000000015656e824 */ /* 0x100fe200078e0a02 */
[C---:B------:R-:W-:Y:S01]  /*5a80*/  ISETP.GT.U32.AND P6, PT, R2.reuse, R90, PT ;  /* 0x0000005a0200720c */ /* 0x040fe20003fc4070 */
[----:B------:R-:W-:Y:S01]  /*5a90*/  @!P2 IMAD.IADD R87, R87, 0x1, -R2 ;  /* 0x000000015757a824 */ /* 0x000fe200078e0a02 */
[----:B------:R-:W-:Y:S01]  /*5aa0*/  ISETP.GT.U32.AND P2, PT, R2, R91, PT ;  /* 0x0000005b0200720c */ /* 0x000fe20003f44070 */
[----:B------:R-:W-:-:S04]  /*5ab0*/  IMAD.HI.U32 R85, R3, R94, RZ ;  /* 0x0000005e03557227 */ /* 0x000fc800078e00ff */
[--C-:B------:R-:W-:Y:S01]  /*5ac0*/  @!P0 IMAD.IADD R88, R88, 0x1, -R2.reuse ;  /* 0x0000000158588824 */ /* 0x100fe200078e0a02 */
[----:B------:R-:W-:Y:S01]  /*5ad0*/  ISETP.GE.AND P0, PT, R97, RZ, PT ;  /* 0x000000ff6100720c */ /* 0x000fe20003f06270 */
[----:B------:R-:W-:Y:S01]  /*5ae0*/  @!P4 IMAD.IADD R89, R89, 0x1, -R2 ;  /* 0x000000015959c824 */ /* 0x000fe200078e0a02 */
[----:B------:R-:W-:Y:S01]  /*5af0*/  ISETP.GE.AND P4, PT, R96, RZ, PT ;  /* 0x000000ff6000720c */ /* 0x000fe20003f86270 */
[----:B------:R-:W-:Y:S01]  /*5b00*/  IMAD.HI.U32 R92, R3, R95, RZ ;  /* 0x0000005f035c7227 */ /* 0x000fe200078e00ff */
[----:B------:R-:W-:-:S03]  /*5b10*/  IABS R97, R103 ;  /* 0x0000006700617213 */ /* 0x000fc60000000000 */
[--C-:B------:R-:W-:Y:S01]  /*5b20*/  @!P6 IMAD.IADD R90, R90, 0x1, -R2.reuse ;  /* 0x000000015a5ae824 */ /* 0x100fe200078e0a02 */
[C---:B------:R-:W-:Y:S01]  /*5b30*/  ISETP.GT.U32.AND P6, PT, R2.reuse, R88, PT ;  /* 0x000000580200720c */ /* 0x040fe20003fc4070 */
[----:B------:R-:W-:Y:S01]  /*5b40*/  @!P2 IMAD.IADD R91, R91, 0x1, -R2 ;  /* 0x000000015b5ba824 */ /* 0x000fe200078e0a02 */
[C---:B------:R-:W-:Y:S01]  /*5b50*/  ISETP.GT.U32.AND P2, PT, R2.reuse, R89, PT ;  /* 0x000000590200720c */ /* 0x040fe20003f44070 */
[----:B------:R-:W-:Y:S02]  /*5b60*/  IMAD.MOV R85, RZ, RZ, -R85 ;  /* 0x000000ffff557224 */ /* 0x000fe400078e0a55 */
[----:B------:R-:W-:Y:S02]  /*5b70*/  IMAD.MOV R92, RZ, RZ, -R92 ;  /* 0x000000ffff5c7224 */ /* 0x000fe400078e0a5c */
[----:B------:R-:W-:Y:S01]  /*5b80*/  @!P5 IMAD.MOV R84, RZ, RZ, -R84 ;  /* 0x000000ffff54d224 */ /* 0x000fe200078e0a54 */
[C---:B------:R-:W-:Y:S01]  /*5b90*/  ISETP.GT.U32.AND P5, PT, R2.reuse, R91, PT ;  /* 0x0000005b0200720c */ /* 0x040fe20003fa4070 */
[----:B------:R-:W-:-:S02]  /*5ba0*/  IMAD R93, R2, R85, R94 ;  /* 0x00000055025d7224 */ /* 0x000fc400078e025e */
[C---:B------:R-:W-:Y:S01]  /*5bb0*/  IMAD R92, R2.reuse, R92, R95 ;  /* 0x0000005c025c7224 */ /* 0x040fe200078e025f */
[----:B------:R-:W-:Y:S01]  /*5bc0*/  IABS R95, R102 ;  /* 0x00000066005f7213 */ /* 0x000fe20000000000 */
[----:B------:R-:W-:Y:S02]  /*5bd0*/  IMAD.MOV.U32 R85, RZ, RZ, R87 ;  /* 0x000000ffff557224 */ /* 0x000fe400078e0057 */
[----:B------:R-:W-:Y:S01]  /*5be0*/  @!P1 IMAD.MOV R86, RZ, RZ, -R86 ;  /* 0x000000ffff569224 */ /* 0x000fe200078e0a56 */
[----:B------:R-:W-:Y:S01]  /*5bf0*/  ISETP.GT.U32.AND P1, PT, R2, R93, PT ;  /* 0x0000005d0200720c */ /* 0x000fe20003f24070 */
[--C-:B------:R-:W-:Y:S01]  /*5c00*/  @!P6 IMAD.IADD R88, R88, 0x1, -R2.reuse ;  /* 0x000000015858e824 */ /* 0x100fe200078e0a02 */
[C---:B------:R-:W-:Y:S01]  /*5c10*/  ISETP.GT.U32.AND P6, PT, R2.reuse, R92, PT ;  /* 0x0000005c0200720c */ /* 0x040fe20003fc4070 */
[----:B------:R-:W-:Y:S01]  /*5c20*/  @!P3 IMAD.MOV R85, RZ, RZ, -R85 ;  /* 0x000000ffff55b224 */ /* 0x000fe200078e0a55 */
[----:B------:R-:W-:Y:S01]  /*5c30*/  ISETP.GT.U32.AND P3, PT, R2, R90, PT ;  /* 0x0000005a0200720c */ /* 0x000fe20003f64070 */
[----:B------:R-:W-:Y:S01]  /*5c40*/  @!P2 IMAD.IADD R89, R89, 0x1, -R2 ;  /* 0x000000015959a824 */ /* 0x000fe200078e0a02 */
[----:B------:R-:W-:Y:S01]  /*5c50*/  ISETP.GE.AND P2, PT, R98, RZ, PT ;  /* 0x000000ff6200720c */ /* 0x000fe20003f46270 */
[----:B------:R-:W-:-:S04]  /*5c60*/  IMAD.HI.U32 R87, R3, R95, RZ ;  /* 0x0000005f03577227 */ /* 0x000fc800078e00ff */
[----:B------:R-:W-:Y:S01]  /*5c70*/  @!P5 IMAD.IADD R91, R91, 0x1, -R2 ;  /* 0x000000015b5bd824 */ /* 0x000fe200078e0a02 */
[----:B------:R-:W-:Y:S01]  /*5c80*/  ISETP.GE.AND P5, PT, R99, RZ, PT ;  /* 0x000000ff6300720c */ /* 0x000fe20003fa6270 */
[----:B------:R-:W-:-:S04]  /*5c90*/  IMAD.HI.U32 R94, R3, R97, RZ ;  /* 0x00000061035e7227 */ /* 0x000fc800078e00ff */
[----:B------:R-:W-:Y:S02]  /*5ca0*/  IMAD.MOV R96, RZ, RZ, -R87 ;  /* 0x000000ffff607224 */ /* 0x000fe400078e0a57 */
[----:B------:R-:W-:Y:S02]  /*5cb0*/  IMAD.MOV.U32 R87, RZ, RZ, R89 ;  /* 0x000000ffff577224 */ /* 0x000fe400078e0059 */
[----:B------:R-:W-:Y:S01]  /*5cc0*/  @!P1 IMAD.IADD R93, R93, 0x1, -R2 ;  /* 0x000000015d5d9824 */ /* 0x000fe200078e0a02 */
[----:B------:R-:W-:Y:S01]  /*5cd0*/  ISETP.GE.AND P1, PT, R101, RZ, PT ;  /* 0x000000ff6500720c */ /* 0x000fe20003f26270 */
[----:B------:R-:W-:Y:S01]  /*5ce0*/  IMAD.MOV R94, RZ, RZ, -R94 ;  /* 0x000000ffff5e7224 */ /* 0x000fe200078e0a5e */
[----:B------:R-:W-:Y:S01]  /*5cf0*/  LOP3.LUT R101, R242, 0xd6, RZ, 0xfc, !PT ;  /* 0x000000d6f2657812 */ /* 0x000fe200078efcff */
[----:B------:R-:W-:Y:S01]  /*5d00*/  IMAD R95, R2, R96, R95 ;  /* 0x00000060025f7224 */ /* 0x000fe200078e025f */
[C---:B------:R-:W-:Y:S01]  /*5d10*/  LOP3.LUT R96, R242.reuse, 0xd0, RZ, 0xfc, !PT ;  /* 0x000000d0f2607812 */ /* 0x040fe200078efcff */
[----:B------:R-:W-:Y:S01]  /*5d20*/  IMAD.MOV.U32 R89, RZ, RZ, R91 ;  /* 0x000000ffff597224 */ /* 0x000fe200078e005b */
[----:B------:R-:W-:Y:S01]  /*5d30*/  LOP3.LUT R91, R242, 0xce, RZ, 0xfc, !PT ;  /* 0x000000cef25b7812 */ /* 0x000fe200078efcff */
[--C-:B------:R-:W-:Y:S01]  /*5d40*/  @!P6 IMAD.IADD R92, R92, 0x1, -R2.reuse ;  /* 0x000000015c5ce824 */ /* 0x100fe200078e0a02 */
[----:B------:R-:W-:Y:S01]  /*5d50*/  IABS R98, R96 ;  /* 0x0000006000627213 */ /* 0x000fe20000000000 */
[----:B------:R-:W-:Y:S01]  /*5d60*/  @!P3 IMAD.IADD R90, R90, 0x1, -R2 ;  /* 0x000000015a5ab824 */ /* 0x000fe200078e0a02 */
[----:B------:R-:W-:Y:S01]  /*5d70*/  ISETP.GE.AND P3, PT, R100, RZ, PT ;  /* 0x000000ff6400720c */ /* 0x000fe20003f66270 */
[----:B------:R-:W-:Y:S01]  /*5d80*/  @!P4 IMAD.MOV R87, RZ, RZ, -R87 ;  /* 0x000000ffff57c224 */ /* 0x000fe200078e0a57 */
[C---:B------:R-:W-:Y:S01]  /*5d90*/  ISETP.GT.U32.AND P4, PT, R2.reuse, R93, PT ;  /* 0x0000005d0200720c */ /* 0x040fe20003f84070 */
[C---:B------:R-:W-:Y:S01]  /*5da0*/  IMAD R94, R2.reuse, R94, R97 ;  /* 0x0000005e025e7224 */ /* 0x040fe200078e0261 */
[----:B------:R-:W-:Y:S01]  /*5db0*/  IABS R97, R91 ;  /* 0x0000005b00617213 */ /* 0x000fe20000000000 */
[----:B------:R-:W-:Y:S01]  /*5dc0*/  @!P2 IMAD.MOV R89, RZ, RZ, -R89 ;  /* 0x000000ffff59a224 */ /* 0x000fe200078e0a59 */
[C---:B------:R-:W-:Y:S01]  /*5dd0*/  ISETP.GT.U32.AND P2, PT, R2.reuse, R95, PT ;  /* 0x0000005f0200720c */ /* 0x040fe20003f44070 */
[----:B------:R-:W-:Y:S01]  /*5de0*/  @!P0 IMAD.MOV R88, RZ, RZ, -R88 ;  /* 0x000000ffff588224 */ /* 0x000fe200078e0a58 */
[C---:B------:R-:W-:Y:S01]  /*5df0*/  ISETP.GT.U32.AND P0, PT, R2.reuse, R92, PT ;  /* 0x0000005c0200720c */ /* 0x040fe20003f04070 */
[----:B------:R-:W-:Y:S01]  /*5e00*/  @!P5 IMAD.MOV R90, RZ, RZ, -R90 ;  /* 0x000000ffff5ad224 */ /* 0x000fe200078e0a5a */
[----:B------:R-:W-:-:S02]  /*5e10*/  ISETP.GT.U32.AND P5, PT, R2, R94, PT ;  /* 0x0000005e0200720c */ /* 0x000fc40003fa4070 */
[----:B------:R-:W-:Y:S02]  /*5e20*/  LOP3.LUT R100, R242, 0xd2, RZ, 0xfc, !PT ;  /* 0x000000d2f2647812 */ /* 0x000fe400078efcff */
[----:B------:R-:W-:Y:S01]  /*5e30*/  ISETP.GE.AND P6, PT, R102, RZ, PT ;  /* 0x000000ff6600720c */ /* 0x000fe20003fc6270 */
[--C-:B------:R-:W-:Y:S01]  /*5e40*/  @!P4 IMAD.IADD R93, R93, 0x1, -R2.reuse ;  /* 0x000000015d5dc824 */ /* 0x100fe200078e0a02 */
[----:B------:R-:W-:Y:S02]  /*5e50*/  ISETP.GE.AND P4, PT, R103, RZ, PT ;  /* 0x000000ff6700720c */ /* 0x000fe40003f86270 */
[----:B------:R-:W-:Y:S01]  /*5e60*/  IABS R103, R107 ;  /* 0x0000006b00677213 */ /* 0x000fe20000000000 */
[--C-:B------:R-:W-:Y:S01]  /*5e70*/  @!P2 IMAD.IADD R95, R95, 0x1, -R2.reuse ;  /* 0x000000015f5fa824 */ /* 0x100fe200078e0a02 */
[----:B------:R-:W-:Y:S01]  /*5e80*/  ISETP.GE.AND P2, PT, R96, RZ, PT ;  /* 0x000000ff6000720c */ /* 0x000fe20003f46270 */
[----:B------:R-:W-:Y:S01]  /*5e90*/  @!P0 IMAD.IADD R92, R92, 0x1, -R2 ;  /* 0x000000015c5c8824 */ /* 0x000fe200078e0a02 */
[----:B------:R-:W-:Y:S01]  /*5ea0*/  ISETP.GE.AND P0, PT, R91, RZ, PT ;  /* 0x000000ff5b00720c */ /* 0x000fe20003f06270 */
[----:B------:R-:W-:-:S02]  /*5eb0*/  IMAD.MOV.U32 R91, RZ, RZ, R93 ;  /* 0x000000ffff5b7224 */ /* 0x000fc400078e005d */
[----:B------:R-:W-:Y:S01]  /*5ec0*/  @!P5 IMAD.IADD R94, R94, 0x1, -R2 ;  /* 0x000000015e5ed824 */ /* 0x000fe200078e0a02 */
[----:B------:R-:W-:Y:S01]  /*5ed0*/  ISETP.GT.U32.AND P5, PT, R2, R95, PT ;  /* 0x0000005f0200720c */ /* 0x000fe20003fa4070 */
[----:B------:R-:W-:-:S04]  /*5ee0*/  IMAD.HI.U32 R93, R3, R97, RZ ;  /* 0x00000061035d7227 */ /* 0x000fc800078e00ff */
[----:B------:R-:W-:Y:S01]  /*5ef0*/  @!P3 IMAD.MOV R91, RZ, RZ, -R91 ;  /* 0x000000ffff5bb224 */ /* 0x000fe200078e0a5b */
[----:B------:R-:W-:Y:S01]  /*5f00*/  ISETP.GT.U32.AND P3, PT, R2, R94, PT ;  /* 0x0000005e0200720c */ /* 0x000fe20003f64070 */
[----:B------:R-:W-:Y:S02]  /*5f10*/  IMAD.MOV R93, RZ, RZ, -R93 ;  /* 0x000000ffff5d7224 */ /* 0x000fe400078e0a5d */
[----:B------:R-:W-:-:S04]  /*5f20*/  IMAD.HI.U32 R96, R3, R98, RZ ;  /* 0x0000006203607227 */ /* 0x000fc800078e00ff */
[----:B------:R-:W-:Y:S01]  /*5f30*/  IMAD R97, R2, R93, R97 ;  /* 0x0000005d02617224 */ /* 0x000fe200078e0261 */
[----:B------:R-:W-:Y:S01]  /*5f40*/  LOP3.LUT R93, R242, 0xd4, RZ, 0xfc, !PT ;  /* 0x000000d4f25d7812 */ /* 0x000fe200078efcff */
[----:B------:R-:W-:Y:S01]  /*5f50*/  @!P1 IMAD.MOV R92, RZ, RZ, -R92 ;  /* 0x000000ffff5c9224 */ /* 0x000fe200078e0a5c */
[----:B------:R-:W-:Y:S01]  /*5f60*/  ISETP.GE.AND P1, PT, R100, RZ, PT ;  /* 0x000000ff6400720c */ /* 0x000fe20003f26270 */
[----:B------:R-:W-:Y:S01]  /*5f70*/  IMAD.MOV R99, RZ, RZ, -R96 ;  /* 0x000000ffff637224 */ /* 0x000fe200078e0a60 */
[----:B------:R-:W-:Y:S01]  /*5f80*/  IABS R100, R100 ;  /* 0x0000006400647213 */ /* 0x000fe20000000000 */
[----:B------:R-:W-:Y:S01]  /*5f90*/  @!P5 IMAD.IADD R95, R95, 0x1, -R2 ;  /* 0x000000015f5fd824 */ /* 0x000fe200078e0a02 */
[C---:B------:R-:W-:Y:S01]  /*5fa0*/  ISETP.GT.U32.AND P5, PT, R2.reuse, R97, PT ;  /* 0x000000610200720c */ /* 0x040fe20003fa4070 */
[----:B------:R-:W-:Y:S02]  /*5fb0*/  IMAD R96, R2, R99, R98 ;  /* 0x0000006302607224 */ /* 0x000fe400078e0262 */
[----:B------:R-:W-:Y:S01]  /*5fc0*/  IMAD.MOV.U32 R99, RZ, RZ, R100 ;  /* 0x000000ffff637224 */ /* 0x000fe200078e0064 */
[----:B------:R-:W-:Y:S01]  /*5fd0*/  IABS R100, R93 ;  /* 0x0000005d00647213 */ /* 0x000fe20000000000 */
[----:B------:R-:W-:Y:S01]  /*5fe0*/  @!P3 IMAD.IADD R94, R94, 0x1, -R2 ;  /* 0x000000015e5eb824 */ /* 0x000fe200078e0a02 */
[----:B------:R-:W-:Y:S01]  /*5ff0*/  ISETP.GE.AND P3, PT, R93, RZ, PT ;  /* 0x000000ff5d00720c */ /* 0x000fe20003f66270 */
[----:B------:R-:W-:-:S02]  /*6000*/  IMAD.MOV.U32 R93, RZ, RZ, R95 ;  /* 0x000000ffff5d7224 */ /* 0x000fc400078e005f */
[----:B------:R-:W-:-:S04]  /*6010*/  IMAD.HI.U32 R98, R3, R99, RZ ;  /* 0x0000006303627227 */ /* 0x000fc800078e00ff */
[----:B------:R-:W-:Y:S01]  /*6020*/  @!P6 IMAD.MOV R93, RZ, RZ, -R93 ;  /* 0x000000ffff5de224 */ /* 0x000fe200078e0a5d */
[----:B------:R-:W-:Y:S01]  /*6030*/  ISETP.GT.U32.AND P6, PT, R2, R96, PT ;  /* 0x000000600200720c */ /* 0x000fe20003fc4070 */
[----:B------:R-:W-:Y:S02]  /*6040*/  @!P5 IMAD.IADD R97, R97, 0x1, -R2 ;  /* 0x000000016161d824 */ /* 0x000fe400078e0a02 */
[----:B------:R-:W-:-:S03]  /*6050*/  IMAD.HI.U32 R95, R3, R100, RZ ;  /* 0x00000064035f7227 */ /* 0x000fc600078e00ff */
[----:B------:R-:W-:Y:S01]  /*6060*/  ISETP.GT.U32.AND P5, PT, R2, R97, PT ;  /* 0x000000610200720c */ /* 0x000fe20003fa4070 */
[----:B------:R-:W-:Y:S01]  /*6070*/  @!P4 IMAD.MOV R94, RZ, RZ, -R94 ;  /* 0x000000ffff5ec224 */ /* 0x000fe200078e0a5e */
[----:B------:R-:W-:Y:S01]  /*6080*/  ISETP.GE.AND P4, PT, R101, RZ, PT ;  /* 0x000000ff6500720c */ /* 0x000fe20003f86270 */
[----:B------:R-:W-:Y:S01]  /*6090*/  IMAD.MOV R98, RZ, RZ, -R98 ;  /* 0x000000ffff627224 */ /* 0x000fe200078e0a62 */
[----:B------:R-:W-:Y:S01]  /*60a0*/  IABS R101, R101 ;  /* 0x0000006500657213 */ /* 0x000fe20000000000 */
[----:B------:R-:W-:Y:S02]  /*60b0*/  IMAD.MOV R95, RZ, RZ, -R95 ;  /* 0x000000ffff5f7224 */ /* 0x000fe400078e0a5f */
[----:B------:R-:W-:Y:S02]  /*60c0*/  @!P6 IMAD.IADD R96, R96, 0x1, -R2 ;  /* 0x000000016060e824 */ /* 0x000fe400078e0a02 */
[C---:B------:R-:W-:Y:S02]  /*60d0*/  IMAD R99, R2.reuse, R98, R99 ;  /* 0x0000006202637224 */ /* 0x040fe400078e0263 */
[C---:B------:R-:W-:Y:S01]  /*60e0*/  IMAD R98, R2.reuse, R95, R100 ;  /* 0x0000005f02627224 */ /* 0x040fe200078e0264 */
[----:B------:R-:W-:Y:S01]  /*60f0*/  ISETP.GT.U32.AND P6, PT, R2, R96, PT ;  /* 0x000000600200720c */ /* 0x000fe20003fc4070 */
[----:B------:R-:W-:-:S04]  /*6100*/  IMAD.HI.U32 R95, R3, R101, RZ ;  /* 0x00000065035f7227 */ /* 0x000fc800078e00ff */
[----:B------:R-:W-:Y:S01]  /*6110*/  @!P5 IMAD.IADD R97, R97, 0x1, -R2 ;  /* 0x000000016161d824 */ /* 0x000fe200078e0a02 */
[----:B------:R-:W-:Y:S01]  /*6120*/  ISETP.GT.U32.AND P5, PT, R2, R99, PT ;  /* 0x000000630200720c */ /* 0x000fe20003fa4070 */
[----:B------:R-:W-:-:S04]  /*6130*/  IMAD.HI.U32 R100, R3, R103, RZ ;  /* 0x0000006703647227 */ /* 0x000fc800078e00ff */
[----:B------:R-:W-:Y:S02]  /*6140*/  IMAD.MOV R102, RZ, RZ, -R95 ;  /* 0x000000ffff667224 */ /* 0x000fe400078e0a5f */
[----:B------:R-:W-:Y:S02]  /*6150*/  IMAD.MOV R100, RZ, RZ, -R100 ;  /* 0x000000ffff647224 */ /* 0x000fe400078e0a64 */
[C---:B------:R-:W-:Y:S01]  /*6160*/  IMAD R101, R2.reuse, R102, R101 ;  /* 0x0000006602657224 */ /* 0x040fe200078e0265 */
[----:B------:R-:W-:Y:S01]  /*6170*/  IABS R102, R109 ;  /* 0x0000006d00667213 */ /* 0x000fe20000000000 */
[----:B------:R-:W-:Y:S02]  /*6180*/  IMAD R100, R2, R100, R103 ;  /* 0x0000006402647224 */ /* 0x000fe400078e0267 */
[--C-:B------:R-:W-:Y:S01]  /*6190*/  @!P6 IMAD.IADD R96, R96, 0x1, -R2.reuse ;  /* 0x000000016060e824 */ /* 0x100fe200078e0a02 */
[C---:B------:R-:W-:Y:S01]  /*61a0*/  ISETP.GT.U32.AND P6, PT, R2.reuse, R101, PT ;  /* 0x000000650200720c */ /* 0x040fe20003fc4070 */
[----:B------:R-:W-:Y:S01]  /*61b0*/  @!P5 IMAD.IADD R99, R99, 0x1, -R2 ;  /* 0x000000016363d824 */ /* 0x000fe200078e0a02 */
[----:B------:R-:W-:Y:S01]  /*61c0*/  ISETP.GT.U32.AND P5, PT, R2, R100, PT ;  /* 0x000000640200720c */ /* 0x000fe20003fa4070 */
[----:B------:R-:W-:-:S02]  /*61d0*/  IMAD.MOV.U32 R95, RZ, RZ, R97 ;  /* 0x000000ffff5f7224 */ /* 0x000fc400078e0061 */
[----:B------:R-:W-:-:S04]  /*61e0*/  IMAD.HI.U32 R97, R3, R104, RZ ;  /* 0x0000006803617227 */ /* 0x000fc800078e00ff */
[----:B------:R-:W-:Y:S01]  /*61f0*/  @!P0 IMAD.MOV R95, RZ, RZ, -R95 ;  /* 0x000000ffff5f8224 */ /* 0x000fe200078e0a5f */
[----:B------:R-:W-:Y:S01]  /*6200*/  ISETP.GT.U32.AND P0, PT, R2, R98, PT ;  /* 0x000000620200720c */ /* 0x000fe20003f04070 */
[----:B------:R-:W-:Y:S02]  /*6210*/  IMAD.MOV R97, RZ, RZ, -R97 ;  /* 0x000000ffff617224 */ /* 0x000fe400078e0a61 */
[--C-:B------:R-:W-:Y:S02]  /*6220*/  @!P6 IMAD.IADD R101, R101, 0x1, -R2.reuse ;  /* 0x000000016565e824 */ /* 0x100fe400078e0a02 */
[----:B------:R-:W-:Y:S02]  /*6230*/  @!P5 IMAD.IADD R100, R100, 0x1, -R2 ;  /* 0x000000016464d824 */ /* 0x000fe400078e0a02 */
[C---:B------:R-:W-:Y:S01]  /*6240*/  IMAD R103, R2.reuse, R97, R104 ;  /* 0x0000006102677224 */ /* 0x040fe200078e0268 */
[----:B------:R-:W-:Y:S01]  /*6250*/  ISETP.GT.U32.AND P5, PT, R2, R101, PT ;  /* 0x000000650200720c */ /* 0x000fe20003fa4070 */
[----:B------:R-:W-:-:S04]  /*6260*/  IMAD.HI.U32 R97, R3, R102, RZ ;  /* 0x0000006603617227 */ /* 0x000fc800078e00ff */
[----:B------:R-:W-:Y:S02]  /*6270*/  IMAD.MOV R97, RZ, RZ, -R97 ;  /* 0x000000ffff617224 */ /* 0x000fe400078e0a61 */
[----:B------:R-:W-:Y:S01]  /*6280*/  @!P0 IMAD.IADD R98, R98, 0x1, -R2 ;  /* 0x0000000162628824 */ /* 0x000fe200078e0a02 */
[C---:B------:R-:W-:Y:S01]  /*6290*/  ISETP.GT.U32.AND P0, PT, R2.reuse, R99, PT ;  /* 0x000000630200720c */ /* 0x040fe20003f04070 */
[C---:B------:R-:W-:Y:S02]  /*62a0*/  IMAD R102, R2.reuse, R97, R102 ;  /* 0x0000006102667224 */ /* 0x040fe400078e0266 */
[----:B------:R-:W-:Y:S01]  /*62b0*/  @!P2 IMAD.MOV R96, RZ, RZ, -R96 ;  /* 0x000000ffff60a224 */ /* 0x000fe200078e0a60 */
[C---:B------:R-:W-:Y:S01]  /*62c0*/  ISETP.GT.U32.AND P2, PT, R2.reuse, R100, PT ;  /* 0x000000640200720c */ /* 0x040fe20003f44070 */
[----:B------:R-:W-:Y:S01]  /*62d0*/  @!P5 IMAD.IADD R101, R101, 0x1, -R2 ;  /* 0x000000016565d824 */ /* 0x000fe200078e0a02 */
[C---:B------:R-:W-:Y:S01]  /*62e0*/  ISETP.GT.U32.AND P5, PT, R2.reuse, R102, PT ;  /* 0x000000660200720c */ /* 0x040fe20003fa4070 */
[----:B------:R-:W-:Y:S01]  /*62f0*/  IMAD.HI.U32 R97, R3, R105, RZ ;  /* 0x0000006903617227 */ /* 0x000fe200078e00ff */
[----:B------:R-:W-:-:S03]  /*6300*/  ISETP.GT.U32.AND P6, PT, R2, R98, PT ;  /* 0x000000620200720c */ /* 0x000fc60003fc4070 */
[----:B------:R-:W-:Y:S02]  /*6310*/  IMAD.MOV R97, RZ, RZ, -R97 ;  /* 0x000000ffff617224 */ /* 0x000fe400078e0a61 */
[----:B------:R-:W-:Y:S01]  /*6320*/  @!P0 IMAD.IADD R99, R99, 0x1, -R2 ;  /* 0x0000000163638824 */ /* 0x000fe200078e0a02 */
[----:B------:R-:W-:Y:S01]  /*6330*/  ISETP.GT.U32.AND P0, PT, R2, R103, PT ;  /* 0x000000670200720c */ /* 0x000fe20003f04070 */
[----:B------:R-:W-:-:S04]  /*6340*/  IMAD.HI.U32 R104, R3, R106, RZ ;  /* 0x0000006a03687227 */ /* 0x000fc800078e00ff */
[--C-:B------:R-:W-:Y:S01]  /*6350*/  @!P2 IMAD.IADD R100, R100, 0x1, -R2.reuse ;  /* 0x000000016464a824 */ /* 0x100fe200078e0a02 */
[----:B------:R-:W-:Y:S01]  /*6360*/  ISETP.GE.AND P2, PT, R108, RZ, PT ;  /* 0x000000ff6c00720c */ /* 0x000fe20003f46270 */
[--C-:B------:R-:W-:Y:S01]  /*6370*/  @!P5 IMAD.IADD R102, R102, 0x1, -R2.reuse ;  /* 0x000000016666d824 */ /* 0x100fe200078e0a02 */
[----:B------:R-:W-:Y:S01]  /*6380*/  IABS R108, R112 ;  /* 0x00000070006c7213 */ /* 0x000fe20000000000 */
[----:B------:R-:W-:Y:S01]  /*6390*/  @!P6 IMAD.IADD R98, R98, 0x1, -R2 ;  /* 0x000000016262e824 */ /* 0x000fe200078e0a02 */
[----:B------:R-:W-:Y:S01]  /*63a0*/  ISETP.GE.AND P6, PT, R107, RZ, PT ;  /* 0x000000ff6b00720c */ /* 0x000fe20003fc6270 */
[C---:B------:R-:W-:Y:S01]  /*63b0*/  IMAD R105, R2.reuse, R97, R105 ;  /* 0x0000006102697224 */ /* 0x040fe200078e0269 */
[----:B------:R-:W-:Y:S01]  /*63c0*/  ISETP.GT.U32.AND P5, PT, R2, R102, PT ;  /* 0x000000660200720c */ /* 0x000fe20003fa4070 */
[----:B------:R-:W-:Y:S02]  /*63d0*/  IMAD.MOV R107, RZ, RZ, -R104 ;  /* 0x000000ffff6b7224 */ /* 0x000fe400078e0a68 */
[----:B------:R-:W-:-:S02]  /*63e0*/  IMAD.MOV.U32 R97, RZ, RZ, R99 ;  /* 0x000000ffff617224 */ /* 0x000fc400078e0063 */
[----:B------:R-:W-:-:S04]  /*63f0*/  IMAD.HI.U32 R99, R3, R108, RZ ;  /* 0x0000006c03637227 */ /* 0x000fc800078e00ff */
[C---:B------:R-:W-:Y:S01]  /*6400*/  IMAD R104, R2.reuse, R107, R106 ;  /* 0x0000006b02687224 */ /* 0x040fe200078e026a */
[----:B------:R-:W-:Y:S01]  /*6410*/  IABS R106, R113 ;  /* 0x00000071006a7213 */ /* 0x000fe20000000000 */
[----:B------:R-:W-:Y:S01]  /*6420*/  @!P0 IMAD.IADD R103, R103, 0x1, -R2 ;  /* 0x0000000167678824 */ /* 0x000fe200078e0a02 */
[----:B------:R-:W-:Y:S01]  /*6430*/  ISETP.GE.AND P0, PT, R109, RZ, PT ;  /* 0x000000ff6d00720c */ /* 0x000fe20003f06270 */
[----:B------:R-:W-:Y:S02]  /*6440*/  IMAD.MOV R107, RZ, RZ, -R99 ;  /* 0x000000ffff6b7224 */ /* 0x000fe400078e0a63 */
[----:B------:R-:W-:Y:S01]  /*6450*/  @!P1 IMAD.MOV R97, RZ, RZ, -R97 ;  /* 0x000000ffff619224 */ /* 0x000fe200078e0a61 */
[C---:B------:R-:W-:Y:S01]  /*6460*/  ISETP.GT.U32.AND P1, PT, R2.reuse, R103, PT ;  /* 0x000000670200720c */ /* 0x040fe20003f24070 */
[----:B------:R-:W-:Y:S01]  /*6470*/  IMAD R107, R2, R107, R108 ;  /* 0x0000006b026b7224 */ /* 0x000fe200078e026c */
[----:B------:R-:W-:Y:S01]  /*6480*/  IABS R108, R114 ;  /* 0x00000072006c7213 */ /* 0x000fe20000000000 */
[----:B------:R-:W-:-:S02]  /*6490*/  @!P5 IMAD.IADD R102, R102, 0x1, -R2 ;  /* 0x000000016666d824 */ /* 0x000fc400078e0a02 */
[----:B------:R-:W-:Y:S01]  /*64a0*/  @!P3 IMAD.MOV R98, RZ, RZ, -R98 ;  /* 0x000000ffff62b224 */ /* 0x000fe200078e0a62 */
[C---:B------:R-:W-:Y:S01]  /*64b0*/  ISETP.GT.U32.AND P5, PT, R2.reuse, R107, PT ;  /* 0x0000006b0200720c */ /* 0x040fe20003fa4070 */
[----:B------:R-:W-:Y:S01]  /*64c0*/  IMAD.MOV.U32 R99, RZ, RZ, R101 ;  /* 0x000000ffff637224 */ /* 0x000fe200078e0065 */
[C---:B------:R-:W-:Y:S01]  /*64d0*/  ISETP.GT.U32.AND P3, PT, R2.reuse, R105, PT ;  /* 0x000000690200720c */ /* 0x040fe20003f64070 */
[----:B------:R-:W-:Y:S01]  /*64e0*/  @!P6 IMAD.MOV R100, RZ, RZ, -R100 ;  /* 0x000000ffff64e224 */ /* 0x000fe200078e0a64 */
[----:B------:R-:W-:Y:S01]  /*64f0*/  ISETP.GT.U32.AND P6, PT, R2, R104, PT ;  /* 0x000000680200720c */ /* 0x000fe20003fc4070 */
[----:B------:R-:W-:Y:S01]  /*6500*/  @!P4 IMAD.MOV R99, RZ, RZ, -R99 ;  /* 0x000000ffff63c224 */ /* 0x000fe200078e0a63 */
[----:B------:R-:W-:Y:S01]  /*6510*/  ISETP.GE.AND P4, PT, R110, RZ, PT ;  /* 0x000000ff6e00720c */ /* 0x000fe20003f86270 */
[----:B------:R-:W-:Y:S01]  /*6520*/  @!P1 IMAD.IADD R103, R103, 0x1, -R2 ;  /* 0x0000000167679824 */ /* 0x000fe200078e0a02 */
[----:B------:R-:W-:Y:S01]  /*6530*/  IABS R110, R115 ;  /* 0x00000073006e7213 */ /* 0x000fe20000000000 */
[----:B------:R-:W-:Y:S01]  /*6540*/  @!P0 IMAD.MOV R102, RZ, RZ, -R102 ;  /* 0x000000ffff668224 */ /* 0x000fe200078e0a66 */
[----:B------:R-:W-:Y:S01]  /*6550*/  ISETP.GE.AND P1, PT, R111, RZ, PT ;  /* 0x000000ff6f00720c */ /* 0x000fe20003f26270 */
[----:B------:R-:W-:Y:S01]  /*6560*/  IMAD.MOV.U32 R101, RZ, RZ, R103 ;  /* 0x000000ffff657224 */ /* 0x000fe200078e0067 */
[----:B------:R-:W-:Y:S01]  /*6570*/  IABS R111, R116 ;  /* 0x00000074006f7213 */ /* 0x000fe20000000000 */
[----:B------:R-:W-:-:S02]  /*6580*/  @!P5 IMAD.IADD R107, R107, 0x1, -R2 ;  /* 0x000000016b6bd824 */ /* 0x000fc400078e0a02 */
[----:B------:R-:W-:-:S03]  /*6590*/  IMAD.HI.U32 R103, R3, R106, RZ ;  /* 0x0000006a03677227 */ /* 0x000fc600078e00ff */
[----:B------:R-:W-:Y:S01]  /*65a0*/  ISETP.GT.U32.AND P5, PT, R2, R107, PT ;  /* 0x0000006b0200720c */ /* 0x000fe20003fa4070 */
[----:B------:R-:W-:Y:S02]  /*65b0*/  IMAD.MOV R109, RZ, RZ, -R103 ;  /* 0x000000ffff6d7224 */ /* 0x000fe400078e0a67 */
[----:B------:R-:W-:-:S04]  /*65c0*/  IMAD.HI.U32 R103, R3, R108, RZ ;  /* 0x0000006c03677227 */ /* 0x000fc800078e00ff */
[--C-:B------:R-:W-:Y:S01]  /*65d0*/  @!P3 IMAD.IADD R105, R105, 0x1, -R2.reuse ;  /* 0x000000016969b824 */ /* 0x100fe200078e0a02 */
[----:B------:R-:W-:Y:S01]  /*65e0*/  ISETP.GE.AND P3, PT, R112, RZ, PT ;  /* 0x000000ff7000720c */ /* 0x000fe20003f66270 */
[----:B------:R-:W-:Y:S02]  /*65f0*/  IMAD.MOV R103, RZ, RZ, -R103 ;  /* 0x000000ffff677224 */ /* 0x000fe400078e0a67 */
[----:B------:R-:W-:Y:S01]  /*6600*/  @!P6 IMAD.IADD R104, R104, 0x1, -R2 ;  /* 0x000000016868e824 */ /* 0x000fe200078e0a02 */
[C---:B------:R-:W-:Y:S01]  /*6610*/  ISETP.GT.U32.AND P6, PT, R2.reuse, R105, PT ;  /* 0x000000690200720c */ /* 0x040fe20003fc4070 */
[C---:B------:R-:W-:Y:S02]  /*6620*/  IMAD R106, R2.reuse, R109, R106 ;  /* 0x0000006d026a7224 */ /* 0x040fe400078e026a */
[C---:B------:R-:W-:Y:S02]  /*6630*/  IMAD R109, R2.reuse, R103, R108 ;  /* 0x00000067026d7224 */ /* 0x040fe400078e026c */
[----:B------:R-:W-:Y:S01]  /*6640*/  @!P2 IMAD.MOV R101, RZ, RZ, -R101 ;  /* 0x000000ffff65a224 */ /* 0x000fe200078e0a65 */
[C---:B------:R-:W-:Y:S01]  /*6650*/  ISETP.GT.U32.AND P2, PT, R2.reuse, R104, PT ;  /* 0x000000680200720c */ /* 0x040fe20003f44070 */
[----:B------:R-:W-:Y:S01]  /*6660*/  @!P5 IMAD.IADD R107, R107, 0x1, -R2 ;  /* 0x000000016b6bd824 */ /* 0x000fe200078e0a02 */
[----:B------:R-:W-:Y:S01]  /*6670*/  ISETP.GT.U32.AND P5, PT, R2, R109, PT ;  /* 0x0000006d0200720c */ /* 0x000fe20003fa4070 */
[----:B------:R-:W-:-:S04]  /*6680*/  IMAD.HI.U32 R103, R3, R110, RZ ;  /* 0x0000006e03677227 */ /* 0x000fc800078e00ff */
[----:B------:R-:W-:-:S04]  /*6690*/  IMAD.HI.U32 R108, R3, R111, RZ ;  /* 0x0000006f036c7227 */ /* 0x000fc800078e00ff */
[----:B------:R-:W-:Y:S01]  /*66a0*/  @!P6 IMAD.IADD R105, R105, 0x1, -R2 ;  /* 0x000000016969e824 */ /* 0x000fe200078e0a02 */
[----:B------:R-:W-:Y:S01]  /*66b0*/  ISETP.GT.U32.AND P6, PT, R2, R106, PT ;  /* 0x0000006a0200720c */ /* 0x000fe20003fc4070 */
[----:B------:R-:W-:Y:S02]  /*66c0*/  IMAD.MOV R103, RZ, RZ, -R103 ;  /* 0x000000ffff677224 */ /* 0x000fe400078e0a67 */
[----:B------:R-:W-:Y:S02]  /*66d0*/  IMAD.MOV R112, RZ, RZ, -R108 ;  /* 0x000000ffff707224 */ /* 0x000fe400078e0a6c */
[----:B------:R-:W-:Y:S01]  /*66e0*/  @!P2 IMAD.IADD R104, R104, 0x1, -R2 ;  /* 0x000000016868a824 */ /* 0x000fe200078e0a02 */
[----:B------:R-:W-:Y:S01]  /*66f0*/  ISETP.GE.AND P2, PT, R113, RZ, PT ;  /* 0x000000ff7100720c */ /* 0x000fe20003f46270 */
[----:B------:R-:W-:Y:S01]  /*6700*/  IMAD R108, R2, R103, R110 ;  /* 0x00000067026c7224 */ /* 0x000fe200078e026e */
[----:B------:R-:W-:Y:S01]  /*6710*/  IABS R113, R117 ;  /* 0x0000007500717213 */ /* 0x000fe20000000000 */
[----:B------:R-:W-:-:S02]  /*6720*/  @!P5 IMAD.IADD R109, R109, 0x1, -R2 ;  /* 0x000000016d6dd824 */ /* 0x000fc400078e0a02 */
[----:B------:R-:W-:Y:S01]  /*6730*/  IMAD.MOV.U32 R103, RZ, RZ, R105 ;  /* 0x000000ffff677224 */ /* 0x000fe200078e0069 */
[----:B------:R-:W-:Y:S01]  /*6740*/  ISETP.GT.U32.AND P5, PT, R2, R108, PT ;  /* 0x0000006c0200720c */ /* 0x000fe20003fa4070 */
[----:B------:R-:W-:-:S04]  /*6750*/  IMAD.HI.U32 R110, R3, R113, RZ ;  /* 0x00000071036e7227 */ /* 0x000fc800078e00ff */
[----:B------:R-:W-:Y:S01]  /*6760*/  @!P4 IMAD.MOV R103, RZ, RZ, -R103 ;  /* 0x000000ffff67c224 */ /* 0x000fe200078e0a67 */
[----:B------:R-:W-:Y:S01]  /*6770*/  ISETP.GT.U32.AND P4, PT, R2, R109, PT ;  /* 0x0000006d0200720c */ /* 0x000fe20003f84070 */
[----:B------:R-:W-:Y:S01]  /*6780*/  @!P6 IMAD.IADD R106, R106, 0x1, -R2 ;  /* 0x000000016a6ae824 */ /* 0x000fe200078e0a02 */
[----:B------:R-:W-:Y:S01]  /*6790*/  ISETP.GE.AND P6, PT, R114, RZ, PT ;  /* 0x000000ff7200720c */ /* 0x000fe20003fc6270 */
[----:B------:R-:W-:Y:S01]  /*67a0*/  IMAD.MOV R110, RZ, RZ, -R110 ;  /* 0x000000ffff6e7224 */ /* 0x000fe200078e0a6e */
[----:B------:R-:W-:Y:S01]  /*67b0*/  LOP3.LUT R114, R242, 0xee, RZ, 0xfc, !PT ;  /* 0x000000eef2727812 */ /* 0x000fe200078efcff */
[C---:B------:R-:W-:Y:S01]  /*67c0*/  IMAD R111, R2.reuse, R112, R111 ;  /* 0x00000070026f7224 */ /* 0x040fe200078e026f */
[C---:B------:R-:W-:Y:S01]  /*67d0*/  ISETP.GT.U32.AND P0, PT, R2.reuse, R106, PT ;  /* 0x0000006a0200720c */ /* 0x040fe20003f04070 */
[----:B------:R-:W-:Y:S01]  /*67e0*/  IMAD R110, R2, R110, R113 ;  /* 0x0000006e026e7224 */ /* 0x000fe200078e0271 */
[----:B------:R-:W-:Y:S01]  /*67f0*/  IABS R112, R114 ;  /* 0x0000007200707213 */ /* 0x000fe20000000000 */
[----:B------:R-:W-:-:S02]  /*6800*/  IMAD.MOV.U32 R105, RZ, RZ, R107 ;  /* 0x000000ffff697224 */ /* 0x000fc400078e006b */
[--C-:B------:R-:W-:Y:S01]  /*6810*/  @!P5 IMAD.IADD R108, R108, 0x1, -R2.reuse ;  /* 0x000000016c6cd824 */ /* 0x100fe200078e0a02 */
[----:B------:R-:W-:Y:S01]  /*6820*/  ISETP.GE.AND P5, PT, R117, RZ, PT ;  /* 0x000000ff7500720c */ /* 0x000fe20003fa6270 */
[----:B------:R-:W-:Y:S01]  /*6830*/  @!P4 IMAD.IADD R109, R109, 0x1, -R2 ;  /* 0x000000016d6dc824 */ /* 0x000fe200078e0a02 */
[----:B------:R-:W-:Y:S01]  /*6840*/  ISETP.GT.U32.AND P4, PT, R2, R110, PT ;  /* 0x0000006e0200720c */ /* 0x000fe20003f84070 */
[----:B------:R-:W-:Y:S01]  /*6850*/  IMAD.MOV.U32 R113, RZ, RZ, R112 ;  /* 0x000000ffff717224 */ /* 0x000fe200078e0070 */
[----:B------:R-:W-:Y:S01]  /*6860*/  LOP3.LUT R117, R242, 0xf2, RZ, 0xfc, !PT ;  /* 0x000000f2f2757812 */ /* 0x000fe200078efcff */
[----:B------:R-:W-:Y:S01]  /*6870*/  @!P3 IMAD.MOV R105, RZ, RZ, -R105 ;  /* 0x000000ffff69b224 */ /* 0x000fe200078e0a69 */
[----:B------:R-:W-:Y:S01]  /*6880*/  ISETP.GT.U32.AND P3, PT, R2, R111, PT ;  /* 0x0000006f0200720c */ /* 0x000fe20003f64070 */
[----:B------:R-:W-:Y:S01]  /*6890*/  @!P0 IMAD.IADD R106, R106, 0x1, -R2 ;  /* 0x000000016a6a8824 */ /* 0x000fe200078e0a02 */
[----:B------:R-:W-:Y:S01]  /*68a0*/  ISETP.GE.AND P0, PT, R116, RZ, PT ;  /* 0x000000ff7400720c */ /* 0x000fe20003f06270 */
[----:B------:R-:W-:Y:S01]  /*68b0*/  IMAD.HI.U32 R107, R3, R113, RZ ;  /* 0x00000071036b7227 */ /* 0x000fe200078e00ff */
[----:B------:R-:W-:-:S03]  /*68c0*/  LOP3.LUT R116, R242, 0xf0, RZ, 0xfc, !PT ;  /* 0x000000f0f2747812 */ /* 0x000fc600078efcff */
[----:B------:R-:W-:Y:S01]  /*68d0*/  IMAD.MOV R107, RZ, RZ, -R107 ;  /* 0x000000ffff6b7224 */ /* 0x000fe200078e0a6b */
[----:B------:R-:W-:Y:S01]  /*68e0*/  IABS R112, R116 ;  /* 0x0000007400707213 */ /* 0x000fe20000000000 */
[--C-:B------:R-:W-:Y:S02]  /*68f0*/  @!P4 IMAD.IADD R110, R110, 0x1, -R2.reuse ;  /* 0x000000016e6ec824 */ /* 0x100fe400078e0a02 */
[C---:B------:R-:W-:Y:S02]  /*6900*/  IMAD R113, R2.reuse, R107, R113 ;  /* 0x0000006b02717224 */ /* 0x040fe400078e0271 */
[----:B------:R-:W-:Y:S01]  /*6910*/  IMAD.MOV.U32 R107, RZ, RZ, R109 ;  /* 0x000000ffff6b7224 */ /* 0x000fe200078e006d */
[C---:B------:R-:W-:Y:S01]  /*6920*/  ISETP.GT.U32.AND P4, PT, R2.reuse, R110, PT ;  /* 0x0000006e0200720c */ /* 0x040fe20003f84070 */
[----:B------:R-:W-:Y:S01]  /*6930*/  @!P3 IMAD.IADD R111, R111, 0x1, -R2 ;  /* 0x000000016f6fb824 */ /* 0x000fe200078e0a02 */
[----:B------:R-:W-:Y:S01]  /*6940*/  ISETP.GT.U32.AND P3, PT, R2, R108, PT ;  /* 0x0000006c0200720c */ /* 0x000fe20003f64070 */
[----:B------:R-:W-:-:S04]  /*6950*/  IMAD.HI.U32 R109, R3, R112, RZ ;  /* 0x00000070036d7227 */ /* 0x000fc800078e00ff */
[----:B------:R-:W-:Y:S02]  /*6960*/  IMAD.MOV R109, RZ, RZ, -R109 ;  /* 0x000000ffff6d7224 */ /* 0x000fe400078e0a6d */
[----:B------:R-:W-:Y:S01]  /*6970*/  @!P2 IMAD.MOV R106, RZ, RZ, -R106 ;  /* 0x000000ffff6aa224 */ /* 0x000fe200078e0a6a */
[C---:B------:R-:W-:Y:S01]  /*6980*/  ISETP.GT.U32.AND P2, PT, R2.reuse, R111, PT ;  /* 0x0000006f0200720c */ /* 0x040fe20003f44070 */
[----:B------:R-:W-:Y:S02]  /*6990*/  IMAD R112, R2, R109, R112 ;  /* 0x0000006d02707224 */ /* 0x000fe400078e0270 */
[----:B------:R-:W-:Y:S02]  /*69a0*/  @!P4 IMAD.IADD R110, R110, 0x1, -R2 ;  /* 0x000000016e6ec824 */ /* 0x000fe400078e0a02 */
[----:B------:R-:W-:Y:S01]  /*69b0*/  @!P1 IMAD.MOV R104, RZ, RZ, -R104 ;  /* 0x000000ffff689224 */ /* 0x000fe200078e0a68 */
[----:B------:R-:W-:Y:S01]  /*69c0*/  ISETP.GT.U32.AND P4, PT, R2, R112, PT ;  /* 0x000000700200720c */ /* 0x000fe20003f84070 */
[----:B------:R-:W-:Y:S01]  /*69d0*/  @!P3 IMAD.IADD R108, R108, 0x1, -R2 ;  /* 0x000000016c6cb824 */ /* 0x000fe200078e0a02 */
[----:B------:R-:W-:Y:S01]  /*69e0*/  ISETP.GE.AND P1, PT, R115, RZ, PT ;  /* 0x000000ff7300720c */ /* 0x000fe20003f26270 */
[----:B------:R-:W-:Y:S01]  /*69f0*/  @!P6 IMAD.MOV R107, RZ, RZ, -R107 ;  /* 0x000000ffff6be224 */ /* 0x000fe200078e0a6b */
[----:B------:R-:W-:Y:S01]  /*6a00*/  ISETP.GT.U32.AND P3, PT, R2, R113, PT ;  /* 0x000000710200720c */ /* 0x000fe20003f64070 */
[----:B------:R-:W-:Y:S01]  /*6a10*/  @!P5 IMAD.MOV R110, RZ, RZ, -R110 ;  /* 0x000000ffff6ed224 */ /* 0x000fe200078e0a6e */
[----:B------:R-:W-:Y:S01]  /*6a20*/  IABS R115, R117 ;  /* 0x0000007500737213 */ /* 0x000fe20000000000 */
[----:B------:R-:W-:Y:S01]  /*6a30*/  @!P2 IMAD.IADD R111, R111, 0x1, -R2 ;  /* 0x000000016f6fa824 */ /* 0x000fe200078e0a02 */
[----:B------:R-:W-:-:S02]  /*6a40*/  ISETP.GE.AND P2, PT, R116, RZ, PT ;  /* 0x000000ff7400720c */ /* 0x000fc40003f46270 */
[----:B------:R-:W-:Y:S01]  /*6a50*/  IABS R116, R119 ;  /* 0x0000007700747213 */ /* 0x000fe20000000000 */
[----:B------:R-:W-:Y:S01]  /*6a60*/  IMAD.HI.U32 R109, R3, R115, RZ ;  /* 0x00000073036d7227 */ /* 0x000fe200078e00ff */
[----:B------:R-:W-:Y:S02]  /*6a70*/  ISETP.GE.AND P6, PT, R114, RZ, PT ;  /* 0x000000ff7200720c */ /* 0x000fe40003fc6270 */
[----:B------:R-:W-:Y:S01]  /*6a80*/  ISETP.GE.AND P5, PT, R119, RZ, PT ;  /* 0x000000ff7700720c */ /* 0x000fe20003fa6270 */
[----:B------:R-:W-:Y:S01]  /*6a90*/  IMAD.MOV R109, RZ, RZ, -R109 ;  /* 0x000000ffff6d7224 */ /* 0x000fe200078e0a6d */
[----:B------:R-:W-:Y:S01]  /*6aa0*/  LOP3.LUT R119, R242, 0xf8, RZ, 0xfc, !PT ;  /* 0x000000f8f2777812 */ /* 0x000fe200078efcff */
[--C-:B------:R-:W-:Y:S02]  /*6ab0*/  @!P4 IMAD.IADD R112, R112, 0x1, -R2.reuse ;  /* 0x000000017070c824 */ /* 0x100fe400078e0a02 */
[----:B------:R-:W-:Y:S01]  /*6ac0*/  @!P3 IMAD.IADD R113, R113, 0x1, -R2 ;  /* 0x000000017171b824 */ /* 0x000fe200078e0a02 */
[----:B------:R-:W-:Y:S01]  /*6ad0*/  ISETP.GE.AND P3, PT, R117, RZ, PT ;  /* 0x000000ff7500720c */ /* 0x000fe20003f66270 */
[C---:B------:R-:W-:Y:S01]  /*6ae0*/  IMAD R115, R2.reuse, R109, R115 ;  /* 0x0000006d02737224 */ /* 0x040fe200078e0273 */
[----:B------:R-:W-:Y:S01]  /*6af0*/  ISETP.GT.U32.AND P4, PT, R2, R112, PT ;  /* 0x000000700200720c */ /* 0x000fe20003f84070 */
[----:B------:R-:W-:-:S02]  /*6b00*/  IMAD.MOV.U32 R109, RZ, RZ, R111 ;  /* 0x000000ffff6d7224 */ /* 0x000fc400078e006f */
[----:B------:R-:W-:Y:S01]  /*6b10*/  @!P1 IMAD.MOV R108, RZ, RZ, -R108 ;  /* 0x000000ffff6c9224 */ /* 0x000fe200078e0a6c */
[----:B------:R-:W-:Y:S01]  /*6b20*/  ISETP.GT.U32.AND P1, PT, R2, R113, PT ;  /* 0x000000710200720c */ /* 0x000fe20003f24070 */
[----:B------:R-:W-:-:S04]  /*6b30*/  IMAD.HI.U32 R114, R3, R116, RZ ;  /* 0x0000007403727227 */ /* 0x000fc800078e00ff */
[----:B------:R-:W-:Y:S01]  /*6b40*/  @!P0 IMAD.MOV R109, RZ, RZ, -R109 ;  /* 0x000000ffff6d8224 */ /* 0x000fe200078e0a6d */
[----:B------:R-:W-:Y:S01]  /*6b50*/  ISETP.GT.U32.AND P0, PT, R2, R115, PT ;  /* 0x000000730200720c */ /* 0x000fe20003f04070 */
[----:B------:R-:W-:Y:S02]  /*6b60*/  IMAD.MOV R117, RZ, RZ, -R114 ;  /* 0x000000ffff757224 */ /* 0x000fe400078e0a72 */
[----:B------:R-:W-:-:S04]  /*6b70*/  IMAD.HI.U32 R111, R3, R118, RZ ;  /* 0x00000076036f7227 */ /* 0x000fc800078e00ff */
[----:B------:R-:W-:Y:S01]  /*6b80*/  IMAD R114, R2, R117, R116 ;  /* 0x0000007502727224 */ /* 0x000fe200078e0274 */
[----:B------:R-:W-:Y:S01]  /*6b90*/  IABS R116, R119 ;  /* 0x0000007700747213 */ /* 0x000fe20000000000 */
[--C-:B------:R-:W-:Y:S02]  /*6ba0*/  @!P4 IMAD.IADD R112, R112, 0x1, -R2.reuse ;  /* 0x000000017070c824 */ /* 0x100fe400078e0a02 */
[----:B------:R-:W-:Y:S01]  /*6bb0*/  IMAD.MOV R111, RZ, RZ, -R111 ;  /* 0x000000ffff6f7224 */ /* 0x000fe200078e0a6f */
[----:B------:R-:W-:Y:S01]  /*6bc0*/  ISETP.GT.U32.AND P4, PT, R2, R114, PT ;  /* 0x000000720200720c */ /* 0x000fe20003f84070 */
[--C-:B------:R-:W-:Y:S01]  /*6bd0*/  @!P1 IMAD.IADD R113, R113, 0x1, -R2.reuse ;  /* 0x0000000171719824 */ /* 0x100fe200078e0a02 */
[----:B------:R-:W-:Y:S01]  /*6be0*/  ISETP.GE.AND P1, PT, R120, RZ, PT ;  /* 0x000000ff7800720c */ /* 0x000fe20003f26270 */
[----:B------:R-:W-:Y:S02]  /*6bf0*/  @!P0 IMAD.IADD R115, R115, 0x1, -R2 ;  /* 0x0000000173738824 */ /* 0x000fe400078e0a02 */
[----:B------:R-:W-:Y:S01]  /*6c00*/  IMAD R117, R2, R111, R118 ;  /* 0x0000006f02757224 */ /* 0x000fe200078e0276 */
[----:B------:R-:W-:Y:S01]  /*6c10*/  LOP3.LUT R118, R242, 0xfa, RZ, 0xfc, !PT ;  /* 0x000000faf2767812 */ /* 0x000fe200078efcff */
[----:B------:R-:W-:Y:S01]  /*6c20*/  IMAD.MOV.U32 R111, RZ, RZ, R113 ;  /* 0x000000ffff6f7224 */ /* 0x000fe200078e0071 */
[----:B------:R-:W-:Y:S01]  /*6c30*/  ISETP.GT.U32.AND P0, PT, R2, R115, PT ;  /* 0x000000730200720c */ /* 0x000fe20003f04070 */
[----:B------:R-:W-:Y:S01]  /*6c40*/  IMAD.HI.U32 R113, R3, R116, RZ ;  /* 0x0000007403717227 */ /* 0x000fe200078e00ff */
[----:B------:R-:W-:-:S03]  /*6c50*/  IABS R120, R118 ;  /* 0x0000007600787213 */ /* 0x000fc60000000000 */
[----:B------:R-:W-:Y:S01]  /*6c60*/  @!P6 IMAD.MOV R111, RZ, RZ, -R111 ;  /* 0x000000ffff6fe224 */ /* 0x000fe200078e0a6f */
[----:B------:R-:W-:Y:S01]  /*6c70*/  ISETP.GT.U32.AND P6, PT, R2, R117, PT ;  /* 0x000000750200720c */ /* 0x000fe20003fc4070 */
[----:B------:R-:W-:Y:S02]  /*6c80*/  @!P4 IMAD.IADD R114, R114, 0x1, -R2 ;  /* 0x000000017272c824 */ /* 0x000fe400078e0a02 */
[----:B------:R-:W-:Y:S02]  /*6c90*/  IMAD.MOV R113, RZ, RZ, -R113 ;  /* 0x000000ffff717224 */ /* 0x000fe400078e0a71 */
[----:B------:R-:W-:Y:S01]  /*6ca0*/  @!P2 IMAD.MOV R112, RZ, RZ, -R112 ;  /* 0x000000ffff70a224 */ /* 0x000fe200078e0a70 */
[----:B------:R-:W-:Y:S01]  /*6cb0*/  ISETP.GT.U32.AND P4, PT, R2, R114, PT ;  /* 0x000000720200720c */ /* 0x000fe20003f84070 */
[----:B------:R-:W-:Y:S01]  /*6cc0*/  @!P0 IMAD.IADD R115, R115, 0x1, -R2 ;  /* 0x0000000173738824 */ /* 0x000fe200078e0a02 */
[----:B------:R-:W-:Y:S01]  /*6cd0*/  ISETP.GE.AND P0, PT, R118, RZ, PT ;  /* 0x000000ff7600720c */ /* 0x000fe20003f06270 */
[----:B------:R-:W-:Y:S01]  /*6ce0*/  IMAD.HI.U32 R118, R3, R120, RZ ;  /* 0x0000007803767227 */ /* 0x000fe200078e00ff */
[----:B------:R-:W-:-:S03]  /*6cf0*/  ISETP.GE.AND P2, PT, R119, RZ, PT ;  /* 0x000000ff7700720c */ /* 0x000fc60003f46270 */
[----:B------:R-:W-:Y:S02]  /*6d00*/  @!P6 IMAD.IADD R117, R117, 0x1, -R2 ;  /* 0x000000017575e824 */ /* 0x000fe400078e0a02 */
[C---:B------:R-:W-:Y:S02]  /*6d10*/  IMAD R116, R2.reuse, R113, R116 ;  /* 0x0000007102747224 */ /* 0x040fe400078e0274 */
[----:B------:R-:W-:Y:S01]  /*6d20*/  IMAD.HI.U32 R119, R3, R121, RZ ;  /* 0x0000007903777227 */ /* 0x000fe200078e00ff */
[----:B------:R-:W-:-:S03]  /*6d30*/  ISETP.GT.U32.AND P6, PT, R2, R117, PT ;  /* 0x000000750200720c */ /* 0x000fc60003fc4070 */
[----:B------:R-:W-:Y:S02]  /*6d40*/  IMAD.MOV.U32 R113, RZ, RZ, R115 ;  /* 0x000000ffff717224 */ /* 0x000fe400078e0073 */
[----:B------:R-:W-:Y:S02]  /*6d50*/  IMAD.MOV R115, RZ, RZ, -R118 ;  /* 0x000000ffff737224 */ /* 0x000fe400078e0a76 */
[----:B------:R-:W-:Y:S02]  /*6d60*/  IMAD.MOV R118, RZ, RZ, -R119 ;  /* 0x000000ffff767224 */ /* 0x000fe400078e0a77 */
[----:B------:R-:W-:Y:S01]  /*6d70*/  @!P4 IMAD.IADD R114, R114, 0x1, -R2 ;  /* 0x000000017272c824 */ /* 0x000fe200078e0a02 */
[C---:B------:R-:W-:Y:S01]  /*6d80*/  ISETP.GT.U32.AND P4, PT, R2.reuse, R116, PT ;  /* 0x000000740200720c */ /* 0x040fe20003f84070 */
[----:B------:R-:W-:Y:S01]  /*6d90*/  IMAD R119, R2, R115, R120 ;  /* 0x0000007302777224 */ /* 0x000fe200078e0278 */
[----:B------:R-:W-:Y:S01]  /*6da0*/  LOP3.LUT R115, R242, 0xfe, RZ, 0xfc, !PT ;  /* 0x000000fef2737812 */ /* 0x000fe200078efcff */
[----:B------:R-:W-:-:S02]  /*6db0*/  @!P5 IMAD.MOV R114, RZ, RZ, -R114 ;  /* 0x000000ffff72d224 */ /* 0x000fc400078e0a72 */
[----:B------:R-:W-:Y:S01]  /*6dc0*/  @!P6 IMAD.IADD R117, R117, 0x1, -R2 ;  /* 0x000000017575e824 */ /* 0x000fe200078e0a02 */
[C---:B------:R-:W-:Y:S01]  /*6dd0*/  ISETP.GT.U32.AND P5, PT, R2.reuse, R119, PT ;  /* 0x000000770200720c */ /* 0x040fe20003fa4070 */
[----:B------:R-:W-:Y:S01]  /*6de0*/  IMAD R118, R2, R118, R121 ;  /* 0x0000007602767224 */ /* 0x000fe200078e0279 */
[----:B------:R-:W-:Y:S01]  /*6df0*/  ISETP.GE.AND P6, PT, R115, RZ, PT ;  /* 0x000000ff7300720c */ /* 0x000fe20003fc6270 */
[----:B------:R-:W-:Y:S01]  /*6e00*/  @!P3 IMAD.MOV R113, RZ, RZ, -R113 ;  /* 0x000000ffff71b224 */ /* 0x000fe200078e0a71 */
[----:B------:R-:W-:Y:S01]  /*6e10*/  IABS R121, R115 ;  /* 0x0000007300797213 */ /* 0x000fe20000000000 */
[----:B------:R-:W-:Y:S01]  /*6e20*/  IMAD.MOV.U32 R115, RZ, RZ, R117 ;  /* 0x000000ffff737224 */ /* 0x000fe200078e0075 */
[----:B------:R-:W-:Y:S01]  /*6e30*/  ISETP.GE.AND P3, PT, R122, RZ, PT ;  /* 0x000000ff7a00720c */ /* 0x000fe20003f66270 */
[----:B------:R-:W-:-:S04]  /*6e40*/  IMAD.HI.U32 R120, R3, R123, RZ ;  /* 0x0000007b03787227 */ /* 0x000fc800078e00ff */
[----:B------:R-:W-:Y:S01]  /*6e50*/  @!P1 IMAD.MOV R115, RZ, RZ, -R115 ;  /* 0x000000ffff739224 */ /* 0x000fe200078e0a73 */
[----:B------:R-:W-:Y:S01]  /*6e60*/  ISETP.GT.U32.AND P1, PT, R2, R118, PT ;  /* 0x000000760200720c */ /* 0x000fe20003f24070 */
[----:B------:R-:W-:Y:S02]  /*6e70*/  @!P5 IMAD.IADD R119, R119, 0x1, -R2 ;  /* 0x000000017777d824 */ /* 0x000fe400078e0a02 */
[----:B------:R-:W-:-:S03]  /*6e80*/  IMAD.HI.U32 R117, R3, R121, RZ ;  /* 0x0000007903757227 */ /* 0x000fc600078e00ff */
[C---:B------:R-:W-:Y:S01]  /*6e90*/  ISETP.GT.U32.AND P5, PT, R2.reuse, R119, PT ;  /* 0x000000770200720c */ /* 0x040fe20003fa4070 */
[----:B------:R-:W-:Y:S02]  /*6ea0*/  IMAD.MOV R122, RZ, RZ, -R117 ;  /* 0x000000ffff7a7224 */ /* 0x000fe400078e0a75 */
[----:B------:R-:W-:Y:S02]  /*6eb0*/  IMAD.MOV R120, RZ, RZ, -R120 ;  /* 0x000000ffff787224 */ /* 0x000fe400078e0a78 */
[----:B------:R-:W-:Y:S02]  /*6ec0*/  IMAD R121, R2, R122, R121 ;  /* 0x0000007a02797224 */ /* 0x000fe400078e0279 */
[----:B------:R-:W-:Y:S02]  /*6ed0*/  @!P1 IMAD.IADD R118, R118, 0x1, -R2 ;  /* 0x0000000176769824 */ /* 0x000fe400078e0a02 */
[----:B------:R-:W-:-:S03]  /*6ee0*/  IMAD.HI.U32 R122, R3, R125, RZ ;  /* 0x0000007d037a7227 */ /* 0x000fc600078e00ff */
[C---:B------:R-:W-:Y:S01]  /*6ef0*/  ISETP.GT.U32.AND P1, PT, R2.reuse, R118, PT ;  /* 0x000000760200720c */ /* 0x040fe20003f24070 */
[----:B------:R-:W-:Y:S01]  /*6f00*/  @!P5 IMAD.IADD R119, R119, 0x1, -R2 ;  /* 0x000000017777d824 */ /* 0x000fe200078e0a02 */
[----:B------:R-:W-:Y:S01]  /*6f10*/  ISETP.GT.U32.AND P5, PT, R2, R121, PT ;  /* 0x000000790200720c */ /* 0x000fe20003fa4070 */
[----:B------:R-:W-:-:S04]  /*6f20*/  IMAD.HI.U32 R117, R3, R124, RZ ;  /* 0x0000007c03757227 */ /* 0x000fc800078e00ff */
[----:B------:R-:W-:Y:S02]  /*6f30*/  @!P4 IMAD.IADD R116, R116, 0x1, -R2 ;  /* 0x000000017474c824 */ /* 0x000fe400078e0a02 */
[C---:B------:R-:W-:Y:S02]  /*6f40*/  IMAD R120, R2.reuse, R120, R123 ;  /* 0x0000007802787224 */ /* 0x040fe400078e027b */
[----:B------:R-:W-:Y:S01]  /*6f50*/  IMAD.MOV R122, RZ, RZ, -R122 ;  /* 0x000000ffff7a7224 */ /* 0x000fe200078e0a7a */
[C---:B------:R-:W-:Y:S01]  /*6f60*/  ISETP.GT.U32.AND P4, PT, R2.reuse, R116, PT ;  /* 0x000000740200720c */ /* 0x040fe20003f84070 */
[----:B------:R-:W-:Y:S02]  /*6f70*/  IMAD.MOV R123, RZ, RZ, -R117 ;  /* 0x000000ffff7b7224 */ /* 0x000fe400078e0a75 */
[----:B------:R-:W-:Y:S02]  /*6f80*/  IMAD.MOV.U32 R117, RZ, RZ, R119 ;  /* 0x000000ffff757224 */ /* 0x000fe400078e0077 */
[----:B------:R-:W-:-:S02]  /*6f90*/  IMAD R122, R2, R122, R125 ;  /* 0x0000007a027a7224 */ /* 0x000fc400078e027d */
[--C-:B------:R-:W-:Y:S02]  /*6fa0*/  @!P5 IMAD.IADD R121, R121, 0x1, -R2.reuse ;  /* 0x000000017979d824 */ /* 0x100fe400078e0a02 */
[----:B------:R-:W-:Y:S02]  /*6fb0*/  @!P1 IMAD.IADD R118, R118, 0x1, -R2 ;  /* 0x0000000176769824 */ /* 0x000fe400078e0a02 */
[----:B------:R-:W-:Y:S01]  /*6fc0*/  @!P0 IMAD.MOV R117, RZ, RZ, -R117 ;  /* 0x000000ffff758224 */ /* 0x000fe200078e0a75 */
[----:B------:R-:W-:Y:S01]  /*6fd0*/  ISETP.GE.AND P0, PT, R127, RZ, PT ;  /* 0x000000ff7f00720c */ /* 0x000fe20003f06270 */
[----:B------:R-:W-:Y:S01]  /*6fe0*/  @!P3 IMAD.MOV R118, RZ, RZ, -R118 ;  /* 0x000000ffff76b224 */ /* 0x000fe200078e0a76 */
[----:B------:R-:W-:Y:S01]  /*6ff0*/  LOP3.LUT R127, R242, 0x106, RZ, 0xfc, !PT ;  /* 0x00000106f27f7812 */ /* 0x000fe200078efcff */
[C---:B------:R-:W-:Y:S01]  /*7000*/  IMAD R123, R2.reuse, R123, R124 ;  /* 0x0000007b027b7224 */ /* 0x040fe200078e027c */
[----:B------:R-:W-:Y:S01]  /*7010*/  ISETP.GT.U32.AND P5, PT, R2, R121, PT ;  /* 0x000000790200720c */ /* 0x000fe20003fa4070 */
[----:B------:R-:W-:Y:S01]  /*7020*/  @!P4 IMAD.IADD R116, R116, 0x1, -R2 ;  /* 0x000000017474c824 */ /* 0x000fe200078e0a02 */
[----:B------:R-:W-:-:S02]  /*7030*/  ISETP.GT.U32.AND P3, PT, R2, R122, PT ;  /* 0x0000007a0200720c */ /* 0x000fc40003f64070 */
[----:B------:R-:W-:Y:S01]  /*7040*/  IABS R125, R127 ;  /* 0x0000007f007d7213 */ /* 0x000fe20000000000 */
[----:B------:R-:W-:Y:S01]  /*7050*/  @!P2 IMAD.MOV R116, RZ, RZ, -R116 ;  /* 0x000000ffff74a224 */ /* 0x000fe200078e0a74 */
[----:B------:R-:W-:Y:S02]  /*7060*/  ISETP.GT.U32.AND P1, PT, R2, R123, PT ;  /* 0x0000007b0200720c */ /* 0x000fe40003f24070 */
[----:B------:R-:W-:Y:S01]  /*7070*/  ISETP.GE.AND P4, PT, R126, RZ, PT ;  /* 0x000000ff7e00720c */ /* 0x000fe20003f86270 */
[----:B------:R-:W-:Y:S01]  /*7080*/  IMAD.HI.U32 R119, R3, R125, RZ ;  /* 0x0000007d03777227 */ /* 0x000fe200078e00ff */
[----:B------:R-:W-:Y:S02]  /*7090*/  ISETP.GT.U32.AND P2, PT, R2, R120, PT ;  /* 0x000000780200720c */ /* 0x000fe40003f44070 */
[----:B------:R-:W-:Y:S01]  /*70a0*/  IABS R126, R130 ;  /* 0x00000082007e7213 */ /* 0x000fe20000000000 */
[----:B------:R-:W-:Y:S02]  /*70b0*/  IMAD.MOV R119, RZ, RZ, -R119 ;  /* 0x000000ffff777224 */ /* 0x000fe400078e0a77 */
[--C-:B------:R-:W-:Y:S01]  /*70c0*/  @!P5 IMAD.IADD R121, R121, 0x1, -R2.reuse ;  /* 0x000000017979d824 */ /* 0x100fe200078e0a02 */
[----:B------:R-:W-:Y:S01]  /*70d0*/  ISETP.GE.AND P5, PT, R129, RZ, PT ;  /* 0x000000ff8100720c */ /* 0x000fe20003fa6270 */
[----:B------:R-:W-:-:S02]  /*70e0*/  @!P3 IMAD.IADD R122, R122, 0x1, -R2 ;  /* 0x000000017a7ab824 */ /* 0x000fc400078e0a02 */
[C---:B------:R-:W-:Y:S02]  /*70f0*/  IMAD R125, R2.reuse, R119, R125 ;  /* 0x00000077027d7224 */ /* 0x040fe400078e027d */
[----:B------:R-:W-:Y:S01]  /*7100*/  IMAD.MOV.U32 R119, RZ, RZ, R121 ;  /* 0x000000ffff777224 */ /* 0x000fe200078e0079 */
[----:B------:R-:W-:Y:S01]  /*7110*/  ISETP.GT.U32.AND P3, PT, R2, R122, PT ;  /* 0x0000007a0200720c */ /* 0x000fe20003f64070 */
[----:B------:R-:W-:-:S04]  /*7120*/  IMAD.HI.U32 R124, R3, R126, RZ ;  /* 0x0000007e037c7227 */ /* 0x000fc800078e00ff */
[----:B------:R-:W-:Y:S01]  /*7130*/  @!P6 IMAD.MOV R119, RZ, RZ, -R119 ;  /* 0x000000ffff77e224 */ /* 0x000fe200078e0a77 */
[----:B------:R-:W-:Y:S01]  /*7140*/  ISETP.GE.AND P6, PT, R127, RZ, PT ;  /* 0x000000ff7f00720c */ /* 0x000fe20003fc6270 */
[----:B------:R-:W-:Y:S02]  /*7150*/  @!P1 IMAD.IADD R123, R123, 0x1, -R2 ;  /* 0x000000017b7b9824 */ /* 0x000fe400078e0a02 */
[----:B------:R-:W-:Y:S02]  /*7160*/  IMAD.MOV R127, RZ, RZ, -R124 ;  /* 0x000000ffff7f7224 */ /* 0x000fe400078e0a7c */
[----:B------:R-:W-:Y:S01]  /*7170*/  @!P2 IMAD.IADD R120, R120, 0x1, -R2 ;  /* 0x000000017878a824 */ /* 0x000fe200078e0a02 */
[C---:B------:R-:W-:Y:S01]  /*7180*/  ISETP.GT.U32.AND P1, PT, R2.reuse, R123, PT ;  /* 0x0000007b0200720c */ /* 0x040fe20003f24070 */
[----:B------:R-:W-:Y:S01]  /*7190*/  IMAD R124, R2, R127, R126 ;  /* 0x0000007f027c7224 */ /* 0x000fe200078e027e */
[----:B------:R-:W-:Y:S01]  /*71a0*/  LOP3.LUT R126, R242, 0x10c, RZ, 0xfc, !PT ;  /* 0x0000010cf27e7812 */ /* 0x000fe200078efcff */
[----:B------:R-:W-:Y:S01]  /*71b0*/  @!P3 IMAD.IADD R122, R122, 0x1, -R2 ;  /* 0x000000017a7ab824 */ /* 0x000fe200078e0a02 */
[C---:B------:R-:W-:Y:S01]  /*71c0*/  ISETP.GT.U32.AND P2, PT, R2.reuse, R120, PT ;  /* 0x000000780200720c */ /* 0x040fe20003f44070 */
[----:B------:R-:W-:Y:S01]  /*71d0*/  IMAD.HI.U32 R121, R3, R128, RZ ;  /* 0x0000008003797227 */ /* 0x000fe200078e00ff */
[----:B------:R-:W-:-:S03]  /*71e0*/  ISETP.GT.U32.AND P3, PT, R2, R124, PT ;  /* 0x0000007c0200720c */ /* 0x000fc60003f64070 */
[----:B------:R-:W-:Y:S02]  /*71f0*/  IMAD.MOV R121, RZ, RZ, -R121 ;  /* 0x000000ffff797224 */ /* 0x000fe400078e0a79 */
[----:B------:R-:W-:Y:S02]  /*7200*/  @!P5 IMAD.MOV R122, RZ, RZ, -R122 ;  /* 0x000000ffff7ad224 */ /* 0x000fe400078e0a7a */
[----:B------:R-:W-:Y:S01]  /*7210*/  @!P1 IMAD.IADD R123, R123, 0x1, -R2 ;  /* 0x000000017b7b9824 */ /* 0x000fe200078e0a02 */
[----:B------:R-:W-:Y:S01]  /*7220*/  ISETP.GE.AND P1, PT, R131, RZ, PT ;  /* 0x000000ff8300720c */ /* 0x000fe20003f26270 */
[----:B------:R-:W-:Y:S01]  /*7230*/  IMAD R127, R2, R121, R128 ;  /* 0x00000079027f7224 */ /* 0x000fe200078e0280 */
[----:B------:R-:W-:Y:S01]  /*7240*/  IABS R128, R126 ;  /* 0x0000007e00807213 */ /* 0x000fe20000000000 */
[--C-:B------:R-:W-:Y:S01]  /*7250*/  @!P2 IMAD.IADD R120, R120, 0x1, -R2.reuse ;  /* 0x000000017878a824 */ /* 0x100fe200078e0a02 */
[----:B------:R-:W-:Y:S01]  /*7260*/  ISETP.GT.U32.AND P2, PT, R2, R125, PT ;  /* 0x0000007d0200720c */ /* 0x000fe20003f44070 */
[----:B------:R-:W-:Y:S01]  /*7270*/  IMAD.MOV.U32 R121, RZ, RZ, R123 ;  /* 0x000000ffff797224 */ /* 0x000fe200078e007b */
[----:B------:R-:W-:Y:S01]  /*7280*/  LOP3.LUT R123, R242, 0x10e, RZ, 0xfc, !PT ;  /* 0x0000010ef27b7812 */ /* 0x000fe200078efcff */
[----:B------:R-:W-:Y:S01]  /*7290*/  @!P3 IMAD.IADD R124, R124, 0x1, -R2 ;  /* 0x000000017c7cb824 */ /* 0x000fe200078e0a02 */
[----:B------:R-:W-:Y:S01]  /*72a0*/  IABS R131, R133 ;  /* 0x0000008500837213 */ /* 0x000fe20000000000 */
[----:B------:R-:W-:Y:S01]  /*72b0*/  @!P0 IMAD.MOV R121, RZ, RZ, -R121 ;  /* 0x000000ffff798224 */ /* 0x000fe200078e0a79 */
[----:B------:R-:W-:Y:S01]  /*72c0*/  IABS R129, R123 ;  /* 0x0000007b00817213 */ /* 0x000fe20000000000 */
[----:B------:R-:W-:Y:S01]  /*72d0*/  @!P4 IMAD.MOV R120, RZ, RZ, -R120 ;  /* 0x000000ffff78c224 */ /* 0x000fe200078e0a78 */
[----:B------:R-:W-:Y:S01]  /*72e0*/  ISETP.GE.AND P5, PT, R123, RZ, PT ;  /* 0x000000ff7b00720c */ /* 0x000fe20003fa6270 */
[----:B------:R-:W-:Y:S01]  /*72f0*/  IMAD.HI.U32 R123, R3, R128, RZ ;  /* 0x00000080037b7227 */ /* 0x000fe200078e00ff */
[----:B------:R-:W-:-:S02]  /*7300*/  ISETP.GT.U32.AND P3, PT, R2, R124, PT ;  /* 0x0000007c0200720c */ /* 0x000fc40003f64070 */
[----:B------:R-:W-:Y:S01]  /*7310*/  ISETP.GE.AND P0, PT, R126, RZ, PT ;  /* 0x000000ff7e00720c */ /* 0x000fe20003f06270 */
[----:B------:R-:W-:Y:S01]  /*7320*/  IMAD.HI.U32 R126, R3, R129, RZ ;  /* 0x00000081037e7227 */ /* 0x000fe200078e00ff */
[----:B------:R-:W-:-:S03]  /*7330*/  ISETP.GE.AND P4, PT, R130, RZ, PT ;  /* 0x000000ff8200720c */ /* 0x000fc60003f86270 */
[----:B------:R-:W-:Y:S02]  /*7340*/  IMAD.MOV R123, RZ, RZ, -R123 ;  /* 0x000000ffff7b7224 */ /* 0x000fe400078e0a7b */
[----:B------:R-:W-:Y:S02]  /*7350*/  @!P2 IMAD.IADD R125, R125, 0x1, -R2 ;  /* 0x000000017d7da824 */ /* 0x000fe400078e0a02 */
[----:B------:R-:W-:Y:S02]  /*7360*/  IMAD.MOV R130, RZ, RZ, -R126 ;  /* 0x000000ffff827224 */ /* 0x000fe400078e0a7e */
[C---:B------:R-:W-:Y:S01]  /*7370*/  IMAD R126, R2.reuse, R123, R128 ;  /* 0x0000007b027e7224 */ /* 0x040fe200078e0280 */
[----:B------:R-:W-:Y:S01]  /*7380*/  ISETP.GT.U32.AND P2, PT, R2, R125, PT ;  /* 0x0000007d0200720c */ /* 0x000fe20003f44070 */
[----:B------:R-:W-:Y:S02]  /*7390*/  @!P3 IMAD.IADD R124, R124, 0x1, -R2 ;  /* 0x000000017c7cb824 */ /* 0x000fe400078e0a02 */
[C---:B------:R-:W-:Y:S01]  /*73a0*/  IMAD R129, R2.reuse, R130, R129 ;  /* 0x0000008202817224 */ /* 0x040fe200078e0281 */
[----:B------:R-:W-:Y:S01]  /*73b0*/  ISETP.GT.U32.AND P3, PT, R2, R126, PT ;  /* 0x0000007e0200720c */ /* 0x000fe20003f64070 */
[----:B------:R-:W-:-:S04]  /*73c0*/  IMAD.HI.U32 R128, R3, R131, RZ ;  /* 0x0000008303807227 */ /* 0x000fc800078e00ff */
[----:B------:R-:W-:-:S04]  /*73d0*/  IMAD.HI.U32 R130, R3, R132, RZ ;  /* 0x0000008403827227 */ /* 0x000fc800078e00ff */
[----:B------:R-:W-:Y:S01]  /*73e0*/  @!P2 IMAD.IADD R125, R125, 0x1, -R2 ;  /* 0x000000017d7da824 */ /* 0x000fe200078e0a02 */
[----:B------:R-:W-:Y:S01]  /*73f0*/  ISETP.GT.U32.AND P2, PT, R2, R127, PT ;  /* 0x0000007f0200720c */ /* 0x000fe20003f44070 */
[----:B------:R-:W-:Y:S02]  /*7400*/  IMAD.MOV R128, RZ, RZ, -R128 ;  /* 0x000000ffff807224 */ /* 0x000fe400078e0a80 */
[----:B------:R-:W-:Y:S02]  /*7410*/  @!P3 IMAD.IADD R126, R126, 0x1, -R2 ;  /* 0x000000017e7eb824 */ /* 0x000fe400078e0a02 */
[----:B------:R-:W-:Y:S02]  /*7420*/  IMAD.MOV.U32 R123, RZ, RZ, R125 ;  /* 0x000000ffff7b7224 */ /* 0x000fe400078e007d */
[----:B------:R-:W-:Y:S01]  /*7430*/  IMAD.MOV R125, RZ, RZ, -R130 ;  /* 0x000000ffff7d7224 */ /* 0x000fe200078e0a82 */
[C---:B------:R-:W-:Y:S01]  /*7440*/  ISETP.GT.U32.AND P3, PT, R2.reuse, R126, PT ;  /* 0x0000007e0200720c */ /* 0x040fe20003f64070 */
[----:B------:R-:W-:Y:S01]  /*7450*/  @!P6 IMAD.MOV R123, RZ, RZ, -R123 ;  /* 0x000000ffff7be224 */ /* 0x000fe200078e0a7b */
[C---:B------:R-:W-:Y:S01]  /*7460*/  ISETP.GT.U32.AND P6, PT, R2.reuse, R129, PT ;  /* 0x000000810200720c */ /* 0x040fe20003fc4070 */
[C---:B------:R-:W-:Y:S01]  /*7470*/  IMAD R128, R2.reuse, R128, R131 ;  /* 0x0000008002807224 */ /* 0x040fe200078e0283 */
[----:B------:R-:W-:Y:S01]  /*7480*/  IABS R130, R140 ;  /* 0x0000008c00827213 */ /* 0x000fe20000000000 */
[----:B------:R-:W-:-:S02]  /*7490*/  IMAD R131, R2, R125, R132 ;  /* 0x0000007d02837224 */ /* 0x000fc400078e0284 */
[----:B------:R-:W-:Y:S01]  /*74a0*/  @!P4 IMAD.MOV R124, RZ, RZ, -R124 ;  /* 0x000000ffff7cc224 */ /* 0x000fe200078e0a7c */
[----:B------:R-:W-:Y:S01]  /*74b0*/  ISETP.GE.AND P4, PT, R133, RZ, PT ;  /* 0x000000ff8500720c */ /* 0x000fe20003f86270 */
[----:B------:R-:W-:-:S04]  /*74c0*/  IMAD.HI.U32 R125, R3, R130, RZ ;  /* 0x00000082037d7227 */ /* 0x000fc800078e00ff */
[--C-:B------:R-:W-:Y:S01]  /*74d0*/  @!P3 IMAD.IADD R126, R126, 0x1, -R2.reuse ;  /* 0x000000017e7eb824 */ /* 0x100fe200078e0a02 */
[C---:B------:R-:W-:Y:S01]  /*74e0*/  ISETP.GT.U32.AND P3, PT, R2.reuse, R128, PT ;  /* 0x000000800200720c */ /* 0x040fe20003f64070 */
[--C-:B------:R-:W-:Y:S02]  /*74f0*/  @!P6 IMAD.IADD R129, R129, 0x1, -R2.reuse ;  /* 0x000000018181e824 */ /* 0x100fe400078e0a02 */
[----:B------:R-:W-:Y:S02]  /*7500*/  IMAD.MOV R133, RZ, RZ, -R125 ;  /* 0x000000ffff857224 */ /* 0x000fe400078e0a7d */
[----:B------:R-:W-:Y:S01]  /*7510*/  @!P2 IMAD.IADD R127, R127, 0x1, -R2 ;  /* 0x000000017f7fa824 */ /* 0x000fe200078e0a02 */
[C---:B------:R-:W-:Y:S01]  /*7520*/  ISETP.GT.U32.AND P6, PT, R2.reuse, R129, PT ;  /* 0x000000810200720c */ /* 0x040fe20003fc4070 */
[C---:B------:R-:W-:Y:S02]  /*7530*/  IMAD R130, R2.reuse, R133, R130 ;  /* 0x0000008502827224 */ /* 0x040fe400078e0282 */
[----:B------:R-:W-:Y:S01]  /*7540*/  IMAD.HI.U32 R125, R3, R135, RZ ;  /* 0x00000087037d7227 */ /* 0x000fe200078e00ff */
[----:B------:R-:W-:-:S03]  /*7550*/  ISETP.GT.U32.AND P2, PT, R2, R127, PT ;  /* 0x0000007f0200720c */ /* 0x000fc60003f44070 */
[----:B------:R-:W-:Y:S01]  /*7560*/  @!P3 IMAD.IADD R128, R128, 0x1, -R2 ;  /* 0x000000018080b824 */ /* 0x000fe200078e0a02 */
[----:B------:R-:W-:Y:S01]  /*7570*/  ISETP.GT.U32.AND P3, PT, R2, R130, PT ;  /* 0x000000820200720c */ /* 0x000fe20003f64070 */
[----:B------:R-:W-:Y:S02]  /*7580*/  IMAD.MOV R133, RZ, RZ, -R125 ;  /* 0x000000ffff857224 */ /* 0x000fe400078e0a7d */
[----:B------:R-:W-:-:S04]  /*7590*/  IMAD.HI.U32 R125, R3, R139, RZ ;  /* 0x0000008b037d7227 */ /* 0x000fc800078e00ff */
[--C-:B------:R-:W-:Y:S01]  /*75a0*/  @!P6 IMAD.IADD R129, R129, 0x1, -R2.reuse ;  /* 0x000000018181e824 */ /* 0x100fe200078e0a02 */
[----:B------:R-:W-:Y:S01]  /*75b0*/  ISETP.GT.U32.AND P6, PT, R2, R131, PT ;  /* 0x000000830200720c */ /* 0x000fe20003fc4070 */
[----:B------:R-:W-:Y:S01]  /*75c0*/  @!P2 IMAD.IADD R127, R127, 0x1, -R2 ;  /* 0x000000017f7fa824 */ /* 0x000fe200078e0a02 */
[----:B------:R-:W-:Y:S01]  /*75d0*/  ISETP.GE.AND P2, PT, R134, RZ, PT ;  /* 0x000000ff8600720c */ /* 0x000fe20003f46270 */
[----:B------:R-:W-:-:S04]  /*75e0*/  IMAD.HI.U32 R134, R3, R138, RZ ;  /* 0x0000008a03867227 */ /* 0x000fc800078e00ff */
[----:B------:R-:W-:Y:S02]  /*75f0*/  @!P3 IMAD.IADD R130, R130, 0x1, -R2 ;  /* 0x000000018282b824 */ /* 0x000fe400078e0a02 */
[----:B------:R-:W-:Y:S02]  /*7600*/  IMAD.MOV R125, RZ, RZ, -R125 ;  /* 0x000000ffff7d7224 */ /* 0x000fe400078e0a7d */
[----:B------:R-:W-:-:S04]  /*7610*/  IMAD.HI.U32 R132, R3, R136, RZ ;  /* 0x0000008803847227 */ /* 0x000fc800078e00ff */
[C---:B------:R-:W-:Y:S02]  /*7620*/  IMAD R133, R2.reuse, R133, R135 ;  /* 0x0000008502857224 */ /* 0x040fe400078e0287 */
[----:B------:R-:W-:Y:S02]  /*7630*/  IMAD.MOV R135, RZ, RZ, -R134 ;  /* 0x000000ffff877224 */ /* 0x000fe400078e0a86 */
[----:B------:R-:W-:Y:S01]  /*7640*/  @!P0 IMAD.MOV R126, RZ, RZ, -R126 ;  /* 0x000000ffff7e8224 */ /* 0x000fe200078e0a7e */
[C---:B------:R-:W-:Y:S01]  /*7650*/  ISETP.GT.U32.AND P0, PT, R2.reuse, R130, PT ;  /* 0x000000820200720c */ /* 0x040fe20003f04070 */
[----:B------:R-:W-:Y:S02]  /*7660*/  IMAD R134, R2, R125, R139 ;  /* 0x0000007d02867224 */ /* 0x000fe400078e028b */
[----:B------:R-:W-:Y:S02]  /*7670*/  IMAD.MOV R137, RZ, RZ, -R132 ;  /* 0x000000ffff897224 */ /* 0x000fe400078e0a84 */
[----:B------:R-:W-:-:S02]  /*7680*/  IMAD.MOV.U32 R125, RZ, RZ, R127 ;  /* 0x000000ffff7d7224 */ /* 0x000fc400078e007f */
[----:B------:R-:W-:Y:S01]  /*7690*/  @!P6 IMAD.IADD R131, R131, 0x1, -R2 ;  /* 0x000000018383e824 */ /* 0x000fe200078e0a02 */
[C---:B------:R-:W-:Y:S01]  /*76a0*/  ISETP.GT.U32.AND P6, PT, R2.reuse, R133, PT ;  /* 0x000000850200720c */ /* 0x040fe20003fc4070 */
[C---:B------:R-:W-:Y:S01]  /*76b0*/  IMAD R132, R2.reuse, R137, R136 ;  /* 0x0000008902847224 */ /* 0x040fe200078e0288 */
[----:B------:R-:W-:Y:S01]  /*76c0*/  IABS R137, R145 ;  /* 0x0000009100897213 */ /* 0x000fe20000000000 */
[----:B------:R-:W-:Y:S01]  /*76d0*/  @!P1 IMAD.MOV R125, RZ, RZ, -R125 ;  /* 0x000000ffff7d9224 */ /* 0x000fe200078e0a7d */
[C---:B------:R-:W-:Y:S01]  /*76e0*/  ISETP.GT.U32.AND P1, PT, R2.reuse, R128, PT ;  /* 0x000000800200720c */ /* 0x040fe20003f24070 */
[----:B------:R-:W-:Y:S01]  /*76f0*/  IMAD.MOV.U32 R127, RZ, RZ, R129 ;  /* 0x000000ffff7f7224 */ /* 0x000fe200078e0081 */
[----:B------:R-:W-:Y:S01]  /*7700*/  ISETP.GT.U32.AND P3, PT, R2, R131, PT ;  /* 0x000000830200720c */ /* 0x000fe20003f64070 */
[----:B------:R-:W-:Y:S01]  /*7710*/  @!P0 IMAD.IADD R130, R130, 0x1, -R2 ;  /* 0x0000000182828824 */ /* 0x000fe200078e0a02 */
[C---:B------:R-:W-:Y:S01]  /*7720*/  ISETP.GT.U32.AND P0, PT, R2.reuse, R134, PT ;  /* 0x000000860200720c */ /* 0x040fe20003f04070 */
[----:B------:R-:W-:Y:S01]  /*7730*/  @!P5 IMAD.MOV R127, RZ, RZ, -R127 ;  /* 0x000000ffff7fd224 */ /* 0x000fe200078e0a7f */
[C---:B------:R-:W-:Y:S01]  /*7740*/  ISETP.GT.U32.AND P5, PT, R2.reuse, R132, PT ;  /* 0x000000840200720c */ /* 0x040fe20003fa4070 */
[----:B------:R-:W-:Y:S01]  /*7750*/  IMAD R135, R2, R135, R138 ;  /* 0x0000008702877224 */ /* 0x000fe200078e028a */
[----:B------:R-:W-:Y:S01]  /*7760*/  IABS R138, R146 ;  /* 0x00000092008a7213 */ /* 0x000fe20000000000 */
[----:B------:R-:W-:-:S02]  /*7770*/  @!P6 IMAD.IADD R133, R133, 0x1, -R2 ;  /* 0x000000018585e824 */ /* 0x000fc400078e0a02 */
[----:B------:R-:W-:-:S03]  /*7780*/  IMAD.HI.U32 R129, R3, R137, RZ ;  /* 0x0000008903817227 */ /* 0x000fc600078e00ff */
[----:B------:R-:W-:Y:S01]  /*7790*/  ISETP.GT.U32.AND P6, PT, R2, R133, PT ;  /* 0x000000850200720c */ /* 0x000fe20003fc4070 */
[--C-:B------:R-:W-:Y:S01]  /*77a0*/  @!P1 IMAD.IADD R128, R128, 0x1, -R2.reuse ;  /* 0x0000000180809824 */ /* 0x100fe200078e0a02 */
[----:B------:R-:W-:Y:S01]  /*77b0*/  ISETP.GT.U32.AND P1, PT, R2, R135, PT ;  /* 0x000000870200720c */ /* 0x000fe20003f24070 */
[--C-:B------:R-:W-:Y:S02]  /*77c0*/  @!P0 IMAD.IADD R134, R134, 0x1, -R2.reuse ;  /* 0x0000000186868824 */ /* 0x100fe400078e0a02 */
[--C-:B------:R-:W-:Y:S01]  /*77d0*/  @!P5 IMAD.IADD R132, R132, 0x1, -R2.reuse ;  /* 0x000000018484d824 */ /* 0x100fe200078e0a02 */
[----:B------:R-:W-:Y:S01]  /*77e0*/  ISETP.GE.AND P5, PT, R142, RZ, PT ;  /* 0x000000ff8e00720c */ /* 0x000fe20003fa6270 */
[----:B------:R-:W-:Y:S01]  /*77f0*/  IMAD.MOV R129, RZ, RZ, -R129 ;  /* 0x000000ffff817224 */ /* 0x000fe200078e0a81 */
[----:B------:R-:W-:Y:S01]  /*7800*/  LOP3.LUT R142, R242, 0x124, RZ, 0xfc, !PT ;  /* 0x00000124f28e7812 */ /* 0x000fe200078efcff */
[----:B------:R-:W-:Y:S01]  /*7810*/  @!P3 IMAD.IADD R131, R131, 0x1, -R2 ;  /* 0x000000018383b824 */ /* 0x000fe200078e0a02 */
[----:B------:R-:W-:Y:S01]  /*7820*/  ISETP.GT.U32.AND P0, PT, R2, R132, PT ;  /* 0x000000840200720c */ /* 0x000fe20003f04070 */
[----:B------:R-:W-:Y:S01]  /*7830*/  IMAD.HI.U32 R136, R3, R138, RZ ;  /* 0x0000008a03887227 */ /* 0x000fe200078e00ff */
[----:B------:R-:W-:-:S03]  /*7840*/  ISETP.GE.AND P3, PT, R140, RZ, PT ;  /* 0x000000ff8c00720c */ /* 0x000fc60003f66270 */
[C---:B------:R-:W-:Y:S02]  /*7850*/  IMAD R137, R2.reuse, R129, R137 ;  /* 0x0000008102897224 */ /* 0x040fe400078e0289 */
[----:B------:R-:W-:Y:S02]  /*7860*/  IMAD.MOV R139, RZ, RZ, -R136 ;  /* 0x000000ffff8b7224 */ /* 0x000fe400078e0a88 */
[--C-:B------:R-:W-:Y:S01]  /*7870*/  @!P1 IMAD.IADD R135, R135, 0x1, -R2.reuse ;  /* 0x0000000187879824 */ /* 0x100fe200078e0a02 */
[----:B------:R-:W-:Y:S01]  /*7880*/  ISETP.GE.AND P1, PT, R143, RZ, PT ;  /* 0x000000ff8f00720c */ /* 0x000fe20003f26270 */
[----:B------:R-:W-:Y:S02]  /*7890*/  IMAD.MOV.U32 R129, RZ, RZ, R131 ;  /* 0x000000ffff817224 */ /* 0x000fe400078e0083 */
[----:B------:R-:W-:Y:S01]  /*78a0*/  @!P6 IMAD.IADD R133, R133, 0x1, -R2 ;  /* 0x000000018585e824 */ /* 0x000fe200078e0a02 */
[----:B------:R-:W-:Y:S01]  /*78b0*/  ISETP.GE.AND P6, PT, R141, RZ, PT ;  /* 0x000000ff8d00720c */ /* 0x000fe20003fc6270 */
[----:B------:R-:W-:Y:S01]  /*78c0*/  IMAD R136, R2, R139, R138 ;  /* 0x0000008b02887224 */ /* 0x000fe200078e028a */
[----:B------:R-:W-:Y:S01]  /*78d0*/  LOP3.LUT R138, R242, 0x122, RZ, 0xfc, !PT ;  /* 0x00000122f28a7812 */ /* 0x000fe200078efcff */
[----:B------:R-:W-:Y:S01]  /*78e0*/  @!P2 IMAD.MOV R129, RZ, RZ, -R129 ;  /* 0x000000ffff81a224 */ /* 0x000fe200078e0a81 */
[----:B------:R-:W-:Y:S01]  /*78f0*/  ISETP.GT.U32.AND P2, PT, R2, R135, PT ;  /* 0x000000870200720c */ /* 0x000fe20003f44070 */
[----:B------:R-:W-:Y:S01]  /*7900*/  @!P0 IMAD.IADD R132, R132, 0x1, -R2 ;  /* 0x0000000184848824 */ /* 0x000fe200078e0a02 */
[C---:B------:R-:W-:Y:S01]  /*7910*/  ISETP.GT.U32.AND P0, PT, R2.reuse, R136, PT ;  /* 0x000000880200720c */ /* 0x040fe20003f04070 */
[----:B------:R-:W-:Y:S01]  /*7920*/  @!P4 IMAD.MOV R128, RZ, RZ, -R128 ;  /* 0x000000ffff80c224 */ /* 0x000fe200078e0a80 */
[C---:B------:R-:W-:Y:S01]  /*7930*/  ISETP.GT.U32.AND P4, PT, R2.reuse, R134, PT ;  /* 0x000000860200720c */ /* 0x040fe20003f84070 */
[----:B------:R-:W-:Y:S01]  /*7940*/  IMAD.MOV.U32 R131, RZ, RZ, R133 ;  /* 0x000000ffff837224 */ /* 0x000fe200078e0085 */
[----:B------:R-:W-:Y:S01]  /*7950*/  IABS R139, R138 ;  /* 0x0000008a008b7213 */ /* 0x000fe20000000000 */
[----:B------:R-:W-:Y:S01]  /*7960*/  @!P3 IMAD.MOV R130, RZ, RZ, -R130 ;  /* 0x000000ffff82b224 */ /* 0x000fe200078e0a82 */
[----:B------:R-:W-:Y:S01]  /*7970*/  ISETP.GT.U32.AND P3, PT, R2, R137, PT ;  /* 0x000000890200720c */ /* 0x000fe20003f64070 */
[----:B------:R-:W-:Y:S01]  /*7980*/  @!P6 IMAD.MOV R131, RZ, RZ, -R131 ;  /* 0x000000ffff83e224 */ /* 0x000fe200078e0a83 */
[----:B------:R-:W-:Y:S01]  /*7990*/  ISETP.GE.AND P6, PT, R144, RZ, PT ;  /* 0x000000ff9000720c */ /* 0x000fe20003fc6270 */
[----:B------:R-:W-:Y:S01]  /*79a0*/  IMAD.HI.U32 R133, R3, R139, RZ ;  /* 0x0000008b03857227 */ /* 0x000fe200078e00ff */
[----:B------:R-:W-:-:S03]  /*79b0*/  IABS R141, R142 ;  /* 0x0000008e008d7213 */ /* 0x000fc60000000000 */
[--C-:B------:R-:W-:Y:S01]  /*79c0*/  @!P2 IMAD.IADD R135, R135, 0x1, -R2.reuse ;  /* 0x000000018787a824 */ /* 0x100fe200078e0a02 */
[----:B------:R-:W-:Y:S01]  /*79d0*/  ISETP.GE.AND P2, PT, R145, RZ, PT ;  /* 0x000000ff9100720c */ /* 0x000fe20003f46270 */
[----:B------:R-:W-:Y:S01]  /*79e0*/  IMAD.MOV R140, RZ, RZ, -R133 ;  /* 0x000000ffff8c7224 */ /* 0x000fe200078e0a85 */
[----:B------:R-:W-:Y:S01]  /*79f0*/  LOP3.LUT R145, R242, 0x12a, RZ, 0xfc, !PT ;  /* 0x0000012af2917812 */ /* 0x000fe200078efcff */
[--C-:B------:R-:W-:Y:S02]  /*7a00*/  @!P0 IMAD.IADD R136, R136, 0x1, -R2.reuse ;  /* 0x0000000188888824 */ /* 0x100fe400078e0a02 */
[----:B------:R-:W-:Y:S01]  /*7a10*/  IMAD.MOV.U32 R133, RZ, RZ, R135 ;  /* 0x000000ffff857224 */ /* 0x000fe200078e0087 */
[----:B------:R-:W-:Y:S01]  /*7a20*/  LOP3.LUT R135, R242, 0x126, RZ, 0xfc, !PT ;  /* 0x00000126f2877812 */ /* 0x000fe200078efcff */
[--C-:B------:R-:W-:Y:S01]  /*7a30*/  @!P4 IMAD.IADD R134, R134, 0x1, -R2.reuse ;  /* 0x000000018686c824 */ /* 0x100fe200078e0a02 */
[----:B------:R-:W-:Y:S01]  /*7a40*/  IABS R144, R145 ;  /* 0x0000009100907213 */ /* 0x000fe20000000000 */
[----:B------:R-:W-:Y:S01]  /*7a50*/  IMAD R139, R2, R140, R139 ;  /* 0x0000008c028b7224 */ /* 0x000fe200078e028b */
[----:B------:R-:W-:Y:S01]  /*7a60*/  LOP3.LUT R140, R242, 0x128, RZ, 0xfc, !PT ;  /* 0x00000128f28c7812 */ /* 0x000fe200078efcff */
[----:B------:R-:W-:Y:S01]  /*7a70*/  @!P3 IMAD.IADD R137, R137, 0x1, -R2 ;  /* 0x000000018989b824 */ /* 0x000fe200078e0a02 */
[----:B------:R-:W-:Y:S01]  /*7a80*/  ISETP.GE.AND P3, PT, R138, RZ, PT ;  /* 0x000000ff8a00720c */ /* 0x000fe20003f66270 */
[----:B------:R-:W-:Y:S01]  /*7a90*/  @!P1 IMAD.MOV R133, RZ, RZ, -R133 ;  /* 0x000000ffff859224 */ /* 0x000fe200078e0a85 */
[C---:B------:R-:W-:Y:S01]  /*7aa0*/  ISETP.GT.U32.AND P1, PT, R2.reuse, R136, PT ;  /* 0x000000880200720c */ /* 0x040fe20003f24070 */
[----:B------:R-:W-:Y:S01]  /*7ab0*/  IMAD.HI.U32 R138, R3, R141, RZ ;  /* 0x0000008d038a7227 */ /* 0x000fe200078e00ff */
[----:B------:R-:W-:-:S02]  /*7ac0*/  ISETP.GT.U32.AND P0, PT, R2, R137, PT ;  /* 0x000000890200720c */ /* 0x000fc40003f04070 */
[----:B------:R-:W-:Y:S01]  /*7ad0*/  IABS R143, R140 ;  /* 0x0000008c008f7213 */ /* 0x000fe20000000000 */
[----:B------:R-:W-:Y:S01]  /*7ae0*/  @!P6 IMAD.MOV R134, RZ, RZ, -R134 ;  /* 0x000000ffff86e224 */ /* 0x000fe200078e0a86 */
[----:B------:R-:W-:Y:S01]  /*7af0*/  ISETP.GT.U32.AND P6, PT, R2, R139, PT ;  /* 0x0000008b0200720c */ /* 0x000fe20003fc4070 */
[----:B------:R-:W-:Y:S01]  /*7b00*/  IMAD.MOV R138, RZ, RZ, -R138 ;  /* 0x000000ffff8a7224 */ /* 0x000fe200078e0a8a */
[----:B------:R-:W-:Y:S01]  /*7b10*/  ISETP.GE.AND P4, PT, R146, RZ, PT ;  /* 0x000000ff9200720c */ /* 0x000fe20003f86270 */
[----:B------:R-:W-:Y:S01]  /*7b20*/  @!P5 IMAD.MOV R132, RZ, RZ, -R132 ;  /* 0x000000ffff84d224 */ /* 0x000fe200078e0a84 */
[----:B------:R-:W-:Y:S01]  /*7b30*/  ISETP.GE.AND P5, PT, R142, RZ, PT ;  /* 0x000000ff8e00720c */ /* 0x000fe20003fa6270 */
[----:B------:R-:W-:Y:S01]  /*7b40*/  IMAD R138, R2, R138, R141 ;  /* 0x0000008a028a7224 */ /* 0x000fe200078e028d */
[----:B------:R-:W-:Y:S01]  /*7b50*/  IABS R141, R135 ;  /* 0x00000087008d7213 */ /* 0x000fe20000000000 */
[--C-:B------:R-:W-:Y:S01]  /*7b60*/  @!P1 IMAD.IADD R136, R136, 0x1, -R2.reuse ;  /* 0x0000000188889824 */ /* 0x100fe200078e0a02 */
[----:B------:R-:W-:Y:S01]  /*7b70*/  LOP3.LUT R146, R242, 0x12c, RZ, 0xfc, !PT ;  /* 0x0000012cf2927812 */ /* 0x000fe200078efcff */
[----:B------:R-:W-:Y:S01]  /*7b80*/  @!P0 IMAD.IADD R137, R137, 0x1, -R2 ;  /* 0x0000000189898824 */ /* 0x000fe200078e0a02 */
[----:B------:R-:W-:Y:S01]  /*7b90*/  ISETP.GT.U32.AND P1, PT, R2, R138, PT ;  /* 0x0000008a0200720c */ /* 0x000fe20003f24070 */
[----:B------:R-:W-:Y:S01]  /*7ba0*/  IMAD.HI.U32 R142, R3, R144, RZ ;  /* 0x00000090038e7227 */ /* 0x000fe200078e00ff */
[----:B------:R-:W-:-:S03]  /*7bb0*/  ISETP.GE.AND P0, PT, R135, RZ, PT ;  /* 0x000000ff8700720c */ /* 0x000fc60003f06270 */
[----:B------:R-:W-:Y:S02]  /*7bc0*/  @!P6 IMAD.IADD R139, R139, 0x1, -R2 ;  /* 0x000000018b8be824 */ /* 0x000fe400078e0a02 */
[----:B------:R-:W-:Y:S02]  /*7bd0*/  IMAD.MOV.U32 R135, RZ, RZ, R137 ;  /* 0x000000ffff877224 */ /* 0x000fe400078e0089 */
[----:B------:R-:W-:Y:S01]  /*7be0*/  IMAD.HI.U32 R137, R3, R141, RZ ;  /* 0x0000008d03897227 */ /* 0x000fe200078e00ff */
[----:B------:R-:W-:-:S03]  /*7bf0*/  ISETP.GT.U32.AND P6, PT, R2, R139, PT ;  /* 0x0000008b0200720c */ /* 0x000fc60003fc4070 */
[----:B------:R-:W-:Y:S02]  /*7c00*/  IMAD.MOV R137, RZ, RZ, -R137 ;  /* 0x000000ffff897224 */ /* 0x000fe400078e0a89 */
[----:B------:R-:W-:Y:S02]  /*7c10*/  @!P1 IMAD.IADD R138, R138, 0x1, -R2 ;  /* 0x000000018a8a9824 */ /* 0x000fe400078e0a02 */
[----:B------:R-:W-:Y:S02]  /*7c20*/  IMAD R141, R2, R137, R141 ;  /* 0x00000089028d7224 */ /* 0x000fe400078e028d */
[----:B------:R-:W-:Y:S01]  /*7c30*/  @!P2 IMAD.MOV R135, RZ, RZ, -R135 ;  /* 0x000000ffff87a224 */ /* 0x000fe200078e0a87 */
[----:B------:R-:W-:Y:S01]  /*7c40*/  ISETP.GE.AND P2, PT, R140, RZ, PT ;  /* 0x000000ff8c00720c */ /* 0x000fe20003f46270 */
[----:B------:R-:W-:Y:S01]  /*7c50*/  IMAD.HI.U32 R140, R3, R143, RZ ;  /* 0x0000008f038c7227 */ /* 0x000fe200078e00ff */
[----:B------:R-:W-:-:S03]  /*7c60*/  ISETP.GT.U32.AND P1, PT, R2, R138, PT ;  /* 0x0000008a0200720c */ /* 0x000fc60003f24070 */
[----:B------:R-:W-:Y:S01]  /*7c70*/  @!P6 IMAD.IADD R139, R139, 0x1, -R2 ;  /* 0x000000018b8be824 */ /* 0x000fe200078e0a02 */
[C---:B------:R-:W-:Y:S01]  /*7c80*/  ISETP.GT.U32.AND P6, PT, R2.reuse, R141, PT ;  /* 0x0000008d0200720c */ /* 0x040fe20003fc4070 */
[----:B------:R-:W-:Y:S02]  /*7c90*/  IMAD.MOV R140, RZ, RZ, -R140 ;  /* 0x000000ffff8c7224 */ /* 0x000fe400078e0a8c */
[----:B------:R-:W-:Y:S01]  /*7ca0*/  IMAD.MOV R137, RZ, RZ, -R142 ;  /* 0x000000ffff897224 */ /* 0x000fe200078e0a8e */
[----:B------:R-:W-:Y:S01]  /*7cb0*/  IABS R142, R146 ;  /* 0x00000092008e7213 */ /* 0x000fe20000000000 */
[C---:B------:R-:W-:Y:S02]  /*7cc0*/  IMAD R140, R2.reuse, R140, R143 ;  /* 0x0000008c028c7224 */ /* 0x040fe400078e028f */
[----:B------:R-:W-:Y:S02]  /*7cd0*/  IMAD R143, R2, R137, R144 ;  /* 0x00000089028f7224 */ /* 0x000fe400078e0290 */
[----:B------:R-:W-:-:S02]  /*7ce0*/  IMAD.MOV.U32 R137, RZ, RZ, R139 ;  /* 0x000000ffff897224 */ /* 0x000fc400078e008b */
[--C-:B------:R-:W-:Y:S01]  /*7cf0*/  @!P1 IMAD.IADD R138, R138, 0x1, -R2.reuse ;  /* 0x000000018a8a9824 */ /* 0x100fe200078e0a02 */
[C---:B------:R-:W-:Y:S01]  /*7d00*/  ISETP.GT.U32.AND P1, PT, R2.reuse, R140, PT ;  /* 0x0000008c0200720c */ /* 0x040fe20003f24070 */
[----:B------:R-:W-:Y:S01]  /*7d10*/  @!P3 IMAD.MOV R137, RZ, RZ, -R137 ;  /* 0x000000ffff89b224 */ /* 0x000fe200078e0a89 */
[----:B------:R-:W-:Y:S01]  /*7d20*/  ISETP.GT.U32.AND P3, PT, R2, R143, PT ;  /* 0x0000008f0200720c */ /* 0x000fe20003f64070 */
[----:B------:R-:W-:Y:S02]  /*7d30*/  @!P6 IMAD.IADD R141, R141, 0x1, -R2 ;  /* 0x000000018d8de824 */ /* 0x000fe400078e0a02 */
[----:B------:R-:W-:-:S03]  /*7d40*/  IMAD.HI.U32 R139, R3, R142, RZ ;  /* 0x0000008e038b7227 */ /* 0x000fc600078e00ff */
[----:B------:R-:W-:Y:S01]  /*7d50*/  ISETP.GT.U32.AND P6, PT, R2, R141, PT ;  /* 0x0000008d0200720c */ /* 0x000fe20003fc4070 */
[----:B------:R-:W-:Y:S02]  /*7d60*/  IMAD.MOV R139, RZ, RZ, -R139 ;  /* 0x000000ffff8b7224 */ /* 0x000fe400078e0a8b */
[----:B------:R-:W-:Y:S01]  /*7d70*/  @!P4 IMAD.MOV R136, RZ, RZ, -R136 ;  /* 0x000000ffff88c224 */ /* 0x000fe200078e0a88 */
[----:B------:R-:W-:Y:S01]  /*7d80*/  ISETP.GE.AND P4, PT, R145, RZ, PT ;  /* 0x000000ff9100720c */ /* 0x000fe20003f86270 */
[--C-:B------:R-:W-:Y:S01]  /*7d90*/  @!P1 IMAD.IADD R140, R140, 0x1, -R2.reuse ;  /* 0x000000018c8c9824 */ /* 0x100fe200078e0a02 */
[----:B------:R-:W-:Y:S01]  /*7da0*/  IABS R145, R149 ;  /* 0x0000009500917213 */ /* 0x000fe20000000000 */
[----:B------:R-:W-:Y:S02]  /*7db0*/  @!P3 IMAD.IADD R143, R143, 0x1, -R2 ;  /* 0x000000018f8fb824 */ /* 0x000fe400078e0a02 */
[C---:B------:R-:W-:Y:S01]  /*7dc0*/  IMAD R142, R2.reuse, R139, R142 ;  /* 0x0000008b028e7224 */ /* 0x040fe200078e028e */
[C---:B------:R-:W-:Y:S01]  /*7dd0*/  ISETP.GT.U32.AND P1, PT, R2.reuse, R140, PT ;  /* 0x0000008c0200720c */ /* 0x040fe20003f24070 */
[----:B------:R-:W-:Y:S01]  /*7de0*/  IMAD.HI.U32 R139, R3, R145, RZ ;  /* 0x00000091038b7227 */ /* 0x000fe200078e00ff */
[----:B------:R-:W-:-:S03]  /*7df0*/  ISETP.GT.U32.AND P3, PT, R2, R143, PT ;  /* 0x0000008f0200720c */ /* 0x000fc60003f64070 */
[----:B------:R-:W-:Y:S01]  /*7e00*/  @!P6 IMAD.IADD R141, R141, 0x1, -R2 ;  /* 0x000000018d8de824 */ /* 0x000fe200078e0a02 */
[----:B------:R-:W-:Y:S01]  /*7e10*/  ISETP.GT.U32.AND P6, PT, R2, R142, PT ;  /* 0x0000008e0200720c */ /* 0x000fe20003fc4070 */
[----:B------:R-:W-:-:S04]  /*7e20*/  IMAD.HI.U32 R144, R3, R147, RZ ;  /* 0x0000009303907227 */ /* 0x000fc800078e00ff */
[----:B------:R-:W-:Y:S02]  /*7e30*/  IMAD.MOV R139, RZ, RZ, -R139 ;  /* 0x000000ffff8b7224 */ /* 0x000fe400078e0a8b */
[----:B------:R-:W-:Y:S01]  /*7e40*/  @!P5 IMAD.MOV R138, RZ, RZ, -R138 ;  /* 0x000000ffff8ad224 */ /* 0x000fe200078e0a8a */
[----:B------:R-:W-:Y:S01]  /*7e50*/  ISETP.GE.AND P5, PT, R146, RZ, PT ;  /* 0x000000ff9200720c */ /* 0x000fe20003fa6270 */
[----:B------:R-:W-:-:S04]  /*7e60*/  IMAD.HI.U32 R146, R3, R148, RZ ;  /* 0x0000009403927227 */ /* 0x000fc800078e00ff */
[----:B------:R-:W-:Y:S02]  /*7e70*/  IMAD.MOV R144, RZ, RZ, -R144 ;  /* 0x000000ffff907224 */ /* 0x000fe400078e0a90 */
[----:B------:R-:W-:Y:S02]  /*7e80*/  IMAD R145, R2, R139, R145 ;  /* 0x0000008b02917224 */ /* 0x000fe400078e0291 */
[----:B------:R-:W-:Y:S01]  /*7e90*/  @!P1 IMAD.IADD R140, R140, 0x1, -R2 ;  /* 0x000000018c8c9824 */ /* 0x000fe200078e0a02 */
[----:B------:R-:W-:Y:S01]  /*7ea0*/  ISETP.GE.AND P1, PT, R149, RZ, PT ;  /* 0x000000ff9500720c */ /* 0x000fe20003f26270 */
[----:B------:R-:W-:Y:S01]  /*7eb0*/  IMAD.MOV R149, RZ, RZ, -R146 ;  /* 0x000000ffff957224 */ /* 0x000fe200078e0a92 */
[----:B------:R-:W-:Y:S01]  /*7ec0*/  IABS R146, R152 ;  /* 0x0000009800927213 */ /* 0x000fe20000000000 */
[----:B------:R-:W-:Y:S02]  /*7ed0*/  @!P3 IMAD.IADD R143, R143, 0x1, -R2 ;  /* 0x000000018f8fb824 */ /* 0x000fe400078e0a02 */
[----:B------:R-:W-:-:S02]  /*7ee0*/  IMAD R144, R2, R144, R147 ;  /* 0x0000009002907224 */ /* 0x000fc400078e0293 */
[----:B------:R-:W-:Y:S01]  /*7ef0*/  @!P6 IMAD.IADD R142, R142, 0x1, -R2 ;  /* 0x000000018e8ee824 */ /* 0x000fe200078e0a02 */
[C---:B------:R-:W-:Y:S01]  /*7f00*/  ISETP.GT.U32.AND P6, PT, R2.reuse, R145, PT ;  /* 0x000000910200720c */ /* 0x040fe20003fc4070 */
[----:B------:R-:W-:Y:S01]  /*7f10*/  IMAD.MOV.U32 R139, RZ, RZ, R141 ;  /* 0x000000ffff8b7224 */ /* 0x000fe200078e008d */
[C---:B------:R-:W-:Y:S01]  /*7f20*/  ISETP.GT.U32.AND P3, PT, R2.reuse, R144, PT ;  /* 0x000000900200720c */ /* 0x040fe20003f64070 */
[----:B------:R-:W-:Y:S01]  /*7f30*/  IMAD R147, R2, R149, R148 ;  /* 0x0000009502937224 */ /* 0x000fe200078e0294 */
[----:B------:R-:W-:Y:S01]  /*7f40*/  LOP3.LUT R148, R242, 0x136, RZ, 0xfc, !PT ;  /* 0x00000136f2947812 */ /* 0x000fe200078efcff */
[----:B------:R-:W-:Y:S02]  /*7f50*/  IMAD.MOV.U32 R141, RZ, RZ, R143 ;  /* 0x000000ffff8d7224 */ /* 0x000fe400078e008f */
[----:B------:R-:W-:Y:S01]  /*7f60*/  @!P0 IMAD.MOV R139, RZ, RZ, -R139 ;  /* 0x000000ffff8b8224 */ /* 0x000fe200078e0a8b */
[C---:B------:R-:W-:Y:S01]  /*7f70*/  ISETP.GT.U32.AND P0, PT, R2.reuse, R142, PT ;  /* 0x0000008e0200720c */ /* 0x040fe20003f04070 */
[----:B------:R-:W-:Y:S01]  /*7f80*/  @!P4 IMAD.MOV R141, RZ, RZ, -R141 ;  /* 0x000000ffff8dc224 */ /* 0x000fe200078e0a8d */
[----:B------:R-:W-:Y:S01]  /*7f90*/  ISETP.GT.U32.AND P4, PT, R2, R147, PT ;  /* 0x000000930200720c */ /* 0x000fe20003f84070 */
[----:B------:R-:W-:Y:S01]  /*7fa0*/  IMAD.HI.U32 R143, R3, R146, RZ ;  /* 0x00000092038f7227 */ /* 0x000fe200078e00ff */
[----:B------:R-:W-:-:S03]  /*7fb0*/  IABS R149, R148 ;  /* 0x0000009400957213 */ /* 0x000fc60000000000 */
[--C-:B------:R-:W-:Y:S01]  /*7fc0*/  @!P6 IMAD.IADD R145, R145, 0x1, -R2.reuse ;  /* 0x000000019191e824 */ /* 0x100fe200078e0a02 */
[----:B------:R-:W-:Y:S01]  /*7fd0*/  ISETP.GE.AND P6, PT, R152, RZ, PT ;  /* 0x000000ff9800720c */ /* 0x000fe20003fc6270 */
[--C-:B------:R-:W-:Y:S02]  /*7fe0*/  @!P3 IMAD.IADD R144, R144, 0x1, -R2.reuse ;  /* 0x000000019090b824 */ /* 0x100fe400078e0a02 */
[----:B------:R-:W-:Y:S01]  /*7ff0*/  IMAD.MOV R143, RZ, RZ, -R143 ;  /* 0x000000ffff8f7224 */ /* 0x000fe200078e0a8f */
[----:B------:R-:W-:Y:S01]  /*8000*/  ISETP.GT.U32.AND P3, PT, R2, R145, PT ;  /* 0x000000910200720c */ /* 0x000fe20003f64070 */
[--C-:B------:R-:W-:Y:S01]  /*8010*/  @!P0 IMAD.IADD R142, R142, 0x1, -R2.reuse ;  /* 0x000000018e8e8824 */ /* 0x100fe200078e0a02 */
[----:B------:R-:W-:Y:S01]  /*8020*/  ISETP.GE.AND P0, PT, R151, RZ, PT ;  /* 0x000000ff9700720c */ /* 0x000fe20003f06270 */
[----:B------:R-:W-:Y:S01]  /*8030*/  @!P4 IMAD.IADD R147, R147, 0x1, -R2 ;  /* 0x000000019393c824 */ /* 0x000fe200078e0a02 */
[----:B------:R-:W-:Y:S01]  /*8040*/  LOP3.LUT R151, R242, 0x138, RZ, 0xfc, !PT ;  /* 0x00000138f2977812 */ /* 0x000fe200078efcff */
[----:B------:R-:W-:Y:S01]  /*8050*/  @!P5 IMAD.MOV R142, RZ, RZ, -R142 ;  /* 0x000000ffff8ed224 */ /* 0x000fe200078e0a8e */
[C---:B------:R-:W-:Y:S01]  /*8060*/  ISETP.GT.U32.AND P5, PT, R2.reuse, R144, PT ;  /* 0x000000900200720c */ /* 0x040fe20003fa4070 */
[C---:B------:R-:W-:Y:S01]  /*8070*/  IMAD R146, R2.reuse, R143, R146 ;  /* 0x0000008f02927224 */ /* 0x040fe200078e0292 */
[----:B------:R-:W-:Y:S01]  /*8080*/  ISETP.GT.U32.AND P4, PT, R2, R147, PT ;  /* 0x000000930200720c */ /* 0x000fe20003f84070 */
[----:B------:R-:W-:Y:S01]  /*8090*/  IMAD.HI.U32 R143, R3, R149, RZ ;  /* 0x00000095038f7227 */ /* 0x000fe200078e00ff */
[----:B------:R-:W-:-:S03]  /*80a0*/  IABS R152, R151 ;  /* 0x0000009700987213 */ /* 0x000fc60000000000 */
[----:B------:R-:W-:Y:S01]  /*80b0*/  @!P3 IMAD.IADD R145, R145, 0x1, -R2 ;  /* 0x000000019191b824 */ /* 0x000fe200078e0a02 */
[----:B------:R-:W-:Y:S01]  /*80c0*/  ISETP.GT.U32.AND P3, PT, R2, R146, PT ;  /* 0x000000920200720c */ /* 0x000fe20003f64070 */
[----:B------:R-:W-:Y:S02]  /*80d0*/  IMAD.MOV R143, RZ, RZ, -R143 ;  /* 0x000000ffff8f7224 */ /* 0x000fe400078e0a8f */
[----:B------:R-:W-:Y:S01]  /*80e0*/  @!P2 IMAD.MOV R140, RZ, RZ, -R140 ;  /* 0x000000ffff8ca224 */ /* 0x000fe200078e0a8c */
[----:B------:R-:W-:Y:S01]  /*80f0*/  ISETP.GE.AND P2, PT, R150, RZ, PT ;  /* 0x000000ff9600720c */ /* 0x000fe20003f46270 */
[----:B------:R-:W-:Y:S02]  /*8100*/  IMAD R149, R2, R143, R149 ;  /* 0x0000008f02957224 */ /* 0x000fe400078e0295 */
[--C-:B------:R-:W-:Y:S01]  /*8110*/  @!P4 IMAD.IADD R147, R147, 0x1, -R2.reuse ;  /* 0x000000019393c824 */ /* 0x100fe200078e0a02 */
[----:B------:R-:W-:Y:S01]  /*8120*/  ISETP.GE.AND P4, PT, R148, RZ, PT ;  /* 0x000000ff9400720c */ /* 0x000fe20003f86270 */
[----:B------:R-:W-:Y:S01]  /*8130*/  @!P5 IMAD.IADD R144, R144, 0x1, -R2 ;  /* 0x000000019090d824 */ /* 0x000fe200078e0a02 */
[----:B------:R-:W-:Y:S01]  /*8140*/  ISETP.GT.U32.AND P5, PT, R2, R149, PT ;  /* 0x000000950200720c */ /* 0x000fe20003fa4070 */
[----:B------:R-:W-:-:S04]  /*8150*/  IMAD.HI.U32 R148, R3, R152, RZ ;  /* 0x0000009803947227 */ /* 0x000fc800078e00ff */
[----:B------:R-:W-:Y:S02]  /*8160*/  IMAD.MOV.U32 R143, RZ, RZ, R145 ;  /* 0x000000ffff8f7224 */ /* 0x000fe400078e0091 */
[----:B------:R-:W-:-:S04]  /*8170*/  IMAD.HI.U32 R150, R3, R153, RZ ;  /* 0x0000009903967227 */ /* 0x000fc800078e00ff */
[----:B------:R-:W-:Y:S02]  /*8180*/  IMAD.MOV R145, RZ, RZ, -R148 ;  /* 0x000000ffff917224 */ /* 0x000fe400078e0a94 */
[----:B------:R-:W-:Y:S01]  /*8190*/  @!P3 IMAD.IADD R146, R146, 0x1, -R2 ;  /* 0x000000019292b824 */ /* 0x000fe200078e0a02 */
[----:B------:R-:W-:Y:S01]  /*81a0*/  ISETP.GE.AND P3, PT, R151, RZ, PT ;  /* 0x000000ff9700720c */ /* 0x000fe20003f66270 */
[----:B------:R-:W-:-:S04]  /*81b0*/  IMAD.HI.U32 R151, R3, R154, RZ ;  /* 0x0000009a03977227 */ /* 0x000fc800078e00ff */
[----:B------:R-:W-:Y:S02]  /*81c0*/  IMAD.MOV R150, RZ, RZ, -R150 ;  /* 0x000000ffff967224 */ /* 0x000fe400078e0a96 */
[C---:B------:R-:W-:Y:S02]  /*81d0*/  IMAD R148, R2.reuse, R145, R152 ;  /* 0x0000009102947224 */ /* 0x040fe400078e0298 */
[----:B------:R-:W-:Y:S02]  /*81e0*/  IMAD.MOV R155, RZ, RZ, -R151 ;  /* 0x000000ffff9b7224 */ /* 0x000fe400078e0a97 */
[C---:B------:R-:W-:Y:S01]  /*81f0*/  IMAD R151, R2.reuse, R150, R153 ;  /* 0x0000009602977224 */ /* 0x040fe200078e0299 */
[----:B------:R-:W-:Y:S01]  /*8200*/  IABS R153, R158 ;  /* 0x0000009e00997213 */ /* 0x000fe20000000000 */
[----:B------:R-:W-:Y:S02]  /*8210*/  IMAD.MOV.U32 R145, RZ, RZ, R147 ;  /* 0x000000ffff917224 */ /* 0x000fe400078e0093 */
[----:B------:R-:W-:Y:S01]  /*8220*/  @!P2 IMAD.MOV R144, RZ, RZ, -R144 ;  /* 0x000000ffff90a224 */ /* 0x000fe200078e0a90 */
[----:B------:R-:W-:Y:S01]  /*8230*/  ISETP.GT.U32.AND P2, PT, R2, R148, PT ;  /* 0x000000940200720c */ /* 0x000fe20003f44070 */
[----:B------:R-:W-:-:S02]  /*8240*/  @!P5 IMAD.IADD R149, R149, 0x1, -R2 ;  /* 0x000000019595d824 */ /* 0x000fc400078e0a02 */
[----:B------:R-:W-:Y:S01]  /*8250*/  @!P0 IMAD.MOV R145, RZ, RZ, -R145 ;  /* 0x000000ffff918224 */ /* 0x000fe200078e0a91 */
[C---:B------:R-:W-:Y:S01]  /*8260*/  ISETP.GT.U32.AND P0, PT, R2.reuse, R151, PT ;  /* 0x000000970200720c */ /* 0x040fe20003f04070 */
[----:B------:R-:W-:Y:S01]  /*8270*/  @!P1 IMAD.MOV R143, RZ, RZ, -R143 ;  /* 0x000000ffff8f9224 */ /* 0x000fe200078e0a8f */
[C---:B------:R-:W-:Y:S01]  /*8280*/  ISETP.GT.U32.AND P1, PT, R2.reuse, R146, PT ;  /* 0x000000920200720c */ /* 0x040fe20003f24070 */
[C---:B------:R-:W-:Y:S01]  /*8290*/  IMAD R150, R2.reuse, R155, R154 ;  /* 0x0000009b02967224 */ /* 0x040fe200078e029a */
[----:B------:R-:W-:Y:S01]  /*82a0*/  ISETP.GT.U32.AND P5, PT, R2, R149, PT ;  /* 0x000000950200720c */ /* 0x000fe20003fa4070 */
[----:B------:R-:W-:Y:S01]  /*82b0*/  IMAD.HI.U32 R147, R3, R153, RZ ;  /* 0x0000009903937227 */ /* 0x000fe200078e00ff */
[----:B------:R-:W-:Y:S02]  /*82c0*/  IABS R154, R159 ;  /* 0x0000009f009a7213 */ /* 0x000fe40000000000 */
[----:B------:R-:W-:Y:S01]  /*82d0*/  IABS R155, R160 ;  /* 0x000000a0009b7213 */ /* 0x000fe20000000000 */
[----:B------:R-:W-:Y:S01]  /*82e0*/  @!P2 IMAD.IADD R148, R148, 0x1, -R2 ;  /* 0x000000019494a824 */ /* 0x000fe200078e0a02 */
[----:B------:R-:W-:Y:S01]  /*82f0*/  ISETP.GE.AND P2, PT, R157, RZ, PT ;  /* 0x000000ff9d00720c */ /* 0x000fe20003f46270 */
[----:B------:R-:W-:-:S02]  /*8300*/  IMAD.MOV R152, RZ, RZ, -R147 ;  /* 0x000000ffff987224 */ /* 0x000fc400078e0a93 */
[--C-:B------:R-:W-:Y:S01]  /*8310*/  @!P0 IMAD.IADD R151, R151, 0x1, -R2.reuse ;  /* 0x0000000197978824 */ /* 0x100fe200078e0a02 */
[----:B------:R-:W-:Y:S01]  /*8320*/  ISETP.GT.U32.AND P0, PT, R2, R148, PT ;  /* 0x000000940200720c */ /* 0x000fe20003f04070 */
[--C-:B------:R-:W-:Y:S01]  /*8330*/  @!P1 IMAD.IADD R146, R146, 0x1, -R2.reuse ;  /* 0x0000000192929824 */ /* 0x100fe200078e0a02 */
[----:B------:R-:W-:Y:S01]  /*8340*/  ISETP.GE.AND P1, PT, R156, RZ, PT ;  /* 0x000000ff9c00720c */ /* 0x000fe20003f26270 */
[----:B------:R-:W-:Y:S01]  /*8350*/  @!P5 IMAD.IADD R149, R149, 0x1, -R2 ;  /* 0x000000019595d824 */ /* 0x000fe200078e0a02 */
[C---:B------:R-:W-:Y:S01]  /*8360*/  ISETP.GT.U32.AND P5, PT, R2.reuse, R150, PT ;  /* 0x000000960200720c */ /* 0x040fe20003fa4070 */
[----:B------:R-:W-:Y:S01]  /*8370*/  @!P6 IMAD.MOV R146, RZ, RZ, -R146 ;  /* 0x000000ffff92e224 */ /* 0x000fe200078e0a92 */
[----:B------:R-:W-:Y:S01]  /*8380*/  ISETP.GT.U32.AND P6, PT, R2, R151, PT ;  /* 0x000000970200720c */ /* 0x000fe20003fc4070 */
[----:B------:R-:W-:Y:S01]  /*8390*/  IMAD.HI.U32 R147, R3, R154, RZ ;  /* 0x0000009a03937227 */ /* 0x000fe200078e00ff */
[----:B------:R-:W-:-:S03]  /*83a0*/  IABS R156, R161 ;  /* 0x000000a1009c7213 */ /* 0x000fc60000000000 */
[----:B------:R-:W-:Y:S02]  /*83b0*/  IMAD R153, R2, R152, R153 ;  /* 0x0000009802997224 */ /* 0x000fe400078e0299 */
[----:B------:R-:W-:Y:S02]  /*83c0*/  IMAD.MOV R147, RZ, RZ, -R147 ;  /* 0x000000ffff937224 */ /* 0x000fe400078e0a93 */
[----:B------:R-:W-:Y:S01]  /*83d0*/  @!P0 IMAD.IADD R148, R148, 0x1, -R2 ;  /* 0x0000000194948824 */ /* 0x000fe200078e0a02 */
[C---:B------:R-:W-:Y:S01]  /*83e0*/  ISETP.GT.U32.AND P0, PT, R2.reuse, R153, PT ;  /* 0x000000990200720c */ /* 0x040fe20003f04070 */
[----:B------:R-:W-:Y:S02]  /*83f0*/  IMAD R152, R2, R147, R154 ;  /* 0x0000009302987224 */ /* 0x000fe400078e029a */
[----:B------:R-:W-:Y:S02]  /*8400*/  @!P5 IMAD.IADD R150, R150, 0x1, -R2 ;  /* 0x000000019696d824 */ /* 0x000fe400078e0a02 */
[----:B------:R-:W-:-:S03]  /*8410*/  IMAD.HI.U32 R147, R3, R155, RZ ;  /* 0x0000009b03937227 */ /* 0x000fc600078e00ff */
[C---:B------:R-:W-:Y:S01]  /*8420*/  ISETP.GT.U32.AND P5, PT, R2.reuse, R150, PT ;  /* 0x000000960200720c */ /* 0x040fe20003fa4070 */
[--C-:B------:R-:W-:Y:S01]  /*8430*/  @!P6 IMAD.IADD R151, R151, 0x1, -R2.reuse ;  /* 0x000000019797e824 */ /* 0x100fe200078e0a02 */
[C---:B------:R-:W-:Y:S01]  /*8440*/  ISETP.GT.U32.AND P6, PT, R2.reuse, R152, PT ;  /* 0x000000980200720c */ /* 0x040fe20003fc4070 */
[----:B------:R-:W-:Y:S02]  /*8450*/  IMAD.MOV R147, RZ, RZ, -R147 ;  /* 0x000000ffff937224 */ /* 0x000fe400078e0a93 */
[----:B------:R-:W-:Y:S01]  /*8460*/  @!P0 IMAD.IADD R153, R153, 0x1, -R2 ;  /* 0x0000000199998824 */ /* 0x000fe200078e0a02 */
[----:B------:R-:W-:Y:S01]  /*8470*/  ISETP.GE.AND P0, PT, R159, RZ, PT ;  /* 0x000000ff9f00720c */ /* 0x000fe20003f06270 */
[----:B------:R-:W-:Y:S02]  /*8480*/  IMAD R155, R2, R147, R155 ;  /* 0x00000093029b7224 */ /* 0x000fe400078e029b */
[----:B------:R-:W-:Y:S02]  /*8490*/  IMAD.MOV.U32 R147, RZ, RZ, R149 ;  /* 0x000000ffff937224 */ /* 0x000fe400078e0095 */
[----:B------:R-:W-:-:S04]  /*84a0*/  IMAD.HI.U32 R154, R3, R156, RZ ;  /* 0x0000009c039a7227 */ /* 0x000fc800078e00ff */
[----:B------:R-:W-:Y:S01]  /*84b0*/  @!P4 IMAD.MOV R147, RZ, RZ, -R147 ;  /* 0x000000ffff93c224 */ /* 0x000fe200078e0a93 */
[----:B------:R-:W-:Y:S01]  /*84c0*/  ISETP.GT.U32.AND P4, PT, R2, R153, PT ;  /* 0x000000990200720c */ /* 0x000fe20003f84070 */
[--C-:B------:R-:W-:Y:S01]  /*84d0*/  @!P6 IMAD.IADD R152, R152, 0x1, -R2.reuse ;  /* 0x000000019898e824 */ /* 0x100fe200078e0a02 */
[----:B------:R-:W-:Y:S01]  /*84e0*/  ISETP.GT.U32.AND P6, PT, R2, R155, PT ;  /* 0x0000009b0200720c */ /* 0x000fe20003fc4070 */
[----:B------:R-:W-:Y:S01]  /*84f0*/  @!P5 IMAD.IADD R150, R150, 0x1, -R2 ;  /* 0x000000019696d824 */ /* 0x000fe200078e0a02 */
[----:B------:R-:W-:Y:S01]  /*8500*/  ISETP.GE.AND P5, PT, R158, RZ, PT ;  /* 0x000000ff9e00720c */ /* 0x000fe20003fa6270 */
[----:B------:R-:W-:Y:S01]  /*8510*/  IMAD.MOV R157, RZ, RZ, -R154 ;  /* 0x000000ffff9d7224 */ /* 0x000fe200078e0a9a */
[----:B------:R-:W-:Y:S01]  /*8520*/  IABS R158, R162 ;  /* 0x000000a2009e7213 */ /* 0x000fe20000000000 */
[----:B------:R-:W-:Y:S02]  /*8530*/  IMAD.MOV.U32 R149, RZ, RZ, R151 ;  /* 0x000000ffff957224 */ /* 0x000fe400078e0097 */
[----:B------:R-:W-:Y:S01]  /*8540*/  IMAD R154, R2, R157, R156 ;  /* 0x0000009d029a7224 */ /* 0x000fe200078e029c */
[----:B------:R-:W-:Y:S01]  /*8550*/  LOP3.LUT R157, R242, 0x148, RZ, 0xfc, !PT ;  /* 0x00000148f29d7812 */ /* 0x000fe200078efcff */
[----:B------:R-:W-:-:S03]  /*8560*/  IMAD.HI.U32 R151, R3, R158, RZ ;  /* 0x0000009e03977227 */ /* 0x000fc600078e00ff */
[----:B------:R-:W-:Y:S01]  /*8570*/  IABS R156, R157 ;  /* 0x0000009d009c7213 */ /* 0x000fe20000000000 */
[----:B------:R-:W-:Y:S02]  /*8580*/  IMAD.MOV R151, RZ, RZ, -R151 ;  /* 0x000000ffff977224 */ /* 0x000fe400078e0a97 */
[----:B------:R-:W-:Y:S01]  /*8590*/  @!P3 IMAD.MOV R148, RZ, RZ, -R148 ;  /* 0x000000ffff94b224 */ /* 0x000fe200078e0a94 */
[C---:B------:R-:W-:Y:S01]  /*85a0*/  ISETP.GT.U32.AND P3, PT, R2.reuse, R152, PT ;  /* 0x000000980200720c */ /* 0x040fe20003f64070 */
[--C-:B------:R-:W-:Y:S01]  /*85b0*/  @!P4 IMAD.IADD R153, R153, 0x1, -R2.reuse ;  /* 0x000000019999c824 */ /* 0x100fe200078e0a02 */
[C---:B------:R-:W-:Y:S01]  /*85c0*/  ISETP.GT.U32.AND P4, PT, R2.reuse, R154, PT ;  /* 0x0000009a0200720c */ /* 0x040fe20003f84070 */
[----:B------:R-:W-:Y:S01]  /*85d0*/  @!P6 IMAD.IADD R155, R155, 0x1, -R2 ;  /* 0x000000019b9be824 */ /* 0x000fe200078e0a02 */
[----:B------:R-:W-:Y:S01]  /*85e0*/  ISETP.GE.AND P6, PT, R157, RZ, PT ;  /* 0x000000ff9d00720c */ /* 0x000fe20003fc6270 */
[----:B------:R-:W-:Y:S02]  /*85f0*/  IMAD R157, R2, R151, R158 ;  /* 0x00000097029d7224 */ /* 0x000fe400078e029e */
[----:B------:R-:W-:-:S02]  /*8600*/  IMAD.MOV.U32 R151, RZ, RZ, R153 ;  /* 0x000000ffff977224 */ /* 0x000fc400078e0099 */
[----:B------:R-:W-:-:S04]  /*8610*/  IMAD.HI.U32 R153, R3, R156, RZ ;  /* 0x0000009c03997227 */ /* 0x000fc800078e00ff */
[----:B------:R-:W-:Y:S01]  /*8620*/  @!P5 IMAD.MOV R151, RZ, RZ, -R151 ;  /* 0x000000ffff97d224 */ /* 0x000fe200078e0a97 */
[----:B------:R-:W-:Y:S01]  /*8630*/  ISETP.GT.U32.AND P5, PT, R2, R155, PT ;  /* 0x0000009b0200720c */ /* 0x000fe20003fa4070 */
[----:B------:R-:W-:Y:S01]  /*8640*/  @!P3 IMAD.IADD R152, R152, 0x1, -R2 ;  /* 0x000000019898b824 */ /* 0x000fe200078e0a02 */
[----:B------:R-:W-:Y:S01]  /*8650*/  ISETP.GE.AND P3, PT, R162, RZ, PT ;  /* 0x000000ffa200720c */ /* 0x000fe20003f66270 */
[----:B------:R-:W-:Y:S01]  /*8660*/  IMAD.MOV R153, RZ, RZ, -R153 ;  /* 0x000000ffff997224 */ /* 0x000fe200078e0a99 */
[----:B------:R-:W-:Y:S01]  /*8670*/  IABS R162, R167 ;  /* 0x000000a700a27213 */ /* 0x000fe20000000000 */
[----:B------:R-:W-:Y:S01]  /*8680*/  @!P0 IMAD.MOV R152, RZ, RZ, -R152 ;  /* 0x000000ffff988224 */ /* 0x000fe200078e0a98 */
[C---:B------:R-:W-:Y:S01]  /*8690*/  ISETP.GT.U32.AND P0, PT, R2.reuse, R157, PT ;  /* 0x0000009d0200720c */ /* 0x040fe20003f04070 */
[----:B------:R-:W-:Y:S02]  /*86a0*/  IMAD R156, R2, R153, R156 ;  /* 0x00000099029c7224 */ /* 0x000fe400078e029c */
[----:B------:R-:W-:Y:S01]  /*86b0*/  @!P1 IMAD.MOV R149, RZ, RZ, -R149 ;  /* 0x000000ffff959224 */ /* 0x000fe200078e0a95 */
[----:B------:R-:W-:Y:S01]  /*86c0*/  ISETP.GE.AND P1, PT, R160, RZ, PT ;  /* 0x000000ffa000720c */ /* 0x000fe20003f26270 */
[--C-:B------:R-:W-:Y:S01]  /*86d0*/  @!P4 IMAD.IADD R154, R154, 0x1, -R2.reuse ;  /* 0x000000019a9ac824 */ /* 0x100fe200078e0a02 */
[----:B------:R-:W-:Y:S01]  /*86e0*/  LOP3.LUT R160, R242, 0x14a, RZ, 0xfc, !PT ;  /* 0x0000014af2a07812 */ /* 0x000fe200078efcff */
[----:B------:R-:W-:Y:S01]  /*86f0*/  @!P5 IMAD.IADD R155, R155, 0x1, -R2 ;  /* 0x000000019b9bd824 */ /* 0x000fe200078e0a02 */
[----:B------:R-:W-:Y:S01]  /*8700*/  ISETP.GT.U32.AND P5, PT, R2, R156, PT ;  /* 0x0000009c0200720c */ /* 0x000fe20003fa4070 */
[----:B------:R-:W-:Y:S01]  /*8710*/  @!P2 IMAD.MOV R150, RZ, RZ, -R150 ;  /* 0x000000ffff96a224 */ /* 0x000fe200078e0a96 */
[----:B------:R-:W-:-:S02]  /*8720*/  IABS R159, R160 ;  /* 0x000000a0009f7213 */ /* 0x000fc40000000000 */
[----:B------:R-:W-:Y:S01]  /*8730*/  ISETP.GT.U32.AND P4, PT, R2, R154, PT ;  /* 0x0000009a0200720c */ /* 0x000fe20003f84070 */
[--C-:B------:R-:W-:Y:S01]  /*8740*/  @!P0 IMAD.IADD R157, R157, 0x1, -R2.reuse ;  /* 0x000000019d9d8824 */ /* 0x100fe200078e0a02 */
[----:B------:R-:W-:Y:S01]  /*8750*/  ISETP.GE.AND P2, PT, R161, RZ, PT ;  /* 0x000000ffa100720c */ /* 0x000fe20003f46270 */
[----:B------:R-:W-:Y:S01]  /*8760*/  IMAD.HI.U32 R153, R3, R159, RZ ;  /* 0x0000009f03997227 */ /* 0x000fe200078e00ff */
[----:B------:R-:W-:Y:S02]  /*8770*/  IABS R161, R163 ;  /* 0x000000a300a17213 */ /* 0x000fe40000000000 */
[----:B------:R-:W-:Y:S01]  /*8780*/  ISETP.GE.AND P0, PT, R163, RZ, PT ;  /* 0x000000ffa300720c */ /* 0x000fe20003f06270 */
[----:B------:R-:W-:Y:S02]  /*8790*/  IMAD.MOV R153, RZ, RZ, -R153 ;  /* 0x000000ffff997224 */ /* 0x000fe400078e0a99 */
[----:B------:R-:W-:Y:S01]  /*87a0*/  @!P5 IMAD.IADD R156, R156, 0x1, -R2 ;  /* 0x000000019c9cd824 */ /* 0x000fe200078e0a02 */
[----:B------:R-:W-:Y:S01]  /*87b0*/  ISETP.GT.U32.AND P5, PT, R2, R157, PT ;  /* 0x0000009d0200720c */ /* 0x000fe20003fa4070 */
[----:B------:R-:W-:-:S04]  /*87c0*/  IMAD.HI.U32 R158, R3, R161, RZ ;  /* 0x000000a1039e7227 */ /* 0x000fc800078e00ff */
[----:B------:R-:W-:Y:S01]  /*87d0*/  @!P4 IMAD.IADD R154, R154, 0x1, -R2 ;  /* 0x000000019a9ac824 */ /* 0x000fe200078e0a02 */
[----:B------:R-:W-:Y:S01]  /*87e0*/  ISETP.GE.AND P4, PT, R160, RZ, PT ;  /* 0x000000ffa000720c */ /* 0x000fe20003f86270 */
[----:B------:R-:W-:Y:S02]  /*87f0*/  IMAD.MOV R158, RZ, RZ, -R158 ;  /* 0x000000ffff9e7224 */ /* 0x000fe400078e0a9e */
[----:B------:R-:W-:Y:S02]  /*8800*/  IMAD R159, R2, R153, R159 ;  /* 0x00000099029f7224 */ /* 0x000fe400078e029f */
[----:B------:R-:W-:-:S04]  /*8810*/  IMAD.HI.U32 R160, R3, R162, RZ ;  /* 0x000000a203a07227 */ /* 0x000fc800078e00ff */
[C---:B------:R-:W-:Y:S02]  /*8820*/  IMAD R158, R2.reuse, R158, R161 ;  /* 0x0000009e029e7224 */ /* 0x040fe400078e02a1 */
[----:B------:R-:W-:Y:S01]  /*8830*/  @!P2 IMAD.MOV R154, RZ, RZ, -R154 ;  /* 0x000000ffff9aa224 */ /* 0x000fe200078e0a9a */
[C---:B------:R-:W-:Y:S01]  /*8840*/  ISETP.GT.U32.AND P2, PT, R2.reuse, R159, PT ;  /* 0x0000009f0200720c */ /* 0x040fe20003f44070 */
[----:B------:R-:W-:Y:S02]  /*8850*/  IMAD.MOV.U32 R153, RZ, RZ, R155 ;  /* 0x000000ffff997224 */ /* 0x000fe400078e009b */
[----:B------:R-:W-:Y:S02]  /*8860*/  IMAD.MOV R155, RZ, RZ, -R160 ;  /* 0x000000ffff9b7224 */ /* 0x000fe400078e0aa0 */
[----:B------:R-:W-:Y:S01]  /*8870*/  @!P5 IMAD.IADD R157, R157, 0x1, -R2 ;  /* 0x000000019d9dd824 */ /* 0x000fe200078e0a02 */
[C---:B------:R-:W-:Y:S01]  /*8880*/  ISETP.GT.U32.AND P5, PT, R2.reuse, R158, PT ;  /* 0x0000009e0200720c */ /* 0x040fe20003fa4070 */
[C---:B------:R-:W-:Y:S01]  /*8890*/  IMAD R161, R2.reuse, R155, R162 ;  /* 0x0000009b02a17224 */ /* 0x040fe200078e02a2 */
[----:B------:R-:W-:Y:S01]  /*88a0*/  IABS R162, R168 ;  /* 0x000000a800a27213 */ /* 0x000fe20000000000 */
[----:B------:R-:W-:Y:S01]  /*88b0*/  @!P1 IMAD.MOV R153, RZ, RZ, -R153 ;  /* 0x000000ffff999224 */ /* 0x000fe200078e0a99 */
[----:B------:R-:W-:Y:S01]  /*88c0*/  ISETP.GT.U32.AND P1, PT, R2, R156, PT ;  /* 0x0000009c0200720c */ /* 0x000fe20003f24070 */
[----:B------:R-:W-:-:S04]  /*88d0*/  IMAD.HI.U32 R160, R3, R164, RZ ;  /* 0x000000a403a07227 */ /* 0x000fc800078e00ff */
[----:B------:R-:W-:-:S04]  /*88e0*/  IMAD.HI.U32 R155, R3, R162, RZ ;  /* 0x000000a2039b7227 */ /* 0x000fc800078e00ff */
[--C-:B------:R-:W-:Y:S01]  /*88f0*/  @!P2 IMAD.IADD R159, R159, 0x1, -R2.reuse ;  /* 0x000000019f9fa824 */ /* 0x100fe200078e0a02 */
[----:B------:R-:W-:Y:S01]  /*8900*/  ISETP.GE.AND P2, PT, R167, RZ, PT ;  /* 0x000000ffa700720c */ /* 0x000fe20003f46270 */
[----:B------:R-:W-:Y:S02]  /*8910*/  IMAD.MOV R163, RZ, RZ, -R155 ;  /* 0x000000ffffa37224 */ /* 0x000fe400078e0a9b */
[--C-:B------:R-:W-:Y:S01]  /*8920*/  @!P5 IMAD.IADD R158, R158, 0x1, -R2.reuse ;  /* 0x000000019e9ed824 */ /* 0x100fe200078e0a02 */
[----:B------:R-:W-:Y:S01]  /*8930*/  ISETP.GT.U32.AND P5, PT, R2, R159, PT ;  /* 0x0000009f0200720c */ /* 0x000fe20003fa4070 */
[----:B------:R-:W-:Y:S02]  /*8940*/  IMAD.MOV.U32 R155, RZ, RZ, R157 ;  /* 0x000000ffff9b7224 */ /* 0x000fe400078e009d */
[----:B------:R-:W-:Y:S01]  /*8950*/  @!P1 IMAD.IADD R156, R156, 0x1, -R2 ;  /* 0x000000019c9c9824 */ /* 0x000fe200078e0a02 */
[C---:B------:R-:W-:Y:S01]  /*8960*/  ISETP.GT.U32.AND P1, PT, R2.reuse, R161, PT ;  /* 0x000000a10200720c */ /* 0x040fe20003f24070 */
[----:B------:R-:W-:Y:S01]  /*8970*/  @!P3 IMAD.MOV R155, RZ, RZ, -R155 ;  /* 0x000000ffff9bb224 */ /* 0x000fe200078e0a9b */
[----:B------:R-:W-:Y:S01]  /*8980*/  ISETP.GT.U32.AND P3, PT, R2, R158, PT ;  /* 0x0000009e0200720c */ /* 0x000fe20003f64070 */
[----:B------:R-:W-:-:S02]  /*8990*/  IMAD.MOV R157, RZ, RZ, -R160 ;  /* 0x000000ffff9d7224 */ /* 0x000fc400078e0aa0 */
[C---:B------:R-:W-:Y:S02]  /*89a0*/  IMAD R160, R2.reuse, R163, R162 ;  /* 0x000000a302a07224 */ /* 0x040fe400078e02a2 */
[C---:B------:R-:W-:Y:S02]  /*89b0*/  IMAD R163, R2.reuse, R157, R164 ;  /* 0x0000009d02a37224 */ /* 0x040fe400078e02a4 */
[----:B------:R-:W-:Y:S01]  /*89c0*/  @!P5 IMAD.IADD R159, R159, 0x1, -R2 ;  /* 0x000000019f9fd824 */ /* 0x000fe200078e0a02 */
[----:B------:R-:W-:Y:S01]  /*89d0*/  ISETP.GT.U32.AND P5, PT, R2, R160, PT ;  /* 0x000000a00200720c */ /* 0x000fe20003fa4070 */
[----:B------:R-:W-:-:S04]  /*89e0*/  IMAD.HI.U32 R157, R3, R165, RZ ;  /* 0x000000a5039d7227 */ /* 0x000fc800078e00ff */
[----:B------:R-:W-:Y:S01]  /*89f0*/  @!P3 IMAD.IADD R158, R158, 0x1, -R2 ;  /* 0x000000019e9eb824 */ /* 0x000fe200078e0a02 */
[----:B------:R-:W-:Y:S01]  /*8a00*/  ISETP.GT.U32.AND P3, PT, R2, R163, PT ;  /* 0x000000a30200720c */ /* 0x000fe20003f64070 */
[----:B------:R-:W-:-:S04]  /*8a10*/  IMAD.HI.U32 R162, R3, R166, RZ ;  /* 0x000000a603a27227 */ /* 0x000fc800078e00ff */
[----:B------:R-:W-:Y:S02]  /*8a20*/  @!P1 IMAD.IADD R161, R161, 0x1, -R2 ;  /* 0x00000001a1a19824 */ /* 0x000fe400078e0a02 */
[----:B------:R-:W-:Y:S02]  /*8a30*/  IMAD.MOV R157, RZ, RZ, -R157 ;  /* 0x000000ffff9d7224 */ /* 0x000fe400078e0a9d */
[----:B------:R-:W-:Y:S01]  /*8a40*/  IMAD.MOV R167, RZ, RZ, -R162 ;  /* 0x000000ffffa77224 */ /* 0x000fe200078e0aa2 */
[C---:B------:R-:W-:Y:S01]  /*8a50*/  ISETP.GT.U32.AND P1, PT, R2.reuse, R161, PT ;  /* 0x000000a10200720c */ /* 0x040fe20003f24070 */
[----:B------:R-:W-:Y:S02]  /*8a60*/  IMAD R162, R2, R157, R165 ;  /* 0x0000009d02a27224 */ /* 0x000fe400078e02a5 */
[----:B------:R-:W-:Y:S01]  /*8a70*/  @!P6 IMAD.MOV R156, RZ, RZ, -R156 ;  /* 0x000000ffff9ce224 */ /* 0x000fe200078e0a9c */
[----:B------:R-:W-:Y:S01]  /*8a80*/  ISETP.GE.AND P6, PT, R168, RZ, PT ;  /* 0x000000ffa800720c */ /* 0x000fe20003fc6270 */
[----:B------:R-:W-:Y:S01]  /*8a90*/  IMAD R165, R2, R167, R166 ;  /* 0x000000a702a57224 */ /* 0x000fe200078e02a6 */
[----:B------:R-:W-:Y:S01]  /*8aa0*/  LOP3.LUT R168, R242, 0x158, RZ, 0xfc, !PT ;  /* 0x00000158f2a87812 */ /* 0x000fe200078efcff */
[--C-:B------:R-:W-:Y:S01]  /*8ab0*/  @!P5 IMAD.IADD R160, R160, 0x1, -R2.reuse ;  /* 0x00000001a0a0d824 */ /* 0x100fe200078e0a02 */
[C---:B------:R-:W-:Y:S01]  /*8ac0*/  ISETP.GT.U32.AND P5, PT, R2.reuse, R162, PT ;  /* 0x000000a20200720c */ /* 0x040fe20003fa4070 */
[----:B------:R-:W-:Y:S01]  /*8ad0*/  @!P3 IMAD.IADD R163, R163, 0x1, -R2 ;  /* 0x00000001a3a3b824 */ /* 0x000fe200078e0a02 */
[----:B------:R-:W-:Y:S01]  /*8ae0*/  IABS R164, R168 ;  /* 0x000000a800a47213 */ /* 0x000fe20000000000 */
[----:B------:R-:W-:Y:S01]  /*8af0*/  @!P0 IMAD.MOV R158, RZ, RZ, -R158 ;  /* 0x000000ffff9e8224 */ /* 0x000fe200078e0a9e */
[C---:B------:R-:W-:Y:S01]  /*8b00*/  ISETP.GT.U32.AND P3, PT, R2.reuse, R160, PT ;  /* 0x000000a00200720c */ /* 0x040fe20003f64070 */
[----:B------:R-:W-:Y:S01]  /*8b10*/  IMAD.MOV.U32 R157, RZ, RZ, R159 ;  /* 0x000000ffff9d7224 */ /* 0x000fe200078e009f */
[----:B------:R-:W-:Y:S01]  /*8b20*/  ISETP.GT.U32.AND P0, PT, R2, R165, PT ;  /* 0x000000a50200720c */ /* 0x000fe20003f04070 */
[----:B------:R-:W-:-:S04]  /*8b30*/  IMAD.HI.U32 R159, R3, R164, RZ ;  /* 0x000000a4039f7227 */ /* 0x000fc800078e00ff */
[----:B------:R-:W-:Y:S01]  /*8b40*/  @!P4 IMAD.MOV R157, RZ, RZ, -R157 ;  /* 0x000000ffff9dc224 */ /* 0x000fe200078e0a9d */
[----:B------:R-:W-:Y:S01]  /*8b50*/  ISETP.GT.U32.AND P4, PT, R2, R163, PT ;  /* 0x000000a30200720c */ /* 0x000fe20003f84070 */
[--C-:B------:R-:W-:Y:S01]  /*8b60*/  @!P1 IMAD.IADD R161, R161, 0x1, -R2.reuse ;  /* 0x00000001a1a19824 */ /* 0x100fe200078e0a02 */
[----:B------:R-:W-:Y:S01]  /*8b70*/  ISETP.GE.AND P1, PT, R169, RZ, PT ;  /* 0x000000ffa900720c */ /* 0x000fe20003f26270 */
[----:B------:R-:W-:Y:S01]  /*8b80*/  IMAD.MOV R167, RZ, RZ, -R159 ;  /* 0x000000ffffa77224 */ /* 0x000fe200078e0a9f */
[----:B------:R-:W-:Y:S01]  /*8b90*/  LOP3.LUT R169, R242, 0x15a, RZ, 0xfc, !PT ;  /* 0x0000015af2a97812 */ /* 0x000fe200078efcff */
[--C-:B------:R-:W-:Y:S01]  /*8ba0*/  @!P3 IMAD.IADD R160, R160, 0x1, -R2.reuse ;  /* 0x00000001a0a0b824 */ /* 0x100fe200078e0a02 */
[----:B------:R-:W-:Y:S01]  /*8bb0*/  ISETP.GE.AND P3, PT, R171, RZ, PT ;  /* 0x000000ffab00720c */ /* 0x000fe20003f66270 */
[----:B------:R-:W-:Y:S01]  /*8bc0*/  @!P0 IMAD.IADD R165, R165, 0x1, -R2 ;  /* 0x00000001a5a58824 */ /* 0x000fe200078e0a02 */
[----:B------:R-:W-:Y:S01]  /*8bd0*/  IABS R166, R169 ;  /* 0x000000a900a67213 */ /* 0x000fe20000000000 */
[----:B------:R-:W-:Y:S01]  /*8be0*/  IMAD R164, R2, R167, R164 ;  /* 0x000000a702a47224 */ /* 0x000fe200078e02a4 */
[----:B------:R-:W-:Y:S01]  /*8bf0*/  ISETP.GE.AND P0, PT, R168, RZ, PT ;  /* 0x000000ffa800720c */ /* 0x000fe20003f06270 */
[----:B------:R-:W-:Y:S01]  /*8c00*/  @!P6 IMAD.MOV R160, RZ, RZ, -R160 ;  /* 0x000000ffffa0e224 */ /* 0x000fe200078e0aa0 */
[----:B------:R-:W-:Y:S01]  /*8c10*/  ISETP.GT.U32.AND P6, PT, R2, R165, PT ;  /* 0x000000a50200720c */ /* 0x000fe20003fc4070 */
[----:B------:R-:W-:Y:S01]  /*8c20*/  IMAD.MOV.U32 R159, RZ, RZ, R161 ;  /* 0x000000ffff9f7224 */ /* 0x000fe200078e00a1 */
[----:B------:R-:W-:Y:S01]  /*8c30*/  LOP3.LUT R171, R242, 0x162, RZ, 0xfc, !PT ;  /* 0x00000162f2ab7812 */ /* 0x000fe200078efcff */
[----:B------:R-:W-:Y:S01]  /*8c40*/  @!P4 IMAD.IADD R163, R163, 0x1, -R2 ;  /* 0x00000001a3a3c824 */ /* 0x000fe200078e0a02 */
[----:B------:R-:W-:Y:S01]  /*8c50*/  ISETP.GT.U32.AND P4, PT, R2, R164, PT ;  /* 0x000000a40200720c */ /* 0x000fe20003f84070 */
[----:B------:R-:W-:Y:S01]  /*8c60*/  IMAD.HI.U32 R161, R3, R166, RZ ;  /* 0x000000a603a17227 */ /* 0x000fe200078e00ff */
[----:B------:R-:W-:-:S02]  /*8c70*/  LOP3.LUT R168, R242, 0x15e, RZ, 0xfc, !PT ;  /* 0x0000015ef2a87812 */ /* 0x000fc400078efcff */
[----:B------:R-:W-:Y:S01]  /*8c80*/  IABS R172, R171 ;  /* 0x000000ab00ac7213 */ /* 0x000fe20000000000 */
[----:B------:R-:W-:Y:S01]  /*8c90*/  @!P5 IMAD.IADD R162, R162, 0x1, -R2 ;  /* 0x00000001a2a2d824 */ /* 0x000fe200078e0a02 */
[----:B------:R-:W-:Y:S01]  /*8ca0*/  ISETP.GE.AND P5, PT, R170, RZ, PT ;  /* 0x000000ffaa00720c */ /* 0x000fe20003fa6270 */
[----:B------:R-:W-:Y:S01]  /*8cb0*/  IMAD.MOV R161, RZ, RZ, -R161 ;  /* 0x000000ffffa17224 */ /* 0x000fe200078e0aa1 */
[----:B------:R-:W-:Y:S01]  /*8cc0*/  IABS R170, R168 ;  /* 0x000000a800aa7213 */ /* 0x000fe20000000000 */
[----:B------:R-:W-:Y:S01]  /*8cd0*/  @!P2 IMAD.MOV R159, RZ, RZ, -R159 ;  /* 0x000000ffff9fa224 */ /* 0x000fe200078e0a9f */
[C---:B------:R-:W-:Y:S01]  /*8ce0*/  ISETP.GT.U32.AND P2, PT, R2.reuse, R162, PT ;  /* 0x000000a20200720c */ /* 0x040fe20003f44070 */
[----:B------:R-:W-:Y:S01]  /*8cf0*/  IMAD R167, R2, R161, R166 ;  /* 0x000000a102a77224 */ /* 0x000fe200078e02a6 */
[----:B------:R-:W-:Y:S01]  /*8d00*/  LOP3.LUT R166, R242, 0x15c, RZ, 0xfc, !PT ;  /* 0x0000015cf2a67812 */ /* 0x000fe200078efcff */
[--C-:B------:R-:W-:Y:S02]  /*8d10*/  @!P6 IMAD.IADD R165, R165, 0x1, -R2.reuse ;  /* 0x00000001a5a5e824 */ /* 0x100fe400078e0a02 */
[----:B------:R-:W-:Y:S01]  /*8d20*/  IMAD.MOV.U32 R161, RZ, RZ, R163 ;  /* 0x000000ffffa17224 */ /* 0x000fe200078e00a3 */
[----:B------:R-:W-:Y:S01]  /*8d30*/  ISETP.GT.U32.AND P6, PT, R2, R167, PT ;  /* 0x000000a70200720c */ /* 0x000fe20003fc4070 */
[--C-:B------:R-:W-:Y:S01]  /*8d40*/  @!P4 IMAD.IADD R164, R164, 0x1, -R2.reuse ;  /* 0x00000001a4a4c824 */ /* 0x100fe200078e0a02 */
[----:B------:R-:W-:Y:S01]  /*8d50*/  ISETP.GE.AND P4, PT, R166, RZ, PT ;  /* 0x000000ffa600720c */ /* 0x000fe20003f86270 */
[----:B------:R-:W-:Y:S01]  /*8d60*/  @!P1 IMAD.MOV R161, RZ, RZ, -R161 ;  /* 0x000000ffffa19224 */ /* 0x000fe200078e0aa1 */
[----:B------:R-:W-:Y:S01]  /*8d70*/  IABS R166, R166 ;  /* 0x000000a600a67213 */ /* 0x000fe20000000000 */
[----:B------:R-:W-:Y:S01]  /*8d80*/  IMAD.MOV.U32 R163, RZ, RZ, R165 ;  /* 0x000000ffffa37224 */ /* 0x000fe200078e00a5 */
[----:B------:R-:W-:Y:S01]  /*8d90*/  ISETP.GT.U32.AND P1, PT, R2, R164, PT ;  /* 0x000000a40200720c */ /* 0x000fe20003f24070 */
[----:B------:R-:W-:Y:S01]  /*8da0*/  @!P2 IMAD.IADD R162, R162, 0x1, -R2 ;  /* 0x00000001a2a2a824 */ /* 0x000fe200078e0a02 */
[----:B------:R-:W-:Y:S01]  /*8db0*/  ISETP.GE.AND P2, PT, R169, RZ, PT ;  /* 0x000000ffa900720c */ /* 0x000fe20003f46270 */
[----:B------:R-:W-:Y:S01]  /*8dc0*/  @!P3 IMAD.MOV R163, RZ, RZ, -R163 ;  /* 0x000000ffffa3b224 */ /* 0x000fe200078e0aa3 */
[----:B------:R-:W-:Y:S01]  /*8dd0*/  LOP3.LUT R169, R242, 0x160, RZ, 0xfc, !PT ;  /* 0x00000160f2a97812 */ /* 0x000fe200078efcff */
[----:B------:R-:W-:-:S03]  /*8de0*/  IMAD.HI.U32 R165, R3, R166, RZ ;  /* 0x000000a603a57227 */ /* 0x000fc600078e00ff */
[----:B------:R-:W-:Y:S01]  /*8df0*/  ISETP.GE.AND P3, PT, R169, RZ, PT ;  /* 0x000000ffa900720c */ /* 0x000fe20003f66270 */
[----:B------:R-:W-:Y:S01]  /*8e00*/  @!P6 IMAD.IADD R167, R167, 0x1, -R2 ;  /* 0x00000001a7a7e824 */ /* 0x000fe200078e0a02 */
[----:B------:R-:W-:Y:S01]  /*8e10*/  IABS R169, R169 ;  /* 0x000000a900a97213 */ /* 0x000fe20000000000 */
[----:B------:R-:W-:Y:S01]  /*8e20*/  @!P5 IMAD.MOV R162, RZ, RZ, -R162 ;  /* 0x000000ffffa2d224 */ /* 0x000fe200078e0aa2 */
[----:B------:R-:W-:Y:S01]  /*8e30*/  ISETP.GE.AND P5, PT, R168, RZ, PT ;  /* 0x000000ffa800720c */ /* 0x000fe20003fa6270 */
[----:B------:R-:W-:Y:S01]  /*8e40*/  @!P1 IMAD.IADD R164, R164, 0x1, -R2 ;  /* 0x00000001a4a49824 */ /* 0x000fe200078e0a02 */
[----:B------:R-:W-:Y:S02]  /*8e50*/  ISETP.GT.U32.AND P6, PT, R2, R167, PT ;  /* 0x000000a70200720c */ /* 0x000fe40003fc4070 */
[----:B------:R-:W-:Y:S01]  /*8e60*/  ISETP.GE.AND P1, PT, R171, RZ, PT ;  /* 0x000000ffab00720c */ /* 0x000fe20003f26270 */
[----:B------:R-:W-:Y:S02]  /*8e70*/  IMAD.MOV.U32 R171, RZ, RZ, R169 ;  /* 0x000000ffffab7224 */ /* 0x000fe400078e00a9 */
[----:B------:R-:W-:-:S02]  /*8e80*/  IMAD.MOV R169, RZ, RZ, -R165 ;  /* 0x000000ffffa97224 */ /* 0x000fc400078e0aa5 */
[----:B------:R-:W-:-:S04]  /*8e90*/  IMAD.HI.U32 R165, R3, R170, RZ ;  /* 0x000000aa03a57227 */ /* 0x000fc800078e00ff */
[----:B------:R-:W-:Y:S02]  /*8ea0*/  IMAD R166, R2, R169, R166 ;  /* 0x000000a902a67224 */ /* 0x000fe400078e02a6 */
[----:B------:R-:W-:-:S04]  /*8eb0*/  IMAD.HI.U32 R168, R3, R171, RZ ;  /* 0x000000ab03a87227 */ /* 0x000fc800078e00ff */
[----:B------:R-:W-:Y:S02]  /*8ec0*/  IMAD.MOV R169, RZ, RZ, -R165 ;  /* 0x000000ffffa97224 */ /* 0x000fe400078e0aa5 */
[----:B------:R-:W-:Y:S01]  /*8ed0*/  @!P0 IMAD.MOV R164, RZ, RZ, -R164 ;  /* 0x000000ffffa48224 */ /* 0x000fe200078e0aa4 */
[----:B------:R-:W-:Y:S01]  /*8ee0*/  ISETP.GT.U32.AND P0, PT, R2, R166, PT ;  /* 0x000000a60200720c */ /* 0x000fe20003f04070 */
[----:B------:R-:W-:-:S04]  /*8ef0*/  IMAD.HI.U32 R165, R3, R172, RZ ;  /* 0x000000ac03a57227 */ /* 0x000fc800078e00ff */
[----:B------:R-:W-:Y:S02]  /*8f00*/  IMAD.MOV R168, RZ, RZ, -R168 ;  /* 0x000000ffffa87224 */ /* 0x000fe400078e0aa8 */
[--C-:B------:R-:W-:Y:S02]  /*8f10*/  @!P6 IMAD.IADD R167, R167, 0x1, -R2.reuse ;  /* 0x00000001a7a7e824 */ /* 0x100fe400078e0a02 */
[----:B------:R-:W-:Y:S02]  /*8f20*/  IMAD.MOV R173, RZ, RZ, -R165 ;  /* 0x000000ffffad7224 */ /* 0x000fe400078e0aa5 */
[----:B------:R-:W-:Y:S02]  /*8f30*/  IMAD R168, R2, R168, R171 ;  /* 0x000000a802a87224 */ /* 0x000fe400078e02ab */
[----:B------:R-:W-:Y:S02]  /*8f40*/  IMAD.MOV.U32 R165, RZ, RZ, R167 ;  /* 0x000000ffffa57224 */ /* 0x000fe400078e00a7 */
[----:B------:R-:W-:-:S02]  /*8f50*/  @!P0 IMAD.IADD R166, R166, 0x1, -R2 ;  /* 0x00000001a6a68824 */ /* 0x000fc400078e0a02 */
[----:B------:R-:W-:Y:S01]  /*8f60*/  @!P2 IMAD.MOV R165, RZ, RZ, -R165 ;  /* 0x000000ffffa5a224 */ /* 0x000fe200078e0aa5 */
[C---:B------:R-:W-:Y:S01]  /*8f70*/  ISETP.GT.U32.AND P2, PT, R2.reuse, R168, PT ;  /* 0x000000a80200720c */ /* 0x040fe20003f44070 */
[C---:B------:R-:W-:Y:S01]  /*8f80*/  IMAD R169, R2.reuse, R169, R170 ;  /* 0x000000a902a97224 */ /* 0x040fe200078e02aa */
[C---:B------:R-:W-:Y:S01]  /*8f90*/  ISETP.GT.U32.AND P0, PT, R2.reuse, R166, PT ;  /* 0x000000a60200720c */ /* 0x040fe20003f04070 */
[C---:B------:R-:W-:Y:S01]  /*8fa0*/  IMAD R171, R2.reuse, R173, R172 ;  /* 0x000000ad02ab7224 */ /* 0x040fe200078e02ac */
[----:B------:R-:W-:Y:S02]  /*8fb0*/  IABS R173, R178 ;  /* 0x000000b200ad7213 */ /* 0x000fe40000000000 */
[----:B------:R-:W-:Y:S02]  /*8fc0*/  ISETP.GT.U32.AND P6, PT, R2, R169, PT ;  /* 0x000000a90200720c */ /* 0x000fe40003fc4070 */
[----:B------:R-:W-:Y:S01]  /*8fd0*/  IABS R172, R177 ;  /* 0x000000b100ac7213 */ /* 0x000fe20000000000 */
[----:B------:R-:W-:-:S04]  /*8fe0*/  IMAD.HI.U32 R170, R3, R173, RZ ;  /* 0x000000ad03aa7227 */ /* 0x000fc800078e00ff */
[--C-:B------:R-:W-:Y:S02]  /*8ff0*/  @!P2 IMAD.IADD R168, R168, 0x1, -R2.reuse ;  /* 0x00000001a8a8a824 */ /* 0x100fe400078e0a02 */
[----:B------:R-:W-:Y:S01]  /*9000*/  @!P0 IMAD.IADD R166, R166, 0x1, -R2 ;  /* 0x00000001a6a68824 */ /* 0x000fe200078e0a02 */
[C---:B------:R-:W-:Y:S01]  /*9010*/  ISETP.GT.U32.AND P0, PT, R2.reuse, R171, PT ;  /* 0x000000ab0200720c */ /* 0x040fe20003f04070 */
[----:B------:R-:W-:Y:S01]  /*9020*/  IMAD.MOV R174, RZ, RZ, -R170 ;  /* 0x000000ffffae7224 */ /* 0x000fe200078e0aaa */
[C---:B------:R-:W-:Y:S01]  /*9030*/  ISETP.GT.U32.AND P2, PT, R2.reuse, R168, PT ;  /* 0x000000a80200720c */ /* 0x040fe20003f44070 */
[----:B------:R-:W-:Y:S02]  /*9040*/  @!P6 IMAD.IADD R169, R169, 0x1, -R2 ;  /* 0x00000001a9a9e824 */ /* 0x000fe400078e0a02 */
[C---:B------:R-:W-:Y:S02]  /*9050*/  IMAD R173, R2.reuse, R174, R173 ;  /* 0x000000ae02ad7224 */ /* 0x040fe400078e02ad */
[----:B------:R-:W-:Y:S01]  /*9060*/  IMAD.HI.U32 R167, R3, R172, RZ ;  /* 0x000000ac03a77227 */ /* 0x000fe200078e00ff */
[----:B------:R-:W-:-:S03]  /*9070*/  ISETP.GT.U32.AND P6, PT, R2, R169, PT ;  /* 0x000000a90200720c */ /* 0x000fc60003fc4070 */
[----:B------:R-:W-:Y:S02]  /*9080*/  IMAD.MOV R167, RZ, RZ, -R167 ;  /* 0x000000ffffa77224 */ /* 0x000fe400078e0aa7 */
[--C-:B------:R-:W-:Y:S02]  /*9090*/  @!P0 IMAD.IADD R171, R171, 0x1, -R2.reuse ;  /* 0x00000001abab8824 */ /* 0x100fe400078e0a02 */
[----:B------:R-:W-:Y:S01]  /*90a0*/  @!P2 IMAD.IADD R168, R168, 0x1, -R2 ;  /* 0x00000001a8a8a824 */ /* 0x000fe200078e0a02 */
[C---:B------:R-:W-:Y:S01]  /*90b0*/  ISETP.GT.U32.AND P2, PT, R2.reuse, R173, PT ;  /* 0x000000ad0200720c */ /* 0x040fe20003f44070 */
[----:B------:R-:W-:Y:S01]  /*90c0*/  IMAD.MOV.U32 R174, RZ, RZ, R175 ;  /* 0x000000ffffae7224 */ /* 0x000fe200078e00af */
[C---:B------:R-:W-:Y:S01]  /*90d0*/  ISETP.GT.U32.AND P0, PT, R2.reuse, R171, PT ;  /* 0x000000ab0200720c */ /* 0x040fe20003f04070 */
[----:B------:R-:W-:Y:S02]  /*90e0*/  IMAD R170, R2, R167, R172 ;  /* 0x000000a702aa7224 */ /* 0x000fe400078e02ac */
[----:B------:R-:W-:-:S02]  /*90f0*/  IMAD.MOV.U32 R175, RZ, RZ, R176 ;  /* 0x000000ffffaf7224 */ /* 0x000fc400078e00b0 */
[----:B------:R-:W-:-:S04]  /*9100*/  IMAD.HI.U32 R167, R3, R174, RZ ;  /* 0x000000ae03a77227 */ /* 0x000fc800078e00ff */
[----:B------:R-:W-:-:S04]  /*9110*/  IMAD.HI.U32 R172, R3, R175, RZ ;  /* 0x000000af03ac7227 */ /* 0x000fc800078e00ff */
[----:B------:R-:W-:Y:S01]  /*9120*/  @!P4 IMAD.MOV R166, RZ, RZ, -R166 ;  /* 0x000000ffffa6c224 */ /* 0x000fe200078e0aa6 */
[----:B------:R-:W-:Y:S01]  /*9130*/  ISETP.GE.AND P4, PT, R177, RZ, PT ;  /* 0x000000ffb100720c */ /* 0x000fe20003f86270 */
[----:B------:R-:W-:Y:S01]  /*9140*/  IMAD.MOV R167, RZ, RZ, -R167 ;  /* 0x000000ffffa77224 */ /* 0x000fe200078e0aa7 */
[----:B------:R-:W-:Y:S01]  /*9150*/  IABS R177, R181 ;  /* 0x000000b500b17213 */ /* 0x000fe20000000000 */
[--C-:B------:R-:W-:Y:S02]  /*9160*/  @!P2 IMAD.IADD R173, R173, 0x1, -R2.reuse ;  /* 0x00000001adada824 */ /* 0x100fe400078e0a02 */
[----:B------:R-:W-:Y:S01]  /*9170*/  @!P6 IMAD.IADD R169, R169, 0x1, -R2 ;  /* 0x00000001a9a9e824 */ /* 0x000fe200078e0a02 */
[C---:B------:R-:W-:Y:S01]  /*9180*/  ISETP.GT.U32.AND P6, PT, R2.reuse, R170, PT ;  /* 0x000000aa0200720c */ /* 0x040fe20003fc4070 */
[----:B------:R-:W-:Y:S01]  /*9190*/  IMAD.MOV R176, RZ, RZ, -R172 ;  /* 0x000000ffffb07224 */ /* 0x000fe200078e0aac */
[C---:B------:R-:W-:Y:S01]  /*91a0*/  ISETP.GT.U32.AND P2, PT, R2.reuse, R173, PT ;  /* 0x000000ad0200720c */ /* 0x040fe20003f44070 */
[----:B------:R-:W-:-:S02]  /*91b0*/  IMAD R172, R2, R167, R174 ;  /* 0x000000a702ac7224 */ /* 0x000fc400078e02ae */
[----:B------:R-:W-:Y:S02]  /*91c0*/  IMAD.MOV.U32 R167, RZ, RZ, R169 ;  /* 0x000000ffffa77224 */ /* 0x000fe400078e00a9 */
[----:B------:R-:W-:-:S04]  /*91d0*/  IMAD.HI.U32 R169, R3, R177, RZ ;  /* 0x000000b103a97227 */ /* 0x000fc800078e00ff */
[--C-:B------:R-:W-:Y:S01]  /*91e0*/  @!P0 IMAD.IADD R171, R171, 0x1, -R2.reuse ;  /* 0x00000001abab8824 */ /* 0x100fe200078e0a02 */
[C---:B------:R-:W-:Y:S01]  /*91f0*/  ISETP.GT.U32.AND P0, PT, R2.reuse, R172, PT ;  /* 0x000000ac0200720c */ /* 0x040fe20003f04070 */
[----:B------:R-:W-:Y:S02]  /*9200*/  IMAD.MOV R174, RZ, RZ, -R169 ;  /* 0x000000ffffae7224 */ /* 0x000fe400078e0aa9 */
[C---:B------:R-:W-:Y:S02]  /*9210*/  IMAD R175, R2.reuse, R176, R175 ;  /* 0x000000b002af7224 */ /* 0x040fe400078e02af */
[----:B------:R-:W-:Y:S02]  /*9220*/  IMAD.MOV.U32 R169, RZ, RZ, R171 ;  /* 0x000000ffffa97224 */ /* 0x000fe400078e00ab */
[C---:B------:R-:W-:Y:S01]  /*9230*/  IMAD R174, R2.reuse, R174, R177 ;  /* 0x000000ae02ae7224 */ /* 0x040fe200078e02b1 */
[----:B------:R-:W-:Y:S01]  /*9240*/  IABS R177, R182 ;  /* 0x000000b600b17213 */ /* 0x000fe20000000000 */
[----:B------:R-:W-:Y:S01]  /*9250*/  @!P1 IMAD.MOV R169, RZ, RZ, -R169 ;  /* 0x000000ffffa99224 */ /* 0x000fe200078e0aa9 */
[C---:B------:R-:W-:Y:S01]  /*9260*/  ISETP.GT.U32.AND P1, PT, R2.reuse, R175, PT ;  /* 0x000000af0200720c */ /* 0x040fe20003f24070 */
[--C-:B------:R-:W-:Y:S01]  /*9270*/  @!P2 IMAD.IADD R173, R173, 0x1, -R2.reuse ;  /* 0x00000001adada824 */ /* 0x100fe200078e0a02 */
[----:B------:R-:W-:Y:S01]  /*9280*/  ISETP.GT.U32.AND P2, PT, R2, R174, PT ;  /* 0x000000ae0200720c */ /* 0x000fe20003f44070 */
[--C-:B------:R-:W-:Y:S01]  /*9290*/  @!P6 IMAD.IADD R170, R170, 0x1, -R2.reuse ;  /* 0x00000001aaaae824 */ /* 0x100fe200078e0a02 */
[----:B------:R-:W-:Y:S01]  /*92a0*/  ISETP.GE.AND P6, PT, R178, RZ, PT ;  /* 0x000000ffb200720c */ /* 0x000fe20003fc6270 */
[----:B------:R-:W-:Y:S01]  /*92b0*/  @!P0 IMAD.IADD R172, R172, 0x1, -R2 ;  /* 0x00000001acac8824 */ /* 0x000fe200078e0a02 */
[----:B------:R-:W-:Y:S01]  /*92c0*/  IABS R178, R183 ;  /* 0x000000b700b27213 */ /* 0x000fe20000000000 */
[----:B------:R-:W-:Y:S01]  /*92d0*/  @!P5 IMAD.MOV R167, RZ, RZ, -R167 ;  /* 0x000000ffffa7d224 */ /* 0x000fe200078e0aa7 */
[----:B------:R-:W-:Y:S01]  /*92e0*/  ISETP.GT.U32.AND P5, PT, R2, R170, PT ;  /* 0x000000aa0200720c */ /* 0x000fe20003fa4070 */
[----:B------:R-:W-:Y:S01]  /*92f0*/  IMAD.HI.U32 R171, R3, R177, RZ ;  /* 0x000000b103ab7227 */ /* 0x000fe200078e00ff */
[----:B------:R-:W-:-:S03]  /*9300*/  ISETP.GE.AND P0, PT, R181, RZ, PT ;  /* 0x000000ffb500720c */ /* 0x000fc60003f06270 */
[--C-:B------:R-:W-:Y:S01]  /*9310*/  @!P1 IMAD.IADD R175, R175, 0x1, -R2.reuse ;  /* 0x00000001afaf9824 */ /* 0x100fe200078e0a02 */
[----:B------:R-:W-:Y:S01]  /*9320*/  ISETP.GT.U32.AND P1, PT, R2, R172, PT ;  /* 0x000000ac0200720c */ /* 0x000fe20003f24070 */
[----:B------:R-:W-:Y:S02]  /*9330*/  @!P2 IMAD.IADD R174, R174, 0x1, -R2 ;  /* 0x00000001aeaea824 */ /* 0x000fe400078e0a02 */
[----:B------:R-:W-:Y:S02]  /*9340*/  IMAD.MOV R176, RZ, RZ, -R171 ;  /* 0x000000ffffb07224 */ /* 0x000fe400078e0aab */
[----:B------:R-:W-:Y:S01]  /*9350*/  IMAD.HI.U32 R171, R3, R178, RZ ;  /* 0x000000b203ab7227 */ /* 0x000fe200078e00ff */
[----:B------:R-:W-:-:S03]  /*9360*/  ISETP.GT.U32.AND P2, PT, R2, R174, PT ;  /* 0x000000ae0200720c */ /* 0x000fc60003f44070 */
[----:B------:R-:W-:Y:S02]  /*9370*/  IMAD R177, R2, R176, R177 ;  /* 0x000000b002b17224 */ /* 0x000fe400078e02b1 */
[----:B------:R-:W-:Y:S02]  /*9380*/  IMAD.MOV R171, RZ, RZ, -R171 ;  /* 0x000000ffffab7224 */ /* 0x000fe400078e0aab */
[--C-:B------:R-:W-:Y:S01]  /*9390*/  @!P5 IMAD.IADD R170, R170, 0x1, -R2.reuse ;  /* 0x00000001aaaad824 */ /* 0x100fe200078e0a02 */
[----:B------:R-:W-:Y:S01]  /*93a0*/  ISETP.GE.AND P5, PT, R180, RZ, PT ;  /* 0x000000ffb400720c */ /* 0x000fe20003fa6270 */
[----:B------:R-:W-:Y:S01]  /*93b0*/  @!P1 IMAD.IADD R172, R172, 0x1, -R2 ;  /* 0x00000001acac9824 */ /* 0x000fe200078e0a02 */
[C---:B------:R-:W-:Y:S01]  /*93c0*/  ISETP.GT.U32.AND P1, PT, R2.reuse, R177, PT ;  /* 0x000000b10200720c */ /* 0x040fe20003f24070 */
[C---:B------:R-:W-:Y:S01]  /*93d0*/  IMAD R176, R2.reuse, R171, R178 ;  /* 0x000000ab02b07224 */ /* 0x040fe200078e02b2 */
[----:B------:R-:W-:Y:S01]  /*93e0*/  IABS R180, R185 ;  /* 0x000000b900b47213 */ /* 0x000fe20000000000 */
[----:B------:R-:W-:Y:S01]  /*93f0*/  @!P4 IMAD.MOV R170, RZ, RZ, -R170 ;  /* 0x000000ffffaac224 */ /* 0x000fe200078e0aaa */
[----:B------:R-:W-:Y:S01]  /*9400*/  ISETP.GT.U32.AND P4, PT, R2, R175, PT ;  /* 0x000000af0200720c */ /* 0x000fe20003f84070 */
[----:B------:R-:W-:Y:S01]  /*9410*/  @!P2 IMAD.IADD R174, R174, 0x1, -R2 ;  /* 0x00000001aeaea824 */ /* 0x000fe200078e0a02 */
[----:B------:R-:W-:Y:S01]  /*9420*/  ISETP.GT.U32.AND P2, PT, R2, R176, PT ;  /* 0x000000b00200720c */ /* 0x000fe20003f44070 */
[----:B------:R-:W-:Y:S01]  /*9430*/  @!P3 IMAD.MOV R168, RZ, RZ, -R168 ;  /* 0x000000ffffa8b224 */ /* 0x000fe200078e0aa8 */
[----:B------:R-:W-:Y:S01]  /*9440*/  ISETP.GE.AND P3, PT, R179, RZ, PT ;  /* 0x000000ffb300720c */ /* 0x000fe20003f66270 */
[----:B------:R-:W-:Y:S01]  /*9450*/  IMAD.HI.U32 R178, R3, R180, RZ ;  /* 0x000000b403b27227 */ /* 0x000fe200078e00ff */
[----:B------:R-:W-:-:S03]  /*9460*/  IABS R179, R184 ;  /* 0x000000b800b37213 */ /* 0x000fc60000000000 */
[----:B------:R-:W-:Y:S01]  /*9470*/  @!P1 IMAD.IADD R177, R177, 0x1, -R2 ;  /* 0x00000001b1b19824 */ /* 0x000fe200078e0a02 */
[----:B------:R-:W-:Y:S01]  /*9480*/  ISETP.GE.AND P1, PT, R183, RZ, PT ;  /* 0x000000ffb700720c */ /* 0x000fe20003f26270 */
[----:B------:R-:W-:Y:S01]  /*9490*/  IMAD.MOV R181, RZ, RZ, -R178 ;  /* 0x000000ffffb57224 */ /* 0x000fe200078e0ab2 */
[----:B------:R-:W-:Y:S01]  /*94a0*/  LOP3.LUT R183, R242, 0x178, RZ, 0xfc, !PT ;  /* 0x00000178f2b77812 */ /* 0x000fe200078efcff */
[----:B------:R-:W-:Y:S01]  /*94b0*/  @!P4 IMAD.IADD R175, R175, 0x1, -R2 ;  /* 0x00000001afafc824 */ /* 0x000fe200078e0a02 */
[----:B------:R-:W-:Y:S01]  /*94c0*/  ISETP.GE.AND P4, PT, R182, RZ, PT ;  /* 0x000000ffb600720c */ /* 0x000fe20003f86270 */
[----:B------:R-:W-:Y:S01]  /*94d0*/  IMAD.HI.U32 R171, R3, R179, RZ ;  /* 0x000000b303ab7227 */ /* 0x000fe200078e00ff */
[----:B------:R-:W-:-:S03]  /*94e0*/  IABS R182, R186 ;  /* 0x000000ba00b67213 */ /* 0x000fc60000000000 */
[----:B------:R-:W-:Y:S01]  /*94f0*/  IMAD R178, R2, R181, R180 ;  /* 0x000000b502b27224 */ /* 0x000fe200078e02b4 */
[----:B------:R-:W-:Y:S01]  /*9500*/  IABS R180, R183 ;  /* 0x000000b700b47213 */ /* 0x000fe20000000000 */
[----:B------:R-:W-:Y:S01]  /*9510*/  @!P2 IMAD.IADD R176, R176, 0x1, -R2 ;  /* 0x00000001b0b0a824 */ /* 0x000fe200078e0a02 */
[C---:B------:R-:W-:Y:S01]  /*9520*/  ISETP.GT.U32.AND P2, PT, R2.reuse, R177, PT ;  /* 0x000000b10200720c */ /* 0x040fe20003f44070 */
[----:B------:R-:W-:Y:S02]  /*9530*/  IMAD.MOV R171, RZ, RZ, -R171 ;  /* 0x000000ffffab7224 */ /* 0x000fe400078e0aab */
[----:B------:R-:W-:Y:S02]  /*9540*/  IMAD.MOV.U32 R181, RZ, RZ, R182 ;  /* 0x000000ffffb57224 */ /* 0x000fe400078e00b6 */
[----:B------:R-:W-:Y:S02]  /*9550*/  IMAD.MOV.U32 R182, RZ, RZ, R180 ;  /* 0x000000ffffb67224 */ /* 0x000fe400078e00b4 */
[----:B------:R-:W-:-:S02]  /*9560*/  IMAD R179, R2, R171, R179 ;  /* 0x000000ab02b37224 */ /* 0x000fc400078e02b3 */
[----:B------:R-:W-:Y:S02]  /*9570*/  IMAD.MOV.U32 R171, RZ, RZ, R173 ;  /* 0x000000ffffab7224 */ /* 0x000fe400078e00ad */
[----:B------:R-:W-:-:S04]  /*9580*/  IMAD.HI.U32 R180, R3, R181, RZ ;  /* 0x000000b503b47227 */ /* 0x000fc800078e00ff */
[----:B------:R-:W-:Y:S02]  /*9590*/  IMAD.MOV.U32 R173, RZ, RZ, R175 ;  /* 0x000000ffffad7224 */ /* 0x000fe400078e00af */
[----:B------:R-:W-:-:S04]  /*95a0*/  IMAD.HI.U32 R175, R3, R182, RZ ;  /* 0x000000b603af7227 */ /* 0x000fc800078e00ff */
[----:B------:R-:W-:Y:S01]  /*95b0*/  @!P3 IMAD.MOV R172, RZ, RZ, -R172 ;  /* 0x000000ffffacb224 */ /* 0x000fe200078e0aac */
[C---:B------:R-:W-:Y:S01]  /*95c0*/  ISETP.GT.U32.AND P3, PT, R2.reuse, R179, PT ;  /* 0x000000b30200720c */ /* 0x040fe20003f64070 */
[----:B------:R-:W-:Y:S02]  /*95d0*/  IMAD.MOV R180, RZ, RZ, -R180 ;  /* 0x000000ffffb47224 */ /* 0x000fe400078e0ab4 */
[----:B------:R-:W-:Y:S02]  /*95e0*/  IMAD.MOV R175, RZ, RZ, -R175 ;  /* 0x000000ffffaf7224 */ /* 0x000fe400078e0aaf */
[----:B------:R-:W-:Y:S01]  /*95f0*/  @!P2 IMAD.IADD R177, R177, 0x1, -R2 ;  /* 0x00000001b1b1a824 */ /* 0x000fe200078e0a02 */
[----:B------:R-:W-:Y:S01]  /*9600*/  ISETP.GE.AND P2, PT, R185, RZ, PT ;  /* 0x000000ffb900720c */ /* 0x000fe20003f46270 */
[C---:B------:R-:W-:Y:S01]  /*9610*/  IMAD R181, R2.reuse, R180, R181 ;  /* 0x000000b402b57224 */ /* 0x040fe200078e02b5 */
[----:B------:R-:W-:Y:S01]  /*9620*/  IABS R185, R188 ;  /* 0x000000bc00b97213 */ /* 0x000fe20000000000 */
[----:B------:R-:W-:Y:S01]  /*9630*/  IMAD R180, R2, R175, R182 ;  /* 0x000000af02b47224 */ /* 0x000fe200078e02b6 */
[----:B------:R-:W-:Y:S01]  /*9640*/  LOP3.LUT R182, R242, 0x17a, RZ, 0xfc, !PT ;  /* 0x0000017af2b67812 */ /* 0x000fe200078efcff */
[----:B------:R-:W-:-:S02]  /*9650*/  IMAD.MOV.U32 R175, RZ, RZ, R177 ;  /* 0x000000ffffaf7224 */ /* 0x000fc400078e00b1 */
[----:B------:R-:W-:Y:S01]  /*9660*/  @!P5 IMAD.MOV R173, RZ, RZ, -R173 ;  /* 0x000000ffffadd224 */ /* 0x000fe200078e0aad */
[C---:B------:R-:W-:Y:S01]  /*9670*/  ISETP.GT.U32.AND P5, PT, R2.reuse, R178, PT ;  /* 0x000000b20200720c */ /* 0x040fe20003fa4070 */
[----:B------:R-:W-:Y:S01]  /*9680*/  @!P4 IMAD.MOV R175, RZ, RZ, -R175 ;  /* 0x000000ffffafc224 */ /* 0x000fe200078e0aaf */
[C---:B------:R-:W-:Y:S01]  /*9690*/  ISETP.GT.U32.AND P4, PT, R2.reuse, R181, PT ;  /* 0x000000b50200720c */ /* 0x040fe20003f84070 */
[----:B------:R-:W-:Y:S01]  /*96a0*/  @!P3 IMAD.IADD R179, R179, 0x1, -R2 ;  /* 0x00000001b3b3b824 */ /* 0x000fe200078e0a02 */
[----:B------:R-:W-:Y:S01]  /*96b0*/  IABS R187, R182 ;  /* 0x000000b600bb7213 */ /* 0x000fe20000000000 */
[----:B------:R-:W-:Y:S01]  /*96c0*/  @!P6 IMAD.MOV R171, RZ, RZ, -R171 ;  /* 0x000000ffffabe224 */ /* 0x000fe200078e0aab */
[C---:B------:R-:W-:Y:S01]  /*96d0*/  ISETP.GT.U32.AND P6, PT, R2.reuse, R176, PT ;  /* 0x000000b00200720c */ /* 0x040fe20003fc4070 */
[----:B------:R-:W-:Y:S01]  /*96e0*/  @!P0 IMAD.MOV R174, RZ, RZ, -R174 ;  /* 0x000000ffffae8224 */ /* 0x000fe200078e0aae */
[----:B------:R-:W-:Y:S01]  /*96f0*/  ISETP.GT.U32.AND P3, PT, R2, R179, PT ;  /* 0x000000b30200720c */ /* 0x000fe20003f64070 */
[----:B------:R-:W-:Y:S01]  /*9700*/  IMAD.HI.U32 R177, R3, R187, RZ ;  /* 0x000000bb03b17227 */ /* 0x000fe200078e00ff */
[----:B------:R-:W-:-:S03]  /*9710*/  ISETP.GE.AND P0, PT, R184, RZ, PT ;  /* 0x000000ffb800720c */ /* 0x000fc60003f06270 */
[--C-:B------:R-:W-:Y:S02]  /*9720*/  @!P5 IMAD.IADD R178, R178, 0x1, -R2.reuse ;  /* 0x00000001b2b2d824 */ /* 0x100fe400078e0a02 */
[----:B------:R-:W-:-:S03]  /*9730*/  @!P4 IMAD.IADD R181, R181, 0x1, -R2 ;  /* 0x00000001b5b5c824 */ /* 0x000fc600078e0a02 */
[----:B------:R-:W-:Y:S01]  /*9740*/  ISETP.GT.U32.AND P5, PT, R2, R178, PT ;  /* 0x000000b20200720c */ /* 0x000fe20003fa4070 */
[--C-:B------:R-:W-:Y:S01]  /*9750*/  @!P6 IMAD.IADD R176, R176, 0x1, -R2.reuse ;  /* 0x00000001b0b0e824 */ /* 0x100fe200078e0a02 */
[----:B------:R-:W-:Y:S01]  /*9760*/  ISETP.GT.U32.AND P4, PT, R2, R181, PT ;  /* 0x000000b50200720c */ /* 0x000fe20003f84070 */
[----:B------:R-:W-:Y:S01]  /*9770*/  @!P3 IMAD.IADD R179, R179, 0x1, -R2 ;  /* 0x00000001b3b3b824 */ /* 0x000fe200078e0a02 */
[----:B------:R-:W-:Y:S01]  /*9780*/  ISETP.GE.AND P3, PT, R183, RZ, PT ;  /* 0x000000ffb700720c */ /* 0x000fe20003f66270 */
[----:B------:R-:W-:Y:S01]  /*9790*/  IMAD.MOV R183, RZ, RZ, -R177 ;  /* 0x000000ffffb77224 */ /* 0x000fe200078e0ab1 */
[----:B------:R-:W-:Y:S01]  /*97a0*/  ISETP.GE.AND P6, PT, R186, RZ, PT ;  /* 0x000000ffba00720c */ /* 0x000fe20003fc6270 */
[----:B------:R-:W-:Y:S01]  /*97b0*/  @!P1 IMAD.MOV R176, RZ, RZ, -R176 ;  /* 0x000000ffffb09224 */ /* 0x000fe200078e0ab0 */
[----:B------:R-:W-:Y:S01]  /*97c0*/  LOP3.LUT R186, R242, 0x17c, RZ, 0xfc, !PT ;  /* 0x0000017cf2ba7812 */ /* 0x000fe200078efcff */
[C---:B------:R-:W-:Y:S01]  /*97d0*/  IMAD R187, R2.reuse, R183, R187 ;  /* 0x000000b702bb7224 */ /* 0x040fe200078e02bb */
[----:B------:R-:W-:Y:S01]  /*97e0*/  ISETP.GT.U32.AND P1, PT, R2, R180, PT ;  /* 0x000000b40200720c */ /* 0x000fe20003f24070 */
[----:B------:R-:W-:Y:S01]  /*97f0*/  IMAD.MOV.U32 R177, RZ, RZ, R179 ;  /* 0x000000ffffb17224 */ /* 0x000fe200078e00b3 */
[----:B------:R-:W-:Y:S01]  /*9800*/  IABS R184, R186 ;  /* 0x000000ba00b87213 */ /* 0x000fe20000000000 */
[--C-:B------:R-:W-:Y:S01]  /*9810*/  @!P5 IMAD.IADD R178, R178, 0x1, -R2.reuse ;  /* 0x00000001b2b2d824 */ /* 0x100fe200078e0a02 */
[----:B------:R-:W-:Y:S01]  /*9820*/  ISETP.GE.AND P5, PT, R182, RZ, PT ;  /* 0x000000ffb600720c */ /* 0x000fe20003fa6270 */
[----:B------:R-:W-:Y:S01]  /*9830*/  @!P4 IMAD.IADD R181, R181, 0x1, -R2 ;  /* 0x00000001b5b5c824 */ /* 0x000fe200078e0a02 */
[----:B------:R-:W-:Y:S01]  /*9840*/  ISETP.GT.U32.AND P4, PT, R2, R187, PT ;  /* 0x000000bb0200720c */ /* 0x000fe20003f84070 */
[----:B------:R-:W-:-:S04]  /*9850*/  IMAD.HI.U32 R182, R3, R184, RZ ;  /* 0x000000b803b67227 */ /* 0x000fc800078e00ff */
[----:B------:R-:W-:Y:S02]  /*9860*/  IMAD.MOV R179, RZ, RZ, -R182 ;  /* 0x000000ffffb37224 */ /* 0x000fe400078e0ab6 */
[----:B------:R-:W-:Y:S01]  /*9870*/  IMAD.MOV.U32 R183, RZ, RZ, R185 ;  /* 0x000000ffffb77224 */ /* 0x000fe200078e00b9 */
[----:B------:R-:W-:Y:S01]  /*9880*/  IABS R185, R191 ;  /* 0x000000bf00b97213 */ /* 0x000fe20000000000 */
[----:B------:R-:W-:Y:S02]  /*9890*/  @!P1 IMAD.IADD R180, R180, 0x1, -R2 ;  /* 0x00000001b4b49824 */ /* 0x000fe400078e0a02 */
[C---:B------:R-:W-:Y:S02]  /*98a0*/  IMAD R182, R2.reuse, R179, R184 ;  /* 0x000000b302b67224 */ /* 0x040fe400078e02b8 */
[----:B------:R-:W-:Y:S01]  /*98b0*/  IMAD.HI.U32 R179, R3, R183, RZ ;  /* 0x000000b703b37227 */ /* 0x000fe200078e00ff */
[----:B------:R-:W-:-:S03]  /*98c0*/  ISETP.GT.U32.AND P1, PT, R2, R180, PT ;  /* 0x000000b40200720c */ /* 0x000fc60003f24070 */
[----:B------:R-:W-:Y:S02]  /*98d0*/  @!P4 IMAD.IADD R187, R187, 0x1, -R2 ;  /* 0x00000001bbbbc824 */ /* 0x000fe400078e0a02 */
[----:B------:R-:W-:Y:S02]  /*98e0*/  IMAD.MOV R179, RZ, RZ, -R179 ;  /* 0x000000ffffb37224 */ /* 0x000fe400078e0ab3 */
[----:B------:R-:W-:Y:S01]  /*98f0*/  @!P0 IMAD.MOV R177, RZ, RZ, -R177 ;  /* 0x000000ffffb18224 */ /* 0x000fe200078e0ab1 */
[----:B------:R-:W-:Y:S01]  /*9900*/  ISETP.GE.AND P0, PT, R186, RZ, PT ;  /* 0x000000ffba00720c */ /* 0x000fe20003f06270 */
[----:B------:R-:W-:Y:S01]  /*9910*/  @!P2 IMAD.MOV R178, RZ, RZ, -R178 ;  /* 0x000000ffffb2a224 */ /* 0x000fe200078e0ab2 */
[----:B------:R-:W-:Y:S01]  /*9920*/  IABS R186, R192 ;  /* 0x000000c000ba7213 */ /* 0x000fe20000000000 */
[C---:B------:R-:W-:Y:S01]  /*9930*/  IMAD R183, R2.reuse, R179, R183 ;  /* 0x000000b302b77224 */ /* 0x040fe200078e02b7 */
[----:B------:R-:W-:Y:S01]  /*9940*/  ISETP.GT.U32.AND P2, PT, R2, R187, PT ;  /* 0x000000bb0200720c */ /* 0x000fe20003f44070 */
[----:B------:R-:W-:-:S03]  /*9950*/  IMAD.HI.U32 R179, R3, R185, RZ ;  /* 0x000000b903b37227 */ /* 0x000fc600078e00ff */
[----:B------:R-:W-:Y:S01]  /*9960*/  ISETP.GT.U32.AND P4, PT, R2, R183, PT ;  /* 0x000000b70200720c */ /* 0x000fe20003f84070 */
[----:B------:R-:W-:-:S04]  /*9970*/  IMAD.HI.U32 R184, R3, R186, RZ ;  /* 0x000000ba03b87227 */ /* 0x000fc800078e00ff */
[----:B------:R-:W-:Y:S02]  /*9980*/  IMAD.MOV R179, RZ, RZ, -R179 ;  /* 0x000000ffffb37224 */ /* 0x000fe400078e0ab3 */
[----:B------:R-:W-:Y:S01]  /*9990*/  @!P1 IMAD.IADD R180, R180, 0x1, -R2 ;  /* 0x00000001b4b49824 */ /* 0x000fe200078e0a02 */
[C---:B------:R-:W-:Y:S01]  /*99a0*/  ISETP.GT.U32.AND P1, PT, R2.reuse, R182, PT ;  /* 0x000000b60200720c */ /* 0x040fe20003f24070 */
[----:B------:R-:W-:Y:S02]  /*99b0*/  IMAD.MOV R189, RZ, RZ, -R184 ;  /* 0x000000ffffbd7224 */ /* 0x000fe400078e0ab8 */
[C---:B------:R-:W-:Y:S02]  /*99c0*/  IMAD R184, R2.reuse, R179, R185 ;  /* 0x000000b302b87224 */ /* 0x040fe400078e02b9 */
[----:B------:R-:W-:Y:S02]  /*99d0*/  @!P2 IMAD.IADD R187, R187, 0x1, -R2 ;  /* 0x00000001bbbba824 */ /* 0x000fe400078e0a02 */
[C---:B------:R-:W-:Y:S01]  /*99e0*/  IMAD R185, R2.reuse, R189, R186 ;  /* 0x000000bd02b97224 */ /* 0x040fe200078e02ba */
[----:B------:R-:W-:Y:S01]  /*99f0*/  ISETP.GT.U32.AND P2, PT, R2, R184, PT ;  /* 0x000000b80200720c */ /* 0x000fe20003f44070 */
[----:B------:R-:W-:-:S04]  /*9a00*/  IMAD.HI.U32 R186, R3, R190, RZ ;  /* 0x000000be03ba7227 */ /* 0x000fc800078e00ff */
[----:B------:R-:W-:Y:S02]  /*9a10*/  IMAD.MOV.U32 R179, RZ, RZ, R181 ;  /* 0x000000ffffb37224 */ /* 0x000fe400078e00b5 */
[----:B------:R-:W-:Y:S02]  /*9a20*/  IMAD.MOV.U32 R181, RZ, RZ, R187 ;  /* 0x000000ffffb57224 */ /* 0x000fe400078e00bb */
[----:B------:R-:W-:Y:S02]  /*9a30*/  IMAD.MOV R187, RZ, RZ, -R186 ;  /* 0x000000ffffbb7224 */ /* 0x000fe400078e0aba */
[----:B------:R-:W-:Y:S01]  /*9a40*/  @!P1 IMAD.IADD R182, R182, 0x1, -R2 ;  /* 0x00000001b6b69824 */ /* 0x000fe200078e0a02 */
[----:B------:R-:W-:Y:S01]  /*9a50*/  ISETP.GE.AND P1, PT, R188, RZ, PT ;  /* 0x000000ffbc00720c */ /* 0x000fe20003f26270 */
[----:B------:R-:W-:Y:S01]  /*9a60*/  IMAD R186, R2, R187, R190 ;  /* 0x000000bb02ba7224 */ /* 0x000fe200078e02be */
[----:B------:R-:W-:Y:S01]  /*9a70*/  IABS R188, R195 ;  /* 0x000000c300bc7213 */ /* 0x000fe20000000000 */
[----:B------:R-:W-:-:S02]  /*9a80*/  @!P2 IMAD.IADD R184, R184, 0x1, -R2 ;  /* 0x00000001b8b8a824 */ /* 0x000fc400078e0a02 */
[----:B------:R-:W-:Y:S01]  /*9a90*/  @!P5 IMAD.MOV R181, RZ, RZ, -R181 ;  /* 0x000000ffffb5d224 */ /* 0x000fe200078e0ab5 */
[C---:B------:R-:W-:Y:S01]  /*9aa0*/  ISETP.GT.U32.AND P2, PT, R2.reuse, R186, PT ;  /* 0x000000ba0200720c */ /* 0x040fe20003f44070 */
[----:B------:R-:W-:Y:S01]  /*9ab0*/  IMAD.MOV.U32 R189, RZ, RZ, R188 ;  /* 0x000000ffffbd7224 */ /* 0x000fe200078e00bc */
[----:B------:R-:W-:Y:S01]  /*9ac0*/  ISETP.GT.U32.AND P5, PT, R2, R185, PT ;  /* 0x000000b90200720c */ /* 0x000fe20003fa4070 */
[----:B------:R-:W-:Y:S02]  /*9ad0*/  @!P4 IMAD.IADD R183, R183, 0x1, -R2 ;  /* 0x00000001b7b7c824 */ /* 0x000fe400078e0a02 */
[----:B------:R-:W-:-:S03]  /*9ae0*/  IMAD.HI.U32 R188, R3, R189, RZ ;  /* 0x000000bd03bc7227 */ /* 0x000fc600078e00ff */
[C---:B------:R-:W-:Y:S01]  /*9af0*/  ISETP.GT.U32.AND P4, PT, R2.reuse, R183, PT ;  /* 0x000000b70200720c */ /* 0x040fe20003f84070 */
[----:B------:R-:W-:Y:S02]  /*9b00*/  IMAD.MOV R188, RZ, RZ, -R188 ;  /* 0x000000ffffbc7224 */ /* 0x000fe400078e0abc */
[----:B------:R-:W-:Y:S01]  /*9b10*/  @!P6 IMAD.MOV R179, RZ, RZ, -R179 ;  /* 0x000000ffffb3e224 */ /* 0x000fe200078e0ab3 */
[C---:B------:R-:W-:Y:S01]  /*9b20*/  ISETP.GT.U32.AND P6, PT, R2.reuse, R182, PT ;  /* 0x000000b60200720c */ /* 0x040fe20003fc4070 */
[----:B------:R-:W-:Y:S01]  /*9b30*/  IMAD R187, R2, R188, R189 ;  /* 0x000000bc02bb7224 */ /* 0x000fe200078e02bd */
[----:B------:R-:W-:Y:S01]  /*9b40*/  IABS R189, R196 ;  /* 0x000000c400bd7213 */ /* 0x000fe20000000000 */
[--C-:B------:R-:W-:Y:S02]  /*9b50*/  @!P2 IMAD.IADD R186, R186, 0x1, -R2.reuse ;  /* 0x00000001babaa824 */ /* 0x100fe400078e0a02 */
[----:B------:R-:W-:Y:S01]  /*9b60*/  @!P5 IMAD.IADD R185, R185, 0x1, -R2 ;  /* 0x00000001b9b9d824 */ /* 0x000fe200078e0a02 */
[C---:B------:R-:W-:Y:S01]  /*9b70*/  ISETP.GT.U32.AND P5, PT, R2.reuse, R184, PT ;  /* 0x000000b80200720c */ /* 0x040fe20003fa4070 */
[----:B------:R-:W-:Y:S01]  /*9b80*/  IMAD.HI.U32 R188, R3, R189, RZ ;  /* 0x000000bd03bc7227 */ /* 0x000fe200078e00ff */
[----:B------:R-:W-:-:S03]  /*9b90*/  ISETP.GT.U32.AND P2, PT, R2, R186, PT ;  /* 0x000000ba0200720c */ /* 0x000fc60003f44070 */
[----:B------:R-:W-:Y:S02]  /*9ba0*/  IMAD.MOV R188, RZ, RZ, -R188 ;  /* 0x000000ffffbc7224 */ /* 0x000fe400078e0abc */
[--C-:B------:R-:W-:Y:S01]  /*9bb0*/  @!P6 IMAD.IADD R182, R182, 0x1, -R2.reuse ;  /* 0x00000001b6b6e824 */ /* 0x100fe200078e0a02 */
[----:B------:R-:W-:Y:S01]  /*9bc0*/  ISETP.GE.AND P6, PT, R192, RZ, PT ;  /* 0x000000ffc000720c */ /* 0x000fe20003fc6270 */
[C---:B------:R-:W-:Y:S01]  /*9bd0*/  IMAD R188, R2.reuse, R188, R189 ;  /* 0x000000bc02bc7224 */ /* 0x040fe200078e02bd */
[----:B------:R-:W-:Y:S01]  /*9be0*/  IABS R192, R197 ;  /* 0x000000c500c07213 */ /* 0x000fe20000000000 */
[----:B------:R-:W-:Y:S01]  /*9bf0*/  @!P4 IMAD.IADD R183, R183, 0x1, -R2 ;  /* 0x00000001b7b7c824 */ /* 0x000fe200078e0a02 */
[----:B------:R-:W-:Y:S01]  /*9c00*/  ISETP.GE.AND P4, PT, R193, RZ, PT ;  /* 0x000000ffc100720c */ /* 0x000fe20003f86270 */
[----:B------:R-:W-:Y:S01]  /*9c10*/  @!P0 IMAD.MOV R182, RZ, RZ, -R182 ;  /* 0x000000ffffb68224 */ /* 0x000fe200078e0ab6 */
[----:B------:R-:W-:Y:S01]  /*9c20*/  ISETP.GT.U32.AND P0, PT, R2, R185, PT ;  /* 0x000000b90200720c */ /* 0x000fe20003f04070 */
[--C-:B------:R-:W-:Y:S01]  /*9c30*/  @!P2 IMAD.IADD R186, R186, 0x1, -R2.reuse ;  /* 0x00000001babaa824 */ /* 0x100fe200078e0a02 */
[----:B------:R-:W-:Y:S01]  /*9c40*/  ISETP.GT.U32.AND P2, PT, R2, R188, PT ;  /* 0x000000bc0200720c */ /* 0x000fe20003f44070 */
[----:B------:R-:W-:Y:S01]  /*9c50*/  @!P5 IMAD.IADD R184, R184, 0x1, -R2 ;  /* 0x00000001b8b8d824 */ /* 0x000fe200078e0a02 */
[----:B------:R-:W-:Y:S01]  /*9c60*/  IABS R193, R198 ;  /* 0x000000c600c17213 */ /* 0x000fe20000000000 */
[----:B------:R-:W-:Y:S01]  /*9c70*/  @!P3 IMAD.MOV R180, RZ, RZ, -R180 ;  /* 0x000000ffffb4b224 */ /* 0x000fe200078e0ab4 */
[----:B------:R-:W-:Y:S01]  /*9c80*/  ISETP.GT.U32.AND P5, PT, R2, R187, PT ;  /* 0x000000bb0200720c */ /* 0x000fe20003fa4070 */
[----:B------:R-:W-:Y:S01]  /*9c90*/  IMAD.HI.U32 R189, R3, R192, RZ ;  /* 0x000000c003bd7227 */ /* 0x000fe200078e00ff */
[----:B------:R-:W-:-:S03]  /*9ca0*/  ISETP.GE.AND P3, PT, R191, RZ, PT ;  /* 0x000000ffbf00720c */ /* 0x000fc60003f66270 */
[----:B------:R-:W-:-:S04]  /*9cb0*/  IMAD.HI.U32 R190, R3, R193, RZ ;  /* 0x000000c103be7227 */ /* 0x000fc800078e00ff */
[----:B------:R-:W-:-:S04]  /*9cc0*/  IMAD.HI.U32 R191, R3, R194, RZ ;  /* 0x000000c203bf7227 */ /* 0x000fc800078e00ff */
[----:B------:R-:W-:Y:S02]  /*9cd0*/  IMAD.MOV R189, RZ, RZ, -R189 ;  /* 0x000000ffffbd7224 */ /* 0x000fe400078e0abd */
[----:B------:R-:W-:Y:S02]  /*9ce0*/  IMAD.MOV R190, RZ, RZ, -R190 ;  /* 0x000000ffffbe7224 */ /* 0x000fe400078e0abe */
[----:B------:R-:W-:Y:S02]  /*9cf0*/  IMAD.MOV R191, RZ, RZ, -R191 ;  /* 0x000000ffffbf7224 */ /* 0x000fe400078e0abf */
[----:B------:R-:W-:Y:S02]  /*9d00*/  IMAD R189, R2, R189, R192 ;  /* 0x000000bd02bd7224 */ /* 0x000fe400078e02c0 */
[--C-:B------:R-:W-:Y:S02]  /*9d10*/  @!P2 IMAD.IADD R188, R188, 0x1, -R2.reuse ;  /* 0x00000001bcbca824 */ /* 0x100fe400078e0a02 */
[--C-:B------:R-:W-:Y:S01]  /*9d20*/  @!P0 IMAD.IADD R185, R185, 0x1, -R2.reuse ;  /* 0x00000001b9b98824 */ /* 0x100fe200078e0a02 */
[----:B------:R-:W-:Y:S01]  /*9d30*/  ISETP.GT.U32.AND P2, PT, R2, R189, PT ;  /* 0x000000bd0200720c */ /* 0x000fe20003f44070 */
[----:B------:R-:W-:Y:S01]  /*9d40*/  @!P5 IMAD.IADD R187, R187, 0x1, -R2 ;  /* 0x00000001bbbbd824 */ /* 0x000fe200078e0a02 */
[----:B------:R-:W-:Y:S01]  /*9d50*/  ISETP.GE.AND P5, PT, R196, RZ, PT ;  /* 0x000000ffc400720c */ /* 0x000fe20003fa6270 */
[C---:B------:R-:W-:Y:S01]  /*9d60*/  IMAD R190, R2.reuse, R190, R193 ;  /* 0x000000be02be7224 */ /* 0x040fe200078e02c1 */
[----:B------:R-:W-:Y:S01]  /*9d70*/  ISETP.GE.AND P0, PT, R195, RZ, PT ;  /* 0x000000ffc300720c */ /* 0x000fe20003f06270 */
[C---:B------:R-:W-:Y:S01]  /*9d80*/  IMAD R191, R2.reuse, R191, R194 ;  /* 0x000000bf02bf7224 */ /* 0x040fe200078e02c2 */
[----:B------:R-:W-:Y:S01]  /*9d90*/  IABS R194, R200 ;  /* 0x000000c800c27213 */ /* 0x000fe20000000000 */
[----:B------:R-:W-:Y:S01]  /*9da0*/  @!P3 IMAD.MOV R184, RZ, RZ, -R184 ;  /* 0x000000ffffb8b224 */ /* 0x000fe200078e0ab8 */
[C---:B------:R-:W-:Y:S01]  /*9db0*/  ISETP.GT.U32.AND P3, PT, R2.reuse, R188, PT ;  /* 0x000000bc0200720c */ /* 0x040fe20003f64070 */
[----:B------:R-:W-:Y:S01]  /*9dc0*/  @!P1 IMAD.MOV R183, RZ, RZ, -R183 ;  /* 0x000000ffffb79224 */ /* 0x000fe200078e0ab7 */
[C---:B------:R-:W-:Y:S01]  /*9dd0*/  ISETP.GT.U32.AND P1, PT, R2.reuse, R187, PT ;  /* 0x000000bb0200720c */ /* 0x040fe20003f24070 */
[----:B------:R-:W-:Y:S01]  /*9de0*/  @!P6 IMAD.MOV R185, RZ, RZ, -R185 ;  /* 0x000000ffffb9e224 */ /* 0x000fe200078e0ab9 */
[----:B------:R-:W-:Y:S01]  /*9df0*/  ISETP.GT.U32.AND P6, PT, R2, R190, PT ;  /* 0x000000be0200720c */ /* 0x000fe20003fc4070 */
[----:B------:R-:W-:Y:S01]  /*9e00*/  IMAD.HI.U32 R192, R3, R194, RZ ;  /* 0x000000c203c07227 */ /* 0x000fe200078e00ff */
[----:B------:R-:W-:-:S03]  /*9e10*/  IABS R196, R201 ;  /* 0x000000c900c47213 */ /* 0x000fc60000000000 */
[----:B------:R-:W-:Y:S02]  /*9e20*/  IMAD.MOV R195, RZ, RZ, -R192 ;  /* 0x000000ffffc37224 */ /* 0x000fe400078e0ac0 */
[--C-:B------:R-:W-:Y:S01]  /*9e30*/  @!P2 IMAD.IADD R189, R189, 0x1, -R2.reuse ;  /* 0x00000001bdbda824 */ /* 0x100fe200078e0a02 */
[----:B------:R-:W-:Y:S01]  /*9e40*/  ISETP.GE.AND P2, PT, R199, RZ, PT ;  /* 0x000000ffc700720c */ /* 0x000fe20003f46270 */
[----:B------:R-:W-:Y:S01]  /*9e50*/  @!P3 IMAD.IADD R188, R188, 0x1, -R2 ;  /* 0x00000001bcbcb824 */ /* 0x000fe200078e0a02 */
[----:B------:R-:W-:Y:S01]  /*9e60*/  ISETP.GE.AND P3, PT, R198, RZ, PT ;  /* 0x000000ffc600720c */ /* 0x000fe20003f66270 */
[C---:B------:R-:W-:Y:S01]  /*9e70*/  IMAD R192, R2.reuse, R195, R194 ;  /* 0x000000c302c07224 */ /* 0x040fe200078e02c2 */
[----:B------:R-:W-:Y:S01]  /*9e80*/  IABS R198, R202 ;  /* 0x000000ca00c67213 */ /* 0x000fe20000000000 */
[--C-:B------:R-:W-:Y:S01]  /*9e90*/  @!P1 IMAD.IADD R187, R187, 0x1, -R2.reuse ;  /* 0x00000001bbbb9824 */ /* 0x100fe200078e0a02 */
[----:B------:R-:W-:Y:S01]  /*9ea0*/  ISETP.GT.U32.AND P1, PT, R2, R191, PT ;  /* 0x000000bf0200720c */ /* 0x000fe20003f24070 */
[----:B------:R-:W-:Y:S01]  /*9eb0*/  @!P6 IMAD.IADD R190, R190, 0x1, -R2 ;  /* 0x00000001bebee824 */ /* 0x000fe200078e0a02 */
[C---:B------:R-:W-:Y:S01]  /*9ec0*/  ISETP.GT.U32.AND P6, PT, R2.reuse, R189, PT ;  /* 0x000000bd0200720c */ /* 0x040fe20003fc4070 */
[----:B------:R-:W-:Y:S01]  /*9ed0*/  @!P5 IMAD.MOV R188, RZ, RZ, -R188 ;  /* 0x000000ffffbcd224 */ /* 0x000fe200078e0abc */
[C---:B------:R-:W-:Y:S01]  /*9ee0*/  ISETP.GT.U32.AND P5, PT, R2.reuse, R192, PT ;  /* 0x000000c00200720c */ /* 0x040fe20003fa4070 */
[----:B------:R-:W-:Y:S01]  /*9ef0*/  @!P0 IMAD.MOV R187, RZ, RZ, -R187 ;  /* 0x000000ffffbb8224 */ /* 0x000fe200078e0abb */
[----:B------:R-:W-:Y:S01]  /*9f00*/  ISETP.GT.U32.AND P0, PT, R2, R190, PT ;  /* 0x000000be0200720c */ /* 0x000fe20003f04070 */
[----:B------:R-:W-:Y:S01]  /*9f10*/  @!P4 IMAD.MOV R186, RZ, RZ, -R186 ;  /* 0x000000ffffbac224 */ /* 0x000fe200078e0aba */
[----:B------:R-:W-:Y:S01]  /*9f20*/  ISETP.GE.AND P4, PT, R197, RZ, PT ;  /* 0x000000ffc500720c */ /* 0x000fe20003f86270 */
[----:B------:R-:W-:Y:S01]  /*9f30*/  IMAD.HI.U32 R193, R3, R196, RZ ;  /* 0x000000c403c17227 */ /* 0x000fe200078e00ff */
[----:B------:R-:W-:-:S03]  /*9f40*/  LOP3.LUT R197, R242, 0x194, RZ, 0xfc, !PT ;  /* 0x00000194f2c57812 */ /* 0x000fc600078efcff */
[----:B------:R-:W-:Y:S02]  /*9f50*/  IMAD.MOV R193, RZ, RZ, -R193 ;  /* 0x000000ffffc17224 */ /* 0x000fe400078e0ac1 */
[----:B------:R-:W-:Y:S01]  /*9f60*/  @!P6 IMAD.IADD R189, R189, 0x1, -R2 ;  /* 0x00000001bdbde824 */ /* 0x000fe200078e0a02 */
[----:B------:R-:W-:Y:S01]  /*9f70*/  ISETP.GE.AND P6, PT, R200, RZ, PT ;  /* 0x000000ffc800720c */ /* 0x000fe20003fc6270 */
[----:B------:R-:W-:Y:S01]  /*9f80*/  IMAD R193, R2, R193, R196 ;  /* 0x000000c102c17224 */ /* 0x000fe200078e02c4 */
[----:B------:R-:W-:Y:S01]  /*9f90*/  IABS R196, R197 ;  /* 0x000000c500c47213 */ /* 0x000fe20000000000 */
[--C-:B------:R-:W-:Y:S01]  /*9fa0*/  @!P5 IMAD.IADD R192, R192, 0x1, -R2.reuse ;  /* 0x00000001c0c0d824 */ /* 0x100fe200078e0a02 */
[----:B------:R-:W-:Y:S01]  /*9fb0*/  LOP3.LUT R200, R242, 0x198, RZ, 0xfc, !PT ;  /* 0x00000198f2c87812 */ /* 0x000fe200078efcff */
[----:B------:R-:W-:Y:S01]  /*9fc0*/  @!P0 IMAD.IADD R190, R190, 0x1, -R2 ;  /* 0x00000001bebe8824 */ /* 0x000fe200078e0a02 */
[C---:B------:R-:W-:Y:S01]  /*9fd0*/  ISETP.GT.U32.AND P0, PT, R2.reuse, R193, PT ;  /* 0x000000c10200720c */ /* 0x040fe20003f04070 */
[----:B------:R-:W-:Y:S01]  /*9fe0*/  @!P4 IMAD.MOV R189, RZ, RZ, -R189 ;  /* 0x000000ffffbdc224 */ /* 0x000fe200078e0abd */
[----:B------:R-:W-:Y:S01]  /*9ff0*/  ISETP.GT.U32.AND P4, PT, R2, R192, PT ;  /* 0x000000c00200720c */ /* 0x000fe20003f84070 */
[----:B------:R-:W-:Y:S01]  /*a000*/  IMAD.HI.U32 R195, R3, R198, RZ ;  /* 0x000000c603c37227 */ /* 0x000fe200078e00ff */
[----:B------:R-:W-:-:S02]  /*a010*/  ISETP.GE.AND P5, PT, R197, RZ, PT ;  /* 0x000000ffc500720c */ /* 0x000fc40003fa6270 */
[----:B------:R-:W-:Y:S01]  /*a020*/  IABS R199, R200 ;  /* 0x000000c800c77213 */ /* 0x000fe20000000000 */
[----:B------:R-:W-:Y:S02]  /*a030*/  IMAD.MOV R195, RZ, RZ, -R195 ;  /* 0x000000ffffc37224 */ /* 0x000fe400078e0ac3 */
[----:B------:R-:W-:Y:S02]  /*a040*/  @!P1 IMAD.IADD R191, R191, 0x1, -R2 ;  /* 0x00000001bfbf9824 */ /* 0x000fe400078e0a02 */
[C---:B------:R-:W-:Y:S02]  /*a050*/  IMAD R195, R2.reuse, R195, R198 ;  /* 0x000000c302c37224 */ /* 0x040fe400078e02c6 */
[--C-:B------:R-:W-:Y:S01]  /*a060*/  @!P0 IMAD.IADD R193, R193, 0x1, -R2.reuse ;  /* 0x00000001c1c18824 */ /* 0x100fe200078e0a02 */
[----:B------:R-:W-:Y:S01]  /*a070*/  ISETP.GT.U32.AND P1, PT, R2, R191, PT ;  /* 0x000000bf0200720c */ /* 0x000fe20003f24070 */
[----:B------:R-:W-:Y:S01]  /*a080*/  @!P4 IMAD.IADD R192, R192, 0x1, -R2 ;  /* 0x00000001c0c0c824 */ /* 0x000fe200078e0a02 */
[C---:B------:R-:W-:Y:S01]  /*a090*/  ISETP.GT.U32.AND P4, PT, R2.reuse, R195, PT ;  /* 0x000000c30200720c */ /* 0x040fe20003f84070 */
[----:B------:R-:W-:Y:S01]  /*a0a0*/  IMAD.HI.U32 R194, R3, R196, RZ ;  /* 0x000000c403c27227 */ /* 0x000fe200078e00ff */
[----:B------:R-:W-:-:S03]  /*a0b0*/  ISETP.GT.U32.AND P0, PT, R2, R193, PT ;  /* 0x000000c10200720c */ /* 0x000fc60003f04070 */
[----:B------:R-:W-:Y:S02]  /*a0c0*/  IMAD.MOV R197, RZ, RZ, -R194 ;  /* 0x000000ffffc57224 */ /* 0x000fe400078e0ac2 */
[----:B------:R-:W-:Y:S02]  /*a0d0*/  @!P3 IMAD.MOV R190, RZ, RZ, -R190 ;  /* 0x000000ffffbeb224 */ /* 0x000fe400078e0abe */
[----:B------:R-:W-:Y:S01]  /*a0e0*/  IMAD R194, R2, R197, R196 ;  /* 0x000000c502c27224 */ /* 0x000fe200078e02c4 */
[----:B------:R-:W-:Y:S01]  /*a0f0*/  LOP3.LUT R197, R242, 0x19a, RZ, 0xfc, !PT ;  /* 0x0000019af2c57812 */ /* 0x000fe200078efcff */
[--C-:B------:R-:W-:Y:S01]  /*a100*/  @!P1 IMAD.IADD R191, R191, 0x1, -R2.reuse ;  /* 0x00000001bfbf9824 */ /* 0x100fe200078e0a02 */
[----:B------:R-:W-:Y:S01]  /*a110*/  ISETP.GE.AND P1, PT, R201, RZ, PT ;  /* 0x000000ffc900720c */ /* 0x000fe20003f26270 */
[----:B------:R-:W-:Y:S01]  /*a120*/  @!P4 IMAD.IADD R195, R195, 0x1, -R2 ;  /* 0x00000001c3c3c824 */ /* 0x000fe200078e0a02 */
[----:B------:R-:W-:Y:S01]  /*a130*/  ISETP.GT.U32.AND P3, PT, R2, R194, PT ;  /* 0x000000c20200720c */ /* 0x000fe20003f64070 */
[----:B------:R-:W-:Y:S01]  /*a140*/  IMAD.HI.U32 R196, R3, R199, RZ ;  /* 0x000000c703c47227 */ /* 0x000fe200078e00ff */
[----:B------:R-:W-:-:S02]  /*a150*/  IABS R201, R203 ;  /* 0x000000cb00c97213 */ /* 0x000fc40000000000 */
[----:B------:R-:W-:Y:S01]  /*a160*/  ISETP.GT.U32.AND P4, PT, R2, R195, PT ;  /* 0x000000c30200720c */ /* 0x000fe20003f84070 */
[----:B------:R-:W-:Y:S01]  /*a170*/  @!P0 IMAD.IADD R193, R193, 0x1, -R2 ;  /* 0x00000001c1c18824 */ /* 0x000fe200078e0a02 */
[----:B------:R-:W-:Y:S01]  /*a180*/  ISETP.GE.AND P0, PT, R200, RZ, PT ;  /* 0x000000ffc800720c */ /* 0x000fe20003f06270 */
[----:B------:R-:W-:Y:S01]  /*a190*/  IMAD.MOV R196, RZ, RZ, -R196 ;  /* 0x000000ffffc47224 */ /* 0x000fe200078e0ac4 */
[----:B------:R-:W-:Y:S01]  /*a1a0*/  IABS R200, R197 ;  /* 0x000000c500c87213 */ /* 0x000fe20000000000 */
[----:B------:R-:W-:Y:S01]  /*a1b0*/  @!P2 IMAD.MOV R191, RZ, RZ, -R191 ;  /* 0x000000ffffbfa224 */ /* 0x000fe200078e0abf */
[----:B------:R-:W-:Y:S01]  /*a1c0*/  ISETP.GE.AND P2, PT, R202, RZ, PT ;  /* 0x000000ffca00720c */ /* 0x000fe20003f46270 */
[----:B------:R-:W-:Y:S01]  /*a1d0*/  @!P6 IMAD.MOV R192, RZ, RZ, -R192 ;  /* 0x000000ffffc0e224 */ /* 0x000fe200078e0ac0 */
[----:B------:R-:W-:Y:S01]  /*a1e0*/  ISETP.GE.AND P6, PT, R197, RZ, PT ;  /* 0x000000ffc500720c */ /* 0x000fe20003fc6270 */
[----:B------:R-:W-:Y:S01]  /*a1f0*/  IMAD R196, R2, R196, R199 ;  /* 0x000000c402c47224 */ /* 0x000fe200078e02c7 */
[----:B------:R-:W-:Y:S01]  /*a200*/  IABS R202, R204 ;  /* 0x000000cc00ca7213 */ /* 0x000fe20000000000 */
[----:B------:R-:W-:-:S04]  /*a210*/  IMAD.HI.U32 R197, R3, R200, RZ ;  /* 0x000000c803c57227 */ /* 0x000fc800078e00ff */
[----:B------:R-:W-:Y:S01]  /*a220*/  @!P1 IMAD.MOV R193, RZ, RZ, -R193 ;  /* 0x000000ffffc19224 */ /* 0x000fe200078e0ac1 */
[----:B------:R-:W-:Y:S01]  /*a230*/  ISETP.GT.U32.AND P1, PT, R2, R196, PT ;  /* 0x000000c40200720c */ /* 0x000fe20003f24070 */
[----:B------:R-:W-:Y:S02]  /*a240*/  IMAD.MOV R197, RZ, RZ, -R197 ;  /* 0x000000ffffc57224 */ /* 0x000fe400078e0ac5 */
[--C-:B------:R-:W-:Y:S02]  /*a250*/  @!P3 IMAD.IADD R194, R194, 0x1, -R2.reuse ;  /* 0x00000001c2c2b824 */ /* 0x100fe400078e0a02 */
[----:B------:R-:W-:Y:S01]  /*a260*/  @!P4 IMAD.IADD R195, R195, 0x1, -R2 ;  /* 0x00000001c3c3c824 */ /* 0x000fe200078e0a02 */
[----:B------:R-:W-:Y:S01]  /*a270*/  ISETP.GE.AND P4, PT, R204, RZ, PT ;  /* 0x000000ffcc00720c */ /* 0x000fe20003f86270 */
[C---:B------:R-:W-:Y:S01]  /*a280*/  IMAD R197, R2.reuse, R197, R200 ;  /* 0x000000c502c57224 */ /* 0x040fe200078e02c8 */
[----:B------:R-:W-:Y:S01]  /*a290*/  ISETP.GT.U32.AND P3, PT, R2, R194, PT ;  /* 0x000000c20200720c */ /* 0x000fe20003f64070 */
[----:B------:R-:W-:Y:S01]  /*a2a0*/  @!P2 IMAD.MOV R195, RZ, RZ, -R195 ;  /* 0x000000ffffc3a224 */ /* 0x000fe200078e0ac3 */
[----:B------:R-:W-:Y:S01]  /*a2b0*/  LOP3.LUT R200, R242, 0x1a0, RZ, 0xfc, !PT ;  /* 0x000001a0f2c87812 */ /* 0x000fe200078efcff */
[----:B------:R-:W-:Y:S01]  /*a2c0*/  IMAD.HI.U32 R198, R3, R201, RZ ;  /* 0x000000c903c67227 */ /* 0x000fe200078e00ff */
[----:B------:R-:W-:-:S02]  /*a2d0*/  ISETP.GT.U32.AND P2, PT, R2, R197, PT ;  /* 0x000000c50200720c */ /* 0x000fc40003f44070 */
[----:B------:R-:W-:Y:S01]  /*a2e0*/  IABS R204, R206 ;  /* 0x000000ce00cc7213 */ /* 0x000fe20000000000 */
[----:B------:R-:W-:Y:S02]  /*a2f0*/  @!P1 IMAD.IADD R196, R196, 0x1, -R2 ;  /* 0x00000001c4c49824 */ /* 0x000fe400078e0a02 */
[----:B------:R-:W-:Y:S02]  /*a300*/  IMAD.MOV R198, RZ, RZ, -R198 ;  /* 0x000000ffffc67224 */ /* 0x000fe400078e0ac6 */
[----:B------:R-:W-:Y:S01]  /*a310*/  IMAD.HI.U32 R199, R3, R202, RZ ;  /* 0x000000ca03c77227 */ /* 0x000fe200078e00ff */
[----:B------:R-:W-:-:S03]  /*a320*/  ISETP.GT.U32.AND P1, PT, R2, R196, PT ;  /* 0x000000c40200720c */ /* 0x000fc60003f24070 */
[--C-:B------:R-:W-:Y:S01]  /*a330*/  @!P3 IMAD.IADD R194, R194, 0x1, -R2.reuse ;  /* 0x00000001c2c2b824 */ /* 0x100fe200078e0a02 */
[----:B------:R-:W-:Y:S01]  /*a340*/  ISETP.GE.AND P3, PT, R203, RZ, PT ;  /* 0x000000ffcb00720c */ /* 0x000fe20003f66270 */
[----:B------:R-:W-:Y:S01]  /*a350*/  @!P2 IMAD.IADD R197, R197, 0x1, -R2 ;  /* 0x00000001c5c5a824 */ /* 0x000fe200078e0a02 */
[----:B------:R-:W-:Y:S01]  /*a360*/  IABS R203, R200 ;  /* 0x000000c800cb7213 */ /* 0x000fe20000000000 */
[----:B------:R-:W-:Y:S01]  /*a370*/  @!P5 IMAD.MOV R194, RZ, RZ, -R194 ;  /* 0x000000ffffc2d224 */ /* 0x000fe200078e0ac2 */
[----:B------:R-:W-:Y:S01]  /*a380*/  ISETP.GE.AND P5, PT, R200, RZ, PT ;  /* 0x000000ffc800720c */ /* 0x000fe20003fa6270 */
[C---:B------:R-:W-:Y:S01]  /*a390*/  IMAD R198, R2.reuse, R198, R201 ;  /* 0x000000c602c67224 */ /* 0x040fe200078e02c9 */
[----:B------:R-:W-:Y:S01]  /*a3a0*/  ISETP.GT.U32.AND P2, PT, R2, R197, PT ;  /* 0x000000c50200720c */ /* 0x000fe20003f44070 */
[----:B------:R-:W-:Y:S02]  /*a3b0*/  IMAD.MOV R199, RZ, RZ, -R199 ;  /* 0x000000ffffc77224 */ /* 0x000fe400078e0ac7 */
[----:B------:R-:W-:-:S04]  /*a3c0*/  IMAD.HI.U32 R200, R3, R203, RZ ;  /* 0x000000cb03c87227 */ /* 0x000fc800078e00ff */
[----:B------:R-:W-:Y:S01]  /*a3d0*/  @!P1 IMAD.IADD R196, R196, 0x1, -R2 ;  /* 0x00000001c4c49824 */ /* 0x000fe200078e0a02 */
[C---:B------:R-:W-:Y:S01]  /*a3e0*/  ISETP.GT.U32.AND P1, PT, R2.reuse, R198, PT ;  /* 0x000000c60200720c */ /* 0x040fe20003f24070 */
[C---:B------:R-:W-:Y:S02]  /*a3f0*/  IMAD R199, R2.reuse, R199, R202 ;  /* 0x000000c702c77224 */ /* 0x040fe400078e02ca */
[----:B------:R-:W-:Y:S02]  /*a400*/  IMAD.MOV R200, RZ, RZ, -R200 ;  /* 0x000000ffffc87224 */ /* 0x000fe400078e0ac8 */
[----:B------:R-:W-:Y:S01]  /*a410*/  @!P0 IMAD.MOV R196, RZ, RZ, -R196 ;  /* 0x000000ffffc48224 */ /* 0x000fe200078e0ac4 */
[C---:B------:R-:W-:Y:S01]  /*a420*/  ISETP.GT.U32.AND P0, PT, R2.reuse, R199, PT ;  /* 0x000000c70200720c */ /* 0x040fe20003f04070 */
[----:B------:R-:W-:Y:S02]  /*a430*/  IMAD R200, R2, R200, R203 ;  /* 0x000000c802c87224 */ /* 0x000fe400078e02cb */
[----:B------:R-:W-:-:S02]  /*a440*/  @!P2 IMAD.IADD R197, R197, 0x1, -R2 ;  /* 0x00000001c5c5a824 */ /* 0x000fc400078e0a02 */
[----:B------:R-:W-:Y:S01]  /*a450*/  IMAD.HI.U32 R202, R3, R205, RZ ;  /* 0x000000cd03ca7227 */ /* 0x000fe200078e00ff */
[----:B------:R-:W-:-:S03]  /*a460*/  ISETP.GT.U32.AND P2, PT, R2, R200, PT ;  /* 0x000000c80200720c */ /* 0x000fc60003f44070 */
[----:B------:R-:W-:Y:S02]  /*a470*/  @!P1 IMAD.IADD R198, R198, 0x1, -R2 ;  /* 0x00000001c6c69824 */ /* 0x000fe400078e0a02 */
[----:B------:R-:W-:-:S03]  /*a480*/  IMAD.HI.U32 R201, R3, R204, RZ ;  /* 0x000000cc03c97227 */ /* 0x000fc600078e00ff */
[----:B------:R-:W-:Y:S01]  /*a490*/  ISETP.GT.U32.AND P1, PT, R2, R198, PT ;  /* 0x000000c60200720c */ /* 0x000fe20003f24070 */
[----:B------:R-:W-:Y:S02]  /*a4a0*/  @!P0 IMAD.IADD R199, R199, 0x1, -R2 ;  /* 0x00000001c7c78824 */ /* 0x000fe400078e0a02 */
[----:B------:R-:W-:Y:S02]  /*a4b0*/  IMAD.MOV R202, RZ, RZ, -R202 ;  /* 0x000000ffffca7224 */ /* 0x000fe400078e0aca */
[----:B------:R-:W-:Y:S01]  /*a4c0*/  @!P2 IMAD.IADD R200, R200, 0x1, -R2 ;  /* 0x00000001c8c8a824 */ /* 0x000fe200078e0a02 */
[----:B------:R-:W-:Y:S01]  /*a4d0*/  ISETP.GT.U32.AND P2, PT, R2, R199, PT ;  /* 0x000000c70200720c */ /* 0x000fe20003f44070 */
[----:B------:R-:W-:Y:S02]  /*a4e0*/  IMAD.MOV R201, RZ, RZ, -R201 ;  /* 0x000000ffffc97224 */ /* 0x000fe400078e0ac9 */
[----:B------:R-:W-:-:S04]  /*a4f0*/  IMAD.HI.U32 R203, R3, R207, RZ ;  /* 0x000000cf03cb7227 */ /* 0x000fc800078e00ff */
[C---:B------:R-:W-:Y:S02]  /*a500*/  IMAD R202, R2.reuse, R202, R205 ;  /* 0x000000ca02ca7224 */ /* 0x040fe400078e02cd */
[C---:B------:R-:W-:Y:S02]  /*a510*/  IMAD R201, R2.reuse, R201, R204 ;  /* 0x000000c902c97224 */ /* 0x040fe400078e02cc */
[----:B------:R-:W-:Y:S01]  /*a520*/  IMAD.MOV R203, RZ, RZ, -R203 ;  /* 0x000000ffffcb7224 */ /* 0x000fe200078e0acb */
[----:B------:R-:W-:Y:S01]  /*a530*/  ISETP.GT.U32.AND P0, PT, R2, R202, PT ;  /* 0x000000ca0200720c */ /* 0x000fe20003f04070 */
[----:B------:R-:W-:Y:S01]  /*a540*/  @!P1 IMAD.IADD R198, R198, 0x1, -R2 ;  /* 0x00000001c6c69824 */ /* 0x000fe200078e0a02 */
[C---:B------:R-:W-:Y:S01]  /*a550*/  ISETP.GT.U32.AND P1, PT, R2.reuse, R201, PT ;  /* 0x000000c90200720c */ /* 0x040fe20003f24070 */
[----:B------:R-:W-:Y:S01]  /*a560*/  IMAD R203, R2, R203, R207 ;  /* 0x000000cb02cb7224 */ /* 0x000fe200078e02cf */
[----:B------:R-:W-:Y:S01]  /*a570*/  IABS R207, R212 ;  /* 0x000000d400cf7213 */ /* 0x000fe20000000000 */
[----:B------:R-:W-:-:S04]  /*a580*/  IMAD.HI.U32 R204, R3, R211, RZ ;  /* 0x000000d303cc7227 */ /* 0x000fc800078e00ff */
[----:B------:R-:W-:Y:S01]  /*a590*/  @!P2 IMAD.IADD R199, R199, 0x1, -R2 ;  /* 0x00000001c7c7a824 */ /* 0x000fe200078e0a02 */
[----:B------:R-:W-:Y:S01]  /*a5a0*/  ISETP.GT.U32.AND P2, PT, R2, R203, PT ;  /* 0x000000cb0200720c */ /* 0x000fe20003f44070 */
[----:B------:R-:W-:Y:S02]  /*a5b0*/  IMAD.MOV R204, RZ, RZ, -R204 ;  /* 0x000000ffffcc7224 */ /* 0x000fe400078e0acc */
[----:B------:R-:W-:Y:S02]  /*a5c0*/  @!P0 IMAD.IADD R202, R202, 0x1, -R2 ;  /* 0x00000001caca8824 */ /* 0x000fe400078e0a02 */
[----:B------:R-:W-:Y:S01]  /*a5d0*/  IMAD R204, R2, R204, R211 ;  /* 0x000000cc02cc7224 */ /* 0x000fe200078e02d3 */
[----:B------:R-:W-:Y:S01]  /*a5e0*/  LOP3.LUT R211, R242, 0x1ae, RZ, 0xfc, !PT ;  /* 0x000001aef2d37812 */ /* 0x000fe200078efcff */
[----:B------:R-:W-:-:S03]  /*a5f0*/  IMAD.HI.U32 R205, R3, R207, RZ ;  /* 0x000000cf03cd7227 */ /* 0x000fc600078e00ff */
[----:B------:R-:W-:Y:S01]  /*a600*/  IABS R215, R211 ;  /* 0x000000d300d77213 */ /* 0x000fe20000000000 */
[--C-:B------:R-:W-:Y:S01]  /*a610*/  @!P1 IMAD.IADD R201, R201, 0x1, -R2.reuse ;  /* 0x00000001c9c99824 */ /* 0x100fe200078e0a02 */
[C---:B------:R-:W-:Y:S01]  /*a620*/  ISETP.GT.U32.AND P1, PT, R2.reuse, R200, PT ;  /* 0x000000c80200720c */ /* 0x040fe20003f24070 */
[----:B------:R-:W-:Y:S01]  /*a630*/  @!P6 IMAD.MOV R197, RZ, RZ, -R197 ;  /* 0x000000ffffc5e224 */ /* 0x000fe200078e0ac5 */
[C---:B------:R-:W-:Y:S01]  /*a640*/  ISETP.GT.U32.AND P6, PT, R2.reuse, R202, PT ;  /* 0x000000ca0200720c */ /* 0x040fe20003fc4070 */
[----:B------:R-:W-:Y:S01]  /*a650*/  IMAD.MOV R205, RZ, RZ, -R205 ;  /* 0x000000ffffcd7224 */ /* 0x000fe200078e0acd */
[C---:B------:R-:W-:Y:S01]  /*a660*/  ISETP.GT.U32.AND P0, PT, R2.reuse, R201, PT ;  /* 0x000000c90200720c */ /* 0x040fe20003f04070 */
[----:B------:R-:W-:Y:S01]  /*a670*/  @!P2 IMAD.IADD R203, R203, 0x1, -R2 ;  /* 0x00000001cbcba824 */ /* 0x000fe200078e0a02 */
[----:B------:R-:W-:Y:S01]  /*a680*/  ISETP.GE.AND P2, PT, R209, RZ, PT ;  /* 0x000000ffd100720c */ /* 0x000fe20003f46270 */
[----:B------:R-:W-:Y:S02]  /*a690*/  IMAD R205, R2, R205, R207 ;  /* 0x000000cd02cd7224 */ /* 0x000fe400078e02cf */
[----:B------:R-:W-:-:S04]  /*a6a0*/  IMAD.HI.U32 R207, R3, R215, RZ ;  /* 0x000000d703cf7227 */ /* 0x000fc800078e00ff */
[----:B------:R-:W-:Y:S02]  /*a6b0*/  IMAD.MOV R207, RZ, RZ, -R207 ;  /* 0x000000ffffcf7224 */ /* 0x000fe400078e0acf */
[--C-:B------:R-:W-:Y:S01]  /*a6c0*/  @!P1 IMAD.IADD R200, R200, 0x1, -R2.reuse ;  /* 0x00000001c8c89824 */ /* 0x100fe200078e0a02 */
[----:B------:R-:W-:Y:S01]  /*a6d0*/  ISETP.GT.U32.AND P1, PT, R2, R204, PT ;  /* 0x000000cc0200720c */ /* 0x000fe20003f24070 */
[--C-:B------:R-:W-:Y:S01]  /*a6e0*/  @!P6 IMAD.IADD R202, R202, 0x1, -R2.reuse ;  /* 0x00000001cacae824 */ /* 0x100fe200078e0a02 */
[C---:B------:R-:W-:Y:S01]  /*a6f0*/  ISETP.GT.U32.AND P6, PT, R2.reuse, R205, PT ;  /* 0x000000cd0200720c */ /* 0x040fe20003fc4070 */
[----:B------:R-:W-:Y:S01]  /*a700*/  IMAD R207, R2, R207, R215 ;  /* 0x000000cf02cf7224 */ /* 0x000fe200078e02d7 */
[----:B------:R-:W-:Y:S01]  /*a710*/  LOP3.LUT R215, R242, 0x1b8, RZ, 0xfc, !PT ;  /* 0x000001b8f2d77812 */ /* 0x000fe200078efcff */
[----:B------:R-:W-:Y:S01]  /*a720*/  @!P0 IMAD.IADD R201, R201, 0x1, -R2 ;  /* 0x00000001c9c98824 */ /* 0x000fe200078e0a02 */
[----:B------:R-:W-:Y:S01]  /*a730*/  ISETP.GE.AND P0, PT, R206, RZ, PT ;  /* 0x000000ffce00720c */ /* 0x000fe20003f06270 */
[----:B------:R-:W-:Y:S01]  /*a740*/  @!P2 IMAD.MOV R202, RZ, RZ, -R202 ;  /* 0x000000ffffcaa224 */ /* 0x000fe200078e0aca */
[----:B------:R-:W-:Y:S01]  /*a750*/  ISETP.GT.U32.AND P2, PT, R2, R207, PT ;  /* 0x000000cf0200720c */ /* 0x000fe20003f44070 */
[----:B------:R-:W-:-:S04]  /*a760*/  IMAD.HI.U32 R206, R3, R214, RZ ;  /* 0x000000d603ce7227 */ /* 0x000fc800078e00ff */
[----:B------:R-:W-:Y:S02]  /*a770*/  IMAD.MOV R209, RZ, RZ, -R206 ;  /* 0x000000ffffd17224 */ /* 0x000fe400078e0ace */
[----:B------:R-:W-:Y:S01]  /*a780*/  @!P1 IMAD.IADD R204, R204, 0x1, -R2 ;  /* 0x00000001cccc9824 */ /* 0x000fe200078e0a02 */
[----:B------:R-:W-:Y:S01]  /*a790*/  ISETP.GE.AND P1, PT, R210, RZ, PT ;  /* 0x000000ffd200720c */ /* 0x000fe20003f26270 */
[C---:B------:R-:W-:Y:S01]  /*a7a0*/  IMAD R206, R2.reuse, R209, R214 ;  /* 0x000000d102ce7224 */ /* 0x040fe200078e02d6 */
[----:B------:R-:W-:Y:S01]  /*a7b0*/  IABS R210, R216 ;  /* 0x000000d800d27213 */ /* 0x000fe20000000000 */
[----:B------:R-:W-:Y:S02]  /*a7c0*/  @!P6 IMAD.IADD R205, R205, 0x1, -R2 ;  /* 0x00000001cdcde824 */ /* 0x000fe400078e0a02 */
[----:B------:R-:W-:Y:S01]  /*a7d0*/  @!P3 IMAD.MOV R198, RZ, RZ, -R198 ;  /* 0x000000ffffc6b224 */ /* 0x000fe200078e0ac6 */
[C---:B------:R-:W-:Y:S01]  /*a7e0*/  ISETP.GT.U32.AND P3, PT, R2.reuse, R203, PT ;  /* 0x000000cb0200720c */ /* 0x040fe20003f64070 */
[----:B------:R-:W-:Y:S01]  /*a7f0*/  @!P2 IMAD.IADD R207, R207, 0x1, -R2 ;  /* 0x00000001cfcfa824 */ /* 0x000fe200078e0a02 */
[----:B------:R-:W-:Y:S01]  /*a800*/  ISETP.GT.U32.AND P6, PT, R2, R206, PT ;  /* 0x000000ce0200720c */ /* 0x000fe20003fc4070 */
[----:B------:R-:W-:Y:S01]  /*a810*/  IMAD.MOV.U32 R209, RZ, RZ, R210 ;  /* 0x000000ffffd17224 */ /* 0x000fe200078e00d2 */
[----:B------:R-:W-:Y:S01]  /*a820*/  LOP3.LUT R210, R242, 0x1b4, RZ, 0xfc, !PT ;  /* 0x000001b4f2d27812 */ /* 0x000fe200078efcff */
[----:B------:R-:W-:Y:S01]  /*a830*/  @!P0 IMAD.MOV R201, RZ, RZ, -R201 ;  /* 0x000000ffffc98224 */ /* 0x000fe200078e0ac9 */
[----:B------:R-:W-:Y:S01]  /*a840*/  ISETP.GE.AND P0, PT, R208, RZ, PT ;  /* 0x000000ffd000720c */ /* 0x000fe20003f06270 */
[----:B------:R-:W-:Y:S01]  /*a850*/  IMAD.HI.U32 R208, R3, R209, RZ ;  /* 0x000000d103d07227 */ /* 0x000fe200078e00ff */
[----:B------:R-:W-:-:S02]  /*a860*/  ISETP.GT.U32.AND P2, PT, R2, R207, PT ;  /* 0x000000cf0200720c */ /* 0x000fc40003f44070 */
[----:B------:R-:W-:Y:S01]  /*a870*/  IABS R214, R210 ;  /* 0x000000d200d67213 */ /* 0x000fe20000000000 */
[----:B------:R-:W-:Y:S02]  /*a880*/  IMAD.MOV R208, RZ, RZ, -R208 ;  /* 0x000000ffffd07224 */ /* 0x000fe400078e0ad0 */
[----:B------:R-:W-:Y:S01]  /*a890*/  @!P4 IMAD.MOV R199, RZ, RZ, -R199 ;  /* 0x000000ffffc7c224 */ /* 0x000fe200078e0ac7 */
[C---:B------:R-:W-:Y:S01]  /*a8a0*/  ISETP.GT.U32.AND P4, PT, R2.reuse, R204, PT ;  /* 0x000000cc0200720c */ /* 0x040fe20003f84070 */
[----:B------:R-:W-:Y:S01]  /*a8b0*/  @!P5 IMAD.MOV R200, RZ, RZ, -R200 ;  /* 0x000000ffffc8d224 */ /* 0x000fe200078e0ac8 */
[----:B------:R-:W-:Y:S01]  /*a8c0*/  ISETP.GT.U32.AND P5, PT, R2, R205, PT ;  /* 0x000000cd0200720c */ /* 0x000fe20003fa4070 */
[--C-:B------:R-:W-:Y:S01]  /*a8d0*/  @!P3 IMAD.IADD R203, R203, 0x1, -R2.reuse ;  /* 0x00000001cbcbb824 */ /* 0x100fe200078e0a02 */
[----:B------:R-:W-:Y:S01]  /*a8e0*/  ISETP.GE.AND P3, PT, R212, RZ, PT ;  /* 0x000000ffd400720c */ /* 0x000fe20003f66270 */
[--C-:B------:R-:W-:Y:S01]  /*a8f0*/  @!P6 IMAD.IADD R206, R206, 0x1, -R2.reuse ;  /* 0x00000001cecee824 */ /* 0x100fe200078e0a02 */
[----:B------:R-:W-:Y:S01]  /*a900*/  ISETP.GE.AND P6, PT, R216, RZ, PT ;  /* 0x000000ffd800720c */ /* 0x000fe20003fc6270 */
[----:B------:R-:W-:Y:S01]  /*a910*/  IMAD R208, R2, R208, R209 ;  /* 0x000000d002d07224 */ /* 0x000fe200078e02d1 */
[----:B------:R-:W-:Y:S01]  /*a920*/  LOP3.LUT R209, R242, 0x1b2, RZ, 0xfc, !PT ;  /* 0x000001b2f2d17812 */ /* 0x000fe200078efcff */
[----:B------:R-:W-:Y:S01]  /*a930*/  @!P1 IMAD.MOV R203, RZ, RZ, -R203 ;  /* 0x000000ffffcb9224 */ /* 0x000fe200078e0acb */
[C---:B------:R-:W-:Y:S01]  /*a940*/  ISETP.GT.U32.AND P1, PT, R2.reuse, R206, PT ;  /* 0x000000ce0200720c */ /* 0x040fe20003f24070 */
[--C-:B------:R-:W-:Y:S01]  /*a950*/  @!P2 IMAD.IADD R207, R207, 0x1, -R2.reuse ;  /* 0x00000001cfcfa824 */ /* 0x100fe200078e0a02 */
[----:B------:R-:W-:Y:S01]  /*a960*/  ISETP.GT.U32.AND P2, PT, R2, R208, PT ;  /* 0x000000d00200720c */ /* 0x000fe20003f44070 */
[--C-:B------:R-:W-:Y:S01]  /*a970*/  @!P4 IMAD.IADD R204, R204, 0x1, -R2.reuse ;  /* 0x00000001ccccc824 */ /* 0x100fe200078e0a02 */
[----:B------:R-:W-:Y:S01]  /*a980*/  IABS R212, R209 ;  /* 0x000000d100d47213 */ /* 0x000fe20000000000 */
[----:B------:R-:W-:Y:S01]  /*a990*/  @!P5 IMAD.IADD R205, R205, 0x1, -R2 ;  /* 0x00000001cdcdd824 */ /* 0x000fe200078e0a02 */
[----:B------:R-:W-:Y:S01]  /*a9a0*/  ISETP.GE.AND P5, PT, R211, RZ, PT ;  /* 0x000000ffd300720c */ /* 0x000fe20003fa6270 */
[----:B------:R-:W-:Y:S01]  /*a9b0*/  @!P0 IMAD.MOV R204, RZ, RZ, -R204 ;  /* 0x000000ffffcc8224 */ /* 0x000fe200078e0acc */
[----:B------:R-:W-:Y:S01]  /*a9c0*/  LOP3.LUT R211, R242, 0x1b6, RZ, 0xfc, !PT ;  /* 0x000001b6f2d37812 */ /* 0x000fe200078efcff */
[----:B------:R-:W-:Y:S01]  /*a9d0*/  @!P3 IMAD.MOV R205, RZ, RZ, -R205 ;  /* 0x000000ffffcdb224 */ /* 0x000fe200078e0acd */
[----:B------:R-:W-:Y:S01]  /*a9e0*/  ISETP.GE.AND P0, PT, R209, RZ, PT ;  /* 0x000000ffd100720c */ /* 0x000fe20003f06270 */
[----:B------:R-:W-:Y:S01]  /*a9f0*/  IMAD.HI.U32 R209, R3, R212, RZ ;  /* 0x000000d403d17227 */ /* 0x000fe200078e00ff */
[----:B------:R-:W-:-:S02]  /*aa00*/  ISETP.GE.AND P4, PT, R213, RZ, PT ;  /* 0x000000ffd500720c */ /* 0x000fc40003f86270 */
[----:B------:R-:W-:Y:S01]  /*aa10*/  ISETP.GE.AND P3, PT, R210, RZ, PT ;  /* 0x000000ffd200720c */ /* 0x000fe20003f66270 */
[--C-:B------:R-:W-:Y:S01]  /*aa20*/  @!P1 IMAD.IADD R206, R206, 0x1, -R2.reuse ;  /* 0x00000001cece9824 */ /* 0x100fe200078e0a02 */
[----:B------:R-:W-:Y:S01]  /*aa30*/  ISETP.GE.AND P1, PT, R211, RZ, PT ;  /* 0x000000ffd300720c */ /* 0x000fe20003f26270 */
[----:B------:R-:W-:Y:S01]  /*aa40*/  @!P2 IMAD.IADD R208, R208, 0x1, -R2 ;  /* 0x00000001d0d0a824 */ /* 0x000fe200078e0a02 */
[----:B------:R-:W-:Y:S01]  /*aa50*/  IABS R211, R211 ;  /* 0x000000d300d37213 */ /* 0x000fe20000000000 */
[C---:B------:R-:W-:Y:S01]  /*aa60*/  IMAD.HI.U32 R210, R3.reuse, R214, RZ ;  /* 0x000000d603d27227 */ /* 0x040fe200078e00ff */
[----:B------:R-:W-:Y:S02]  /*aa70*/  IABS R216, R215 ;  /* 0x000000d700d87213 */ /* 0x000fe40000000000 */
[----:B------:R-:W-:Y:S01]  /*aa80*/  ISETP.GT.U32.AND P2, PT, R2, R208, PT ;  /* 0x000000d00200720c */ /* 0x000fe20003f44070 */
[----:B------:R-:W-:Y:S02]  /*aa90*/  IMAD.MOV R209, RZ, RZ, -R209 ;  /* 0x000000ffffd17224 */ /* 0x000fe400078e0ad1 */
[----:B------:R-:W-:-:S04]  /*aaa0*/  IMAD.HI.U32 R213, R3, R211, RZ ;  /* 0x000000d303d57227 */ /* 0x000fc800078e00ff */
[----:B------:R-:W-:Y:S02]  /*aab0*/  IMAD.MOV R219, RZ, RZ, -R210 ;  /* 0x000000ffffdb7224 */ /* 0x000fe400078e0ad2 */
[C---:B------:R-:W-:Y:S02]  /*aac0*/  IMAD R209, R2.reuse, R209, R212 ;  /* 0x000000d102d17224 */ /* 0x040fe400078e02d4 */
[----:B------:R-:W-:Y:S02]  /*aad0*/  IMAD.MOV.U32 R212, RZ, RZ, R216 ;  /* 0x000000ffffd47224 */ /* 0x000fe400078e00d8 */
[----:B------:R-:W-:Y:S02]  /*aae0*/  IMAD.MOV R216, RZ, RZ, -R213 ;  /* 0x000000ffffd87224 */ /* 0x000fe400078e0ad5 */
[C---:B------:R-:W-:Y:S02]  /*aaf0*/  IMAD R210, R2.reuse, R219, R214 ;  /* 0x000000db02d27224 */ /* 0x040fe400078e02d6 */
[----:B------:R-:W-:-:S02]  /*ab00*/  IMAD R211, R2, R216, R211 ;  /* 0x000000d802d37224 */ /* 0x000fc400078e02d3 */
[----:B------:R-:W-:Y:S01]  /*ab10*/  @!P4 IMAD.MOV R206, RZ, RZ, -R206 ;  /* 0x000000ffffcec224 */ /* 0x000fe200078e0ace */
[C---:B------:R-:W-:Y:S01]  /*ab20*/  ISETP.GT.U32.AND P4, PT, R2.reuse, R209, PT ;  /* 0x000000d10200720c */ /* 0x040fe20003f84070 */
[----:B------:R-:W-:Y:S01]  /*ab30*/  @!P5 IMAD.MOV R207, RZ, RZ, -R207 ;  /* 0x000000ffffcfd224 */ /* 0x000fe200078e0acf */
[----:B------:R-:W-:Y:S01]  /*ab40*/  ISETP.GT.U32.AND P5, PT, R2, R210, PT ;  /* 0x000000d20200720c */ /* 0x000fe20003fa4070 */
[----:B------:R-:W-:Y:S01]  /*ab50*/  IMAD.MOV.U32 R213, RZ, RZ, R218 ;  /* 0x000000ffffd57224 */ /* 0x000fe200078e00da */
[----:B------:R-:W-:Y:S01]  /*ab60*/  LOP3.LUT R218, R242, 0x1bc, RZ, 0xfc, !PT ;  /* 0x000001bcf2da7812 */ /* 0x000fe200078efcff */
[----:B------:R-:W-:Y:S01]  /*ab70*/  @!P2 IMAD.IADD R208, R208, 0x1, -R2 ;  /* 0x00000001d0d0a824 */ /* 0x000fe200078e0a02 */
[----:B------:R-:W-:Y:S01]  /*ab80*/  ISETP.GT.U32.AND P2, PT, R2, R211, PT ;  /* 0x000000d30200720c */ /* 0x000fe20003f44070 */
[----:B------:R-:W-:-:S04]  /*ab90*/  IMAD.HI.U32 R214, R3, R212, RZ ;  /* 0x000000d403d67227 */ /* 0x000fc800078e00ff */
[----:B------:R-:W-:-:S04]  /*aba0*/  IMAD.HI.U32 R216, R3, R213, RZ ;  /* 0x000000d503d87227 */ /* 0x000fc800078e00ff */
[----:B------:R-:W-:Y:S01]  /*abb0*/  IMAD.MOV R219, RZ, RZ, -R214 ;  /* 0x000000ffffdb7224 */ /* 0x000fe200078e0ad6 */
[----:B------:R-:W-:Y:S01]  /*abc0*/  IABS R214, R218 ;  /* 0x000000da00d67213 */ /* 0x000fe20000000000 */
[----:B------:R-:W-:Y:S02]  /*abd0*/  IMAD.MOV R216, RZ, RZ, -R216 ;  /* 0x000000ffffd87224 */ /* 0x000fe400078e0ad8 */
[--C-:B------:R-:W-:Y:S02]  /*abe0*/  @!P4 IMAD.IADD R209, R209, 0x1, -R2.reuse ;  /* 0x00000001d1d1c824 */ /* 0x100fe400078e0a02 */
[----:B------:R-:W-:Y:S02]  /*abf0*/  @!P5 IMAD.IADD R210, R210, 0x1, -R2 ;  /* 0x00000001d2d2d824 */ /* 0x000fe400078e0a02 */
[C---:B------:R-:W-:Y:S01]  /*ac00*/  IMAD R213, R2.reuse, R216, R213 ;  /* 0x000000d802d57224 */ /* 0x040fe200078e02d5 */
[----:B------:R-:W-:Y:S01]  /*ac10*/  ISETP.GT.U32.AND P5, PT, R2, R209, PT ;  /* 0x000000d10200720c */ /* 0x000fe20003fa4070 */
[----:B------:R-:W-:-:S02]  /*ac20*/  IMAD.MOV.U32 R216, RZ, RZ, R214 ;  /* 0x000000ffffd87224 */ /* 0x000fc400078e00d6 */
[----:B------:R-:W-:Y:S01]  /*ac30*/  @!P2 IMAD.IADD R211, R211, 0x1, -R2 ;  /* 0x00000001d3d3a824 */ /* 0x000fe200078e0a02 */
[----:B------:R-:W-:Y:S01]  /*ac40*/  ISETP.GT.U32.AND P2, PT, R2, R210, PT ;  /* 0x000000d20200720c */ /* 0x000fe20003f44070 */
[----:B------:R-:W-:-:S04]  /*ac50*/  IMAD.HI.U32 R214, R3, R216, RZ ;  /* 0x000000d803d67227 */ /* 0x000fc800078e00ff */
[C---:B------:R-:W-:Y:S02]  /*ac60*/  IMAD R212, R2.reuse, R219, R212 ;  /* 0x000000db02d47224 */ /* 0x040fe400078e02d4 */
[----:B------:R-:W-:Y:S02]  /*ac70*/  IMAD.MOV R219, RZ, RZ, -R214 ;  /* 0x000000ffffdb7224 */ /* 0x000fe400078e0ad6 */
[----:B------:R-:W-:Y:S01]  /*ac80*/  @!P6 IMAD.MOV R208, RZ, RZ, -R208 ;  /* 0x000000ffffd0e224 */ /* 0x000fe200078e0ad0 */
[C---:B------:R-:W-:Y:S01]  /*ac90*/  ISETP.GT.U32.AND P6, PT, R2.reuse, R211, PT ;  /* 0x000000d30200720c */ /* 0x040fe20003fc4070 */
[C---:B------:R-:W-:Y:S01]  /*aca0*/  IMAD R214, R2.reuse, R219, R216 ;  /* 0x000000db02d67224 */ /* 0x040fe200078e02d8 */
[C---:B------:R-:W-:Y:S01]  /*acb0*/  ISETP.GT.U32.AND P4, PT, R2.reuse, R212, PT ;  /* 0x000000d40200720c */ /* 0x040fe20003f84070 */
[--C-:B------:R-:W-:Y:S01]  /*acc0*/  @!P5 IMAD.IADD R209, R209, 0x1, -R2.reuse ;  /* 0x00000001d1d1d824 */ /* 0x100fe200078e0a02 */
[----:B------:R-:W-:Y:S01]  /*acd0*/  ISETP.GT.U32.AND P5, PT, R2, R213, PT ;  /* 0x000000d50200720c */ /* 0x000fe20003fa4070 */
[----:B------:R-:W-:Y:S01]  /*ace0*/  @!P2 IMAD.IADD R210, R210, 0x1, -R2 ;  /* 0x00000001d2d2a824 */ /* 0x000fe200078e0a02 */
[----:B------:R-:W-:Y:S01]  /*acf0*/  ISETP.GT.U32.AND P2, PT, R2, R214, PT ;  /* 0x000000d60200720c */ /* 0x000fe20003f44070 */
[----:B------:R-:W-:Y:S01]  /*ad00*/  @!P0 IMAD.MOV R209, RZ, RZ, -R209 ;  /* 0x000000ffffd18224 */ /* 0x000fe200078e0ad1 */
[----:B------:R-:W-:Y:S01]  /*ad10*/  LOP3.LUT R219, R242, 0x1c2, RZ, 0xfc, !PT ;  /* 0x000001c2f2db7812 */ /* 0x000fe200078efcff */
[----:B------:R-:W-:Y:S01]  /*ad20*/  @!P3 IMAD.MOV R210, RZ, RZ, -R210 ;  /* 0x000000ffffd2b224 */ /* 0x000fe200078e0ad2 */
[----:B------:R-:W-:-:S03]  /*ad30*/  IABS R216, R221 ;  /* 0x000000dd00d87213 */ /* 0x000fc60000000000 */
[----:B------:R-:W-:Y:S01]  /*ad40*/  @!P6 IMAD.IADD R211, R211, 0x1, -R2 ;  /* 0x00000001d3d3e824 */ /* 0x000fe200078e0a02 */
[----:B------:R-:W-:Y:S01]  /*ad50*/  ISETP.GE.AND P6, PT, R215, RZ, PT ;  /* 0x000000ffd700720c */ /* 0x000fe20003fc6270 */
[----:B------:R-:W-:Y:S01]  /*ad60*/  IMAD R215, R2, R223, R220 ;  /* 0x000000df02d77224 */ /* 0x000fe200078e02dc */
[----:B------:R-:W-:Y:S01]  /*ad70*/  IABS R223, R219 ;  /* 0x000000db00df7213 */ /* 0x000fe20000000000 */
[----:B------:R-:W-:Y:S01]  /*ad80*/  IMAD.HI.U32 R224, R3, R216, RZ ;  /* 0x000000d803e07227 */ /* 0x000fe200078e00ff */
[----:B------:R-:W-:-:S03]  /*ad90*/  LOP3.LUT R220, R242, 0x1c4, RZ, 0xfc, !PT ;  /* 0x000001c4f2dc7812 */ /* 0x000fc600078efcff */
[--C-:B------:R-:W-:Y:S02]  /*ada0*/  @!P4 IMAD.IADD R212, R212, 0x1, -R2.reuse ;  /* 0x00000001d4d4c824 */ /* 0x100fe400078e0a02 */
[--C-:B------:R-:W-:Y:S01]  /*adb0*/  @!P5 IMAD.IADD R213, R213, 0x1, -R2.reuse ;  /* 0x00000001d5d5d824 */ /* 0x100fe200078e0a02 */
[----:B------:R-:W-:Y:S01]  /*adc0*/  ISETP.GE.AND P5, PT, R217, RZ, PT ;  /* 0x000000ffd900720c */ /* 0x000fe20003fa6270 */
[----:B------:R-:W-:Y:S01]  /*add0*/  @!P2 IMAD.IADD R214, R214, 0x1, -R2 ;  /* 0x00000001d6d6a824 */ /* 0x000fe200078e0a02 */
[----:B------:R-:W-:Y:S01]  /*ade0*/  ISETP.GT.U32.AND P4, PT, R2, R212, PT ;  /* 0x000000d40200720c */ /* 0x000fe20003f84070 */
[----:B------:R-:W-:Y:S01]  /*adf0*/  IMAD.MOV.U32 R217, RZ, RZ, R223 ;  /* 0x000000ffffd97224 */ /* 0x000fe200078e00df */
[----:B------:R-:W-:Y:S01]  /*ae00*/  ISETP.GE.AND P2, PT, R218, RZ, PT ;  /* 0x000000ffda00720c */ /* 0x000fe20003f46270 */
[----:B------:R-:W-:Y:S01]  /*ae10*/  IMAD.MOV R225, RZ, RZ, -R224 ;  /* 0x000000ffffe17224 */ /* 0x000fe200078e0ae0 */
[----:B------:R-:W-:Y:S01]  /*ae20*/  IABS R224, R220 ;  /* 0x000000dc00e07213 */ /* 0x000fe20000000000 */
[----:B------:R-:W-:Y:S01]  /*ae30*/  IMAD.HI.U32 R223, R3, R217, RZ ;  /* 0x000000d903df7227 */ /* 0x000fe200078e00ff */
[----:B------:R-:W-:-:S02]  /*ae40*/  ISETP.GT.U32.AND P3, PT, R2, R214, PT ;  /* 0x000000d60200720c */ /* 0x000fc40003f64070 */
[----:B------:R-:W-:Y:S01]  /*ae50*/  ISETP.GT.U32.AND P0, PT, R2, R213, PT ;  /* 0x000000d50200720c */ /* 0x000fe20003f04070 */
[----:B------:R-:W-:Y:S02]  /*ae60*/  IMAD.MOV.U32 R218, RZ, RZ, R224 ;  /* 0x000000ffffda7224 */ /* 0x000fe400078e00e0 */
[----:B------:R-:W-:Y:S02]  /*ae70*/  IMAD.MOV R224, RZ, RZ, -R223 ;  /* 0x000000ffffe07224 */ /* 0x000fe400078e0adf */
[----:B------:R-:W-:Y:S01]  /*ae80*/  @!P4 IMAD.IADD R212, R212, 0x1, -R2 ;  /* 0x00000001d4d4c824 */ /* 0x000fe200078e0a02 */
[C---:B------:R-:W-:Y:S01]  /*ae90*/  ISETP.GT.U32.AND P4, PT, R2.reuse, R215, PT ;  /* 0x000000d70200720c */ /* 0x040fe20003f84070 */
[C---:B------:R-:W-:Y:S02]  /*aea0*/  IMAD R217, R2.reuse, R224, R217 ;  /* 0x000000e002d97224 */ /* 0x040fe400078e02d9 */
[----:B------:R-:W-:Y:S01]  /*aeb0*/  IMAD R216, R2, R225, R216 ;  /* 0x000000e102d87224 */ /* 0x000fe200078e02d8 */
[----:B------:R-:W-:Y:S01]  /*aec0*/  LOP3.LUT R225, R242, 0x1ce, RZ, 0xfc, !PT ;  /* 0x000001cef2e17812 */ /* 0x000fe200078efcff */
[----:B------:R-:W-:Y:S01]  /*aed0*/  @!P3 IMAD.IADD R214, R214, 0x1, -R2 ;  /* 0x00000001d6d6b824 */ /* 0x000fe200078e0a02 */
[C---:B------:R-:W-:Y:S01]  /*aee0*/  ISETP.GT.U32.AND P3, PT, R2.reuse, R217, PT ;  /* 0x000000d90200720c */ /* 0x040fe20003f64070 */
[----:B------:R-:W-:Y:S01]  /*aef0*/  @!P1 IMAD.MOV R211, RZ, RZ, -R211 ;  /* 0x000000ffffd39224 */ /* 0x000fe200078e0ad3 */
[----:B------:R-:W-:Y:S01]  /*af00*/  ISETP.GT.U32.AND P1, PT, R2, R216, PT ;  /* 0x000000d80200720c */ /* 0x000fe20003f24070 */
[----:B------:R-:W-:-:S02]  /*af10*/  @!P2 IMAD.MOV R214, RZ, RZ, -R214 ;  /* 0x000000ffffd6a224 */ /* 0x000fc400078e0ad6 */
[----:B------:R-:W-:-:S04]  /*af20*/  IMAD.HI.U32 R223, R3, R218, RZ ;  /* 0x000000da03df7227 */ /* 0x000fc800078e00ff */
[----:B------:R-:W-:Y:S02]  /*af30*/  @!P4 IMAD.IADD R215, R215, 0x1, -R2 ;  /* 0x00000001d7d7c824 */ /* 0x000fe400078e0a02 */
[----:B------:R-:W-:Y:S01]  /*af40*/  @!P6 IMAD.MOV R212, RZ, RZ, -R212 ;  /* 0x000000ffffd4e224 */ /* 0x000fe200078e0ad4 */
[----:B------:R-:W-:Y:S01]  /*af50*/  ISETP.GE.AND P6, PT, R222, RZ, PT ;  /* 0x000000ffde00720c */ /* 0x000fe20003fc6270 */
[--C-:B------:R-:W-:Y:S01]  /*af60*/  @!P3 IMAD.IADD R217, R217, 0x1, -R2.reuse ;  /* 0x00000001d9d9b824 */ /* 0x100fe200078e0a02 */
[C---:B------:R-:W-:Y:S01]  /*af70*/  ISETP.GT.U32.AND P4, PT, R2.reuse, R215, PT ;  /* 0x000000d70200720c */ /* 0x040fe20003f84070 */
[----:B------:R-:W-:Y:S01]  /*af80*/  IMAD.MOV R223, RZ, RZ, -R223 ;  /* 0x000000ffffdf7224 */ /* 0x000fe200078e0adf */
[----:B------:R-:W-:Y:S01]  /*af90*/  IABS R222, R227 ;  /* 0x000000e300de7213 */ /* 0x000fe20000000000 */
[--C-:B------:R-:W-:Y:S01]  /*afa0*/  @!P0 IMAD.IADD R213, R213, 0x1, -R2.reuse ;  /* 0x00000001d5d58824 */ /* 0x100fe200078e0a02 */
[----:B------:R-:W-:Y:S01]  /*afb0*/  ISETP.GT.U32.AND P2, PT, R2, R217, PT ;  /* 0x000000d90200720c */ /* 0x000fe20003f44070 */
[----:B------:R-:W-:Y:S01]  /*afc0*/  @!P1 IMAD.IADD R216, R216, 0x1, -R2 ;  /* 0x00000001d8d89824 */ /* 0x000fe200078e0a02 */
[----:B------:R-:W-:Y:S01]  /*afd0*/  ISETP.GE.AND P1, PT, R220, RZ, PT ;  /* 0x000000ffdc00720c */ /* 0x000fe20003f26270 */
[----:B------:R-:W-:Y:S01]  /*afe0*/  IMAD R218, R2, R223, R218 ;  /* 0x000000df02da7224 */ /* 0x000fe200078e02da */
[----:B------:R-:W-:Y:S01]  /*aff0*/  LOP3.LUT R220, R242, 0x1c8, RZ, 0xfc, !PT ;  /* 0x000001c8f2dc7812 */ /* 0x000fe200078efcff */
[----:B------:R-:W-:Y:S01]  /*b000*/  @!P5 IMAD.MOV R213, RZ, RZ, -R213 ;  /* 0x000000ffffd5d224 */ /* 0x000fe200078e0ad5 */
[----:B------:R-:W-:Y:S01]  /*b010*/  ISETP.GT.U32.AND P5, PT, R2, R216, PT ;  /* 0x000000d80200720c */ /* 0x000fe20003fa4070 */
[----:B------:R-:W-:Y:S01]  /*b020*/  IMAD.HI.U32 R229, R3, R222, RZ ;  /* 0x000000de03e57227 */ /* 0x000fe200078e00ff */
[----:B------:R-:W-:-:S02]  /*b030*/  ISETP.GE.AND P0, PT, R221, RZ, PT ;  /* 0x000000ffdd00720c */ /* 0x000fc40003f06270 */
[----:B------:R-:W-:Y:S01]  /*b040*/  LOP3.LUT R221, R242, 0x1ca, RZ, 0xfc, !PT ;  /* 0x000001caf2dd7812 */ /* 0x000fe200078efcff */
[--C-:B------:R-:W-:Y:S01]  /*b050*/  @!P4 IMAD.IADD R215, R215, 0x1, -R2.reuse ;  /* 0x00000001d7d7c824 */ /* 0x100fe200078e0a02 */
[----:B------:R-:W-:Y:S01]  /*b060*/  ISETP.GE.AND P4, PT, R219, RZ, PT ;  /* 0x000000ffdb00720c */ /* 0x000fe20003f86270 */
[--C-:B------:R-:W-:Y:S01]  /*b070*/  @!P2 IMAD.IADD R217, R217, 0x1, -R2.reuse ;  /* 0x00000001d9d9a824 */ /* 0x100fe200078e0a02 */
[----:B------:R-:W-:Y:S01]  /*b080*/  ISETP.GT.U32.AND P2, PT, R2, R218, PT ;  /* 0x000000da0200720c */ /* 0x000fe20003f44070 */
[----:B------:R-:W-:Y:S01]  /*b090*/  @!P6 IMAD.MOV R215, RZ, RZ, -R215 ;  /* 0x000000ffffd7e224 */ /* 0x000fe200078e0ad7 */
[----:B------:R-:W-:Y:S01]  /*b0a0*/  LOP3.LUT R219, R242, 0x1c6, RZ, 0xfc, !PT ;  /* 0x000001c6f2db7812 */ /* 0x000fe200078efcff */
[----:B------:R-:W-:Y:S01]  /*b0b0*/  IMAD.MOV R229, RZ, RZ, -R229 ;  /* 0x000000ffffe57224 */ /* 0x000fe200078e0ae5 */
[----:B------:R-:W-:Y:S01]  /*b0c0*/  ISETP.GE.AND P6, PT, R220, RZ, PT ;  /* 0x000000ffdc00720c */ /* 0x000fe20003fc6270 */
[----:B------:R-:W-:Y:S01]  /*b0d0*/  @!P5 IMAD.IADD R216, R216, 0x1, -R2 ;  /* 0x00000001d8d8d824 */ /* 0x000fe200078e0a02 */
[----:B------:R-:W-:Y:S01]  /*b0e0*/  ISETP.GE.AND P3, PT, R219, RZ, PT ;  /* 0x000000ffdb00720c */ /* 0x000fe20003f66270 */
[----:B------:R-:W-:Y:S01]  /*b0f0*/  IMAD R222, R2, R229, R222 ;  /* 0x000000e502de7224 */ /* 0x000fe200078e02de */
[----:B------:R-:W-:Y:S01]  /*b100*/  IABS R219, R219 ;  /* 0x000000db00db7213 */ /* 0x000fe20000000000 */
[----:B------:R-:W-:Y:S01]  /*b110*/  @!P0 IMAD.MOV R216, RZ, RZ, -R216 ;  /* 0x000000ffffd88224 */ /* 0x000fe200078e0ad8 */
[----:B------:R-:W-:Y:S01]  /*b120*/  IABS R220, R220 ;  /* 0x000000dc00dc7213 */ /* 0x000fe20000000000 */
[----:B------:R-:W-:Y:S01]  /*b130*/  @!P4 IMAD.MOV R217, RZ, RZ, -R217 ;  /* 0x000000ffffd9c224 */ /* 0x000fe200078e0ad9 */
[----:B------:R-:W-:Y:S01]  /*b140*/  ISETP.GE.AND P5, PT, R221, RZ, PT ;  /* 0x000000ffdd00720c */ /* 0x000fe20003fa6270 */
[----:B------:R-:W-:Y:S01]  /*b150*/  IMAD.HI.U32 R228, R3, R219, RZ ;  /* 0x000000db03e47227 */ /* 0x000fe200078e00ff */
[----:B------:R-:W-:-:S02]  /*b160*/  IABS R221, R221 ;  /* 0x000000dd00dd7213 */ /* 0x000fc40000000000 */
[----:B------:R-:W-:Y:S01]  /*b170*/  IABS R223, R225 ;  /* 0x000000e100df7213 */ /* 0x000fe20000000000 */
[----:B------:R-:W-:Y:S01]  /*b180*/  IMAD.HI.U32 R226, R3, R220, RZ ;  /* 0x000000dc03e27227 */ /* 0x000fe200078e00ff */
[----:B------:R-:W-:-:S03]  /*b190*/  IABS R229, R231 ;  /* 0x000000e700e57213 */ /* 0x000fc60000000000 */
[----:B------:R-:W-:Y:S02]  /*b1a0*/  @!P2 IMAD.IADD R218, R218, 0x1, -R2 ;  /* 0x00000001dadaa824 */ /* 0x000fe400078e0a02 */
[----:B------:R-:W-:Y:S02]  /*b1b0*/  IMAD.MOV R228, RZ, RZ, -R228 ;  /* 0x000000ffffe47224 */ /* 0x000fe400078e0ae4 */
[----:B------:R-:W-:Y:S01]  /*b1c0*/  IMAD.MOV R226, RZ, RZ, -R226 ;  /* 0x000000ffffe27224 */ /* 0x000fe200078e0ae2 */
[----:B------:R-:W-:Y:S01]  /*b1d0*/  ISETP.GT.U32.AND P2, PT, R2, R218, PT ;  /* 0x000000da0200720c */ /* 0x000fe20003f44070 */
[----:B------:R-:W-:-:S04]  /*b1e0*/  IMAD.HI.U32 R224, R3, R221, RZ ;  /* 0x000000dd03e07227 */ /* 0x000fc800078e00ff */
[----:B------:R-:W-:Y:S01]  /*b1f0*/  IMAD R219, R2, R228, R219 ;  /* 0x000000e402db7224 */ /* 0x000fe200078e02db */
[----:B------:R-:W-:Y:S01]  /*b200*/  LOP3.LUT R228, R242, 0x1d0, RZ, 0xfc, !PT ;  /* 0x000001d0f2e47812 */ /* 0x000fe200078efcff */
[C---:B------:R-:W-:Y:S02]  /*b210*/  IMAD R220, R2.reuse, R226, R220 ;  /* 0x000000e202dc7224 */ /* 0x040fe400078e02dc */
[----:B------:R-:W-:Y:S01]  /*b220*/  IMAD.MOV R224, RZ, RZ, -R224 ;  /* 0x000000ffffe07224 */ /* 0x000fe200078e0ae0 */
[C---:B------:R-:W-:Y:S01]  /*b230*/  ISETP.GT.U32.AND P0, PT, R2.reuse, R219, PT ;  /* 0x000000db0200720c */ /* 0x040fe20003f04070 */
[----:B------:R-:W-:Y:S01]  /*b240*/  IMAD.HI.U32 R226, R3, R223, RZ ;  /* 0x000000df03e27227 */ /* 0x000fe200078e00ff */
[----:B------:R-:W-:-:S03]  /*b250*/  ISETP.GT.U32.AND P4, PT, R2, R220, PT ;  /* 0x000000dc0200720c */ /* 0x000fc60003f84070 */
[----:B------:R-:W-:Y:S01]  /*b260*/  IMAD R221, R2, R224, R221 ;  /* 0x000000e002dd7224 */ /* 0x000fe200078e02dd */
[----:B------:R-:W-:Y:S01]  /*b270*/  IABS R224, R228 ;  /* 0x000000e400e07213 */ /* 0x000fe20000000000 */
[----:B------:R-:W-:Y:S02]  /*b280*/  @!P2 IMAD.IADD R218, R218, 0x1, -R2 ;  /* 0x00000001dadaa824 */ /* 0x000fe400078e0a02 */
[----:B------:R-:W-:Y:S01]  /*b290*/  IMAD.MOV R226, RZ, RZ, -R226 ;  /* 0x000000ffffe27224 */ /* 0x000fe200078e0ae2 */
[C---:B------:R-:W-:Y:S01]  /*b2a0*/  ISETP.GT.U32.AND P2, PT, R2.reuse, R221, PT ;  /* 0x000000dd0200720c */ /* 0x040fe20003f44070 */
[----:B------:R-:W-:Y:S01]  /*b2b0*/  @!P1 IMAD.MOV R218, RZ, RZ, -R218 ;  /* 0x000000ffffda9224 */ /* 0x000fe200078e0ada */
[----:B------:R-:W-:Y:S01]  /*b2c0*/  ISETP.GT.U32.AND P1, PT, R2, R222, PT ;  /* 0x000000de0200720c */ /* 0x000fe20003f24070 */
[--C-:B------:R-:W-:Y:S02]  /*b2d0*/  @!P0 IMAD.IADD R219, R219, 0x1, -R2.reuse ;  /* 0x00000001dbdb8824 */ /* 0x100fe400078e0a02 */
[----:B------:R-:W-:-:S02]  /*b2e0*/  @!P4 IMAD.IADD R220, R220, 0x1, -R2 ;  /* 0x00000001dcdcc824 */ /* 0x000fc400078e0a02 */
[C---:B------:R-:W-:Y:S01]  /*b2f0*/  IMAD R223, R2.reuse, R226, R223 ;  /* 0x000000e202df7224 */ /* 0x040fe200078e02df */
[C---:B------:R-:W-:Y:S01]  /*b300*/  ISETP.GT.U32.AND P0, PT, R2.reuse, R219, PT ;  /* 0x000000db0200720c */ /* 0x040fe20003f04070 */
[----:B------:R-:W-:Y:S01]  /*b310*/  IMAD.HI.U32 R226, R3, R224, RZ ;  /* 0x000000e003e27227 */ /* 0x000fe200078e00ff */
[----:B------:R-:W-:-:S03]  /*b320*/  ISETP.GT.U32.AND P4, PT, R2, R220, PT ;  /* 0x000000dc0200720c */ /* 0x000fc60003f84070 */
[----:B------:R-:W-:Y:S02]  /*b330*/  @!P2 IMAD.IADD R221, R221, 0x1, -R2 ;  /* 0x00000001dddda824 */ /* 0x000fe400078e0a02 */
[----:B------:R-:W-:Y:S02]  /*b340*/  IMAD.MOV R226, RZ, RZ, -R226 ;  /* 0x000000ffffe27224 */ /* 0x000fe400078e0ae2 */
[----:B------:R-:W-:Y:S01]  /*b350*/  @!P1 IMAD.IADD R222, R222, 0x1, -R2 ;  /* 0x00000001dede9824 */ /* 0x000fe200078e0a02 */
[C---:B------:R-:W-:Y:S01]  /*b360*/  ISETP.GT.U32.AND P2, PT, R2.reuse, R221, PT ;  /* 0x000000dd0200720c */ /* 0x040fe20003f44070 */
[C---:B------:R-:W-:Y:S02]  /*b370*/  IMAD R224, R2.reuse, R226, R224 ;  /* 0x000000e202e07224 */ /* 0x040fe400078e02e0 */
[--C-:B------:R-:W-:Y:S01]  /*b380*/  @!P0 IMAD.IADD R219, R219, 0x1, -R2.reuse ;  /* 0x00000001dbdb8824 */ /* 0x100fe200078e0a02 */
[----:B------:R-:W-:Y:S01]  /*b390*/  ISETP.GT.U32.AND P0, PT, R2, R223, PT ;  /* 0x000000df0200720c */ /* 0x000fe20003f04070 */
[----:B------:R-:W-:Y:S01]  /*b3a0*/  @!P4 IMAD.IADD R220, R220, 0x1, -R2 ;  /* 0x00000001dcdcc824 */ /* 0x000fe200078e0a02 */
[C---:B------:R-:W-:Y:S01]  /*b3b0*/  ISETP.GT.U32.AND P4, PT, R2.reuse, R224, PT ;  /* 0x000000e00200720c */ /* 0x040fe20003f84070 */
[----:B------:R-:W-:Y:S01]  /*b3c0*/  IMAD.MOV.U32 R226, RZ, RZ, R230 ;  /* 0x000000ffffe27224 */ /* 0x000fe200078e00e6 */
[----:B------:R-:W-:Y:S01]  /*b3d0*/  ISETP.GT.U32.AND P1, PT, R2, R222, PT ;  /* 0x000000de0200720c */ /* 0x000fe20003f24070 */
[----:B------:R-:W-:-:S04]  /*b3e0*/  IMAD.HI.U32 R230, R3, R229, RZ ;  /* 0x000000e503e67227 */ /* 0x000fc800078e00ff */
[----:B------:R-:W-:Y:S01]  /*b3f0*/  @!P3 IMAD.MOV R219, RZ, RZ, -R219 ;  /* 0x000000ffffdbb224 */ /* 0x000fe200078e0adb */
[----:B------:R-:W-:Y:S01]  /*b400*/  ISETP.GE.AND P3, PT, R227, RZ, PT ;  /* 0x000000ffe300720c */ /* 0x000fe20003f66270 */
[----:B------:R-:W-:-:S04]  /*b410*/  IMAD.HI.U32 R232, R3, R226, RZ ;  /* 0x000000e203e87227 */ /* 0x000fc800078e00ff */
[----:B------:R-:W-:Y:S02]  /*b420*/  IMAD.MOV R230, RZ, RZ, -R230 ;  /* 0x000000ffffe67224 */ /* 0x000fe400078e0ae6 */
[----:B------:R-:W-:Y:S01]  /*b430*/  @!P2 IMAD.IADD R221, R221, 0x1, -R2 ;  /* 0x00000001dddda824 */ /* 0x000fe200078e0a02 */
[----:B------:R-:W-:Y:S01]  /*b440*/  ISETP.GE.AND P2, PT, R225, RZ, PT ;  /* 0x000000ffe100720c */ /* 0x000fe20003f46270 */
[----:B------:R-:W-:Y:S01]  /*b450*/  IMAD.MOV R227, RZ, RZ, -R232 ;  /* 0x000000ffffe37224 */ /* 0x000fe200078e0ae8 */
[----:B------:R-:W-:Y:S01]  /*b460*/  LOP3.LUT R232, R242, 0x1de, RZ, 0xfc, !PT ;  /* 0x000001def2e87812 */ /* 0x000fe200078efcff */
[----:B------:R-:W-:Y:S01]  /*b470*/  IMAD R225, R2, R230, R229 ;  /* 0x000000e602e17224 */ /* 0x000fe200078e02e5 */
[C---:B------:R-:W-:Y:S01]  /*b480*/  LOP3.LUT R229, R242.reuse, 0x1d6, RZ, 0xfc, !PT ;  /* 0x000001d6f2e57812 */ /* 0x040fe200078efcff */
[----:B------:R-:W-:Y:S01]  /*b490*/  @!P0 IMAD.IADD R223, R223, 0x1, -R2 ;  /* 0x00000001dfdf8824 */ /* 0x000fe200078e0a02 */
[----:B------:R-:W-:Y:S01]  /*b4a0*/  LOP3.LUT R230, R242, 0x1d8, RZ, 0xfc, !PT ;  /* 0x000001d8f2e67812 */ /* 0x000fe200078efcff */
[----:B------:R-:W-:Y:S01]  /*b4b0*/  IMAD R226, R2, R227, R226 ;  /* 0x000000e302e27224 */ /* 0x000fe200078e02e2 */
        /* <DEDUP_REMOVED lines=10> */
[----:B------:R-:W-:-:S02]  /*b560*/  ISETP.GE.AND P0, PT, R228, RZ, PT ;  /* 0x000000ffe400720c */ /* 0x000fc40003f06270 */
[----:B------:R-:W-:Y:S02]  /*b570*/  IABS R228, R230 ;  /* 0x000000e600e47213 */ /* 0x000fe40000000000 */
[----:B------:R-:W-:Y:S01]  /*b580*/  ISETP.GE.AND P5, PT, R231, RZ, PT ;  /* 0x000000ffe700720c */ /* 0x000fe20003fa6270 */
[--C-:B------:R-:W-:Y:S01]  /*b590*/  @!P4 IMAD.IADD R223, R223, 0x1, -R2.reuse ;  /* 0x00000001dfdfc824 */ /* 0x100fe200078e0a02 */
[----:B------:R-:W-:Y:S01]  /*b5a0*/  ISETP.GE.AND P4, PT, R233, RZ, PT ;  /* 0x000000ffe900720c */ /* 0x000fe20003f86270 */
[--C-:B------:R-:W-:Y:S01]  /*b5b0*/  @!P1 IMAD.IADD R225, R225, 0x1, -R2.reuse ;  /* 0x00000001e1e19824 */ /* 0x100fe200078e0a02 */
[----:B------:R-:W-:Y:S01]  /*b5c0*/  ISETP.GE.AND P1, PT, R230, RZ, PT ;  /* 0x000000ffe600720c */ /* 0x000fe20003f26270 */
[--C-:B------:R-:W-:Y:S01]  /*b5d0*/  @!P6 IMAD.IADD R224, R224, 0x1, -R2.reuse ;  /* 0x00000001e0e0e824 */ /* 0x100fe200078e0a02 */
[----:B------:R-:W-:Y:S01]  /*b5e0*/  ISETP.GE.AND P6, PT, R229, RZ, PT ;  /* 0x000000ffe500720c */ /* 0x000fe20003fc6270 */
        /* <DEDUP_REMOVED lines=9> */
[----:B------:R-:W-:Y:S02]  /*b680*/  IMAD.MOV R229, RZ, RZ, -R231 ;  /* 0x000000ffffe57224 */ /* 0x000fe400078e0ae7 */
[----:B------:R-:W-:Y:S01]  /*b690*/  @!P3 IMAD.IADD R225, R225, 0x1, -R2 ;  /* 0x00000001e1e1b824 */ /* 0x000fe200078e0a02 */
[C---:B------:R-:W-:Y:S01]  /*b6a0*/  ISETP.GT.U32.AND P3, PT, R2.reuse, R227, PT ;  /* 0x000000e30200720c */ /* 0x040fe20003f64070 */
[----:B------:R-:W-:Y:S01]  /*b6b0*/  IMAD R228, R2, R229, R228 ;  /* 0x000000e502e47224 */ /* 0x000fe200078e02e4 */
[----:B------:R-:W-:Y:S01]  /*b6c0*/  LOP3.LUT R229, R242, 0x1dc, RZ, 0xfc, !PT ;  /* 0x000001dcf2e57812 */ /* 0x000fe200078efcff */
[----:B------:R-:W-:Y:S01]  /*b6d0*/  @!P2 IMAD.IADD R226, R226, 0x1, -R2 ;  /* 0x00000001e2e2a824 */ /* 0x000fe200078e0a02 */
[----:B------:R-:W-:Y:S01]  /*b6e0*/  IABS R231, R230 ;  /* 0x000000e600e77213 */ /* 0x000fe20000000000 */
[----:B------:R-:W-:Y:S01]  /*b6f0*/  @!P0 IMAD.MOV R224, RZ, RZ, -R224 ;  /* 0x000000ffffe08224 */ /* 0x000fe200078e0ae0 */
[----:B------:R-:W-:Y:S01]  /*b700*/  ISETP.GE.AND P0, PT, R230, RZ, PT ;  /* 0x000000ffe600720c */ /* 0x000fe20003f06270 */
[----:B------:R-:W-:Y:S01]  /*b710*/  @!P4 IMAD.MOV R226, RZ, RZ, -R226 ;  /* 0x000000ffffe2c224 */ /* 0x000fe200078e0ae2 */
[----:B------:R-:W-:Y:S01]  /*b720*/  ISETP.GT.U32.AND P4, PT, R2, R228, PT ;  /* 0x000000e40200720c */ /* 0x000fe20003f84070 */
[----:B------:R-:W-:Y:S01]  /*b730*/  @!P5 IMAD.MOV R225, RZ, RZ, -R225 ;  /* 0x000000ffffe1d224 */ /* 0x000fe200078e0ae1 */
[----:B------:R-:W-:-:S02]  /*b740*/  ISETP.GE.AND P2, PT, R229, RZ, PT ;  /* 0x000000ffe500720c */ /* 0x000fc40003f46270 */
[----:B------:R-:W-:Y:S01]  /*b750*/  IABS R230, R229 ;  /* 0x000000e500e67213 */ /* 0x000fe20000000000 */
[----:B------:R-:W-:Y:S01]  /*b760*/  IMAD.MOV.U32 R229, RZ, RZ, R231 ;  /* 0x000000ffffe57224 */ /* 0x000fe200078e00e7 */
[----:B------:R-:W-:Y:S01]  /*b770*/  ISETP.GE.AND P5, PT, R232, RZ, PT ;  /* 0x000000ffe800720c */ /* 0x000fe20003fa6270 */
[--C-:B------:R-:W-:Y:S01]  /*b780*/  @!P3 IMAD.IADD R227, R227, 0x1, -R2.reuse ;  /* 0x00000001e3e3b824 */ /* 0x100fe200078e0a02 */
[----:B------:R-:W-:Y:S01]  /*b790*/  IABS R232, R232 ;  /* 0x000000e800e87213 */ /* 0x000fe20000000000 */
[----:B------:R-:W-:Y:S01]  /*b7a0*/  IMAD.HI.U32 R231, R3, R229, RZ ;  /* 0x000000e503e77227 */ /* 0x000fe200078e00ff */
[----:B------:R-:W-:Y:S02]  /*b7b0*/  IABS R242, R0 ;  /* 0x0000000000f27213 */ /* 0x000fe40000000000 */
[----:B------:R-:W-:Y:S01]  /*b7c0*/  ISETP.GT.U32.AND P3, PT, R2, R227, PT ;  /* 0x000000e30200720c */ /* 0x000fe20003f64070 */
[----:B------:R-:W-:Y:S02]  /*b7d0*/  IMAD.MOV R231, RZ, RZ, -R231 ;  /* 0x000000ffffe77224 */ /* 0x000fe400078e0ae7 */
[----:B------:R-:W-:-:S02]  /*b7e0*/  @!P4 IMAD.IADD R228, R228, 0x1, -R2 ;  /* 0x00000001e4e4c824 */ /* 0x000fc400078e0a02 */
[C---:B------:R-:W-:Y:S02]  /*b7f0*/  IMAD R229, R2.reuse, R231, R229 ;  /* 0x000000e702e57224 */ /* 0x040fe400078e02e5 */
[----:B------:R-:W-:Y:S01]  /*b800*/  IMAD.HI.U32 R233, R3, R230, RZ ;  /* 0x000000e603e97227 */ /* 0x000fe200078e00ff */
[----:B------:R-:W-:-:S03]  /*b810*/  ISETP.GT.U32.AND P4, PT, R2, R228, PT ;  /* 0x000000e40200720c */ /* 0x000fc60003f84070 */
[----:B------:R-:W-:Y:S02]  /*b820*/  IMAD.MOV.U32 R231, RZ, RZ, R232 ;  /* 0x000000ffffe77224 */ /* 0x000fe400078e00e8 */
[----:B------:R-:W-:Y:S02]  /*b830*/  IMAD.MOV.U32 R232, RZ, RZ, R234 ;  /* 0x000000ffffe87224 */ /* 0x000fe400078e00ea */
[----:B------:R-:W-:Y:S02]  /*b840*/  IMAD.MOV R233, RZ, RZ, -R233 ;  /* 0x000000ffffe97224 */ /* 0x000fe400078e0ae9 */
[----:B------:R-:W-:-:S04]  /*b850*/  IMAD.HI.U32 R234, R3, R231, RZ ;  /* 0x000000e703ea7227 */ /* 0x000fc800078e00ff */
[C---:B------:R-:W-:Y:S02]  /*b860*/  IMAD R230, R2.reuse, R233, R230 ;  /* 0x000000e902e67224 */ /* 0x040fe400078e02e6 */
[----:B------:R-:W-:Y:S01]  /*b870*/  @!P3 IMAD.IADD R227, R227, 0x1, -R2 ;  /* 0x00000001e3e3b824 */ /* 0x000fe200078e0a02 */
[C---:B------:R-:W-:Y:S01]  /*b880*/  ISETP.GT.U32.AND P3, PT, R2.reuse, R229, PT ;  /* 0x000000e50200720c */ /* 0x040fe20003f64070 */
[----:B------:R-:W-:Y:S02]  /*b890*/  IMAD.MOV R234, RZ, RZ, -R234 ;  /* 0x000000ffffea7224 */ /* 0x000fe400078e0aea */
[----:B------:R-:W-:Y:S01]  /*b8a0*/  @!P6 IMAD.MOV R227, RZ, RZ, -R227 ;  /* 0x000000ffffe3e224 */ /* 0x000fe200078e0ae3 */
[C---:B------:R-:W-:Y:S01]  /*b8b0*/  ISETP.GT.U32.AND P6, PT, R2.reuse, R230, PT ;  /* 0x000000e60200720c */ /* 0x040fe20003fc4070 */
[----:B------:R-:W-:Y:S02]  /*b8c0*/  IMAD R231, R2, R234, R231 ;  /* 0x000000ea02e77224 */ /* 0x000fe400078e02e7 */
[----:B------:R-:W-:-:S02]  /*b8d0*/  @!P4 IMAD.IADD R228, R228, 0x1, -R2 ;  /* 0x00000001e4e4c824 */ /* 0x000fc400078e0a02 */
[----:B------:R-:W-:Y:S01]  /*b8e0*/  IMAD.MOV.U32 R233, RZ, RZ, R235 ;  /* 0x000000ffffe97224 */ /* 0x000fe200078e00eb */
[----:B------:R-:W-:Y:S01]  /*b8f0*/  ISETP.GT.U32.AND P4, PT, R2, R231, PT ;  /* 0x000000e70200720c */ /* 0x000fe20003f84070 */
[----:B------:R-:W-:-:S04]  /*b900*/  IMAD.HI.U32 R235, R3, R232, RZ ;  /* 0x000000e803eb7227 */ /* 0x000fc800078e00ff */
[----:B------:R-:W-:-:S04]  /*b910*/  IMAD.HI.U32 R236, R3, R233, RZ ;  /* 0x000000e903ec7227 */ /* 0x000fc800078e00ff */
[----:B------:R-:W-:Y:S01]  /*b920*/  IMAD.MOV R234, RZ, RZ, -R236 ;  /* 0x000000ffffea7224 */ /* 0x000fe200078e0aec */
[----:B------:R-:W-:Y:S01]  /*b930*/  IABS R236, R4 ;  /* 0x0000000400ec7213 */ /* 0x000fe20000000000 */
[--C-:B------:R-:W-:Y:S02]  /*b940*/  @!P6 IMAD.IADD R230, R230, 0x1, -R2.reuse ;  /* 0x00000001e6e6e824 */ /* 0x100fe400078e0a02 */
[C---:B------:R-:W-:Y:S01]  /*b950*/  IMAD R233, R2.reuse, R234, R233 ;  /* 0x000000ea02e97224 */ /* 0x040fe200078e02e9 */
[----:B------:R-:W-:Y:S01]  /*b960*/  IABS R234, R252 ;  /* 0x000000fc00ea7213 */ /* 0x000fe20000000000 */
[----:B------:R-:W-:Y:S01]  /*b970*/  @!P4 IMAD.IADD R231, R231, 0x1, -R2 ;  /* 0x00000001e7e7c824 */ /* 0x000fe200078e0a02 */
[C---:B------:R-:W-:Y:S01]  /*b980*/  ISETP.GT.U32.AND P6, PT, R2.reuse, R230, PT ;  /* 0x000000e60200720c */ /* 0x040fe20003fc4070 */
[----:B------:R-:W-:Y:S02]  /*b990*/  IMAD.MOV R235, RZ, RZ, -R235 ;  /* 0x000000ffffeb7224 */ /* 0x000fe400078e0aeb */
[----:B------:R-:W-:Y:S01]  /*b9a0*/  IMAD.HI.U32 R237, R3, R234, RZ ;  /* 0x000000ea03ed7227 */ /* 0x000fe200078e00ff */
[----:B------:R-:W-:-:S03]  /*b9b0*/  ISETP.GT.U32.AND P4, PT, R2, R231, PT ;  /* 0x000000e70200720c */ /* 0x000fc60003f84070 */
[----:B------:R-:W-:Y:S02]  /*b9c0*/  IMAD.MOV R237, RZ, RZ, -R237 ;  /* 0x000000ffffed7224 */ /* 0x000fe400078e0aed */
[C---:B------:R-:W-:Y:S01]  /*b9d0*/  IMAD R232, R2.reuse, R235, R232 ;  /* 0x000000eb02e87224 */ /* 0x040fe200078e02e8 */
[----:B------:R-:W-:Y:S01]  /*b9e0*/  IABS R235, R13 ;  /* 0x0000000d00eb7213 */ /* 0x000fe20000000000 */
[----:B------:R-:W-:Y:S02]  /*b9f0*/  IMAD R234, R2, R237, R234 ;  /* 0x000000ed02ea7224 */ /* 0x000fe400078e02ea */
[----:B------:R-:W-:Y:S01]  /*ba00*/  @!P6 IMAD.IADD R230, R230, 0x1, -R2 ;  /* 0x00000001e6e6e824 */ /* 0x000fe200078e0a02 */
[C---:B------:R-:W-:Y:S01]  /*ba10*/  ISETP.GT.U32.AND P6, PT, R2.reuse, R233, PT ;  /* 0x000000e90200720c */ /* 0x040fe20003fc4070 */
[----:B------:R-:W-:Y:S02]  /*ba20*/  IMAD.MOV.U32 R237, RZ, RZ, R238 ;  /* 0x000000ffffed7224 */ /* 0x000fe400078e00ee */
[----:B------:R-:W-:Y:S01]  /*ba30*/  @!P4 IMAD.IADD R231, R231, 0x1, -R2 ;  /* 0x00000001e7e7c824 */ /* 0x000fe200078e0a02 */
[----:B------:R-:W-:Y:S01]  /*ba40*/  ISETP.GT.U32.AND P4, PT, R2, R234, PT ;  /* 0x000000ea0200720c */ /* 0x000fe20003f84070 */
[----:B------:R-:W-:-:S04]  /*ba50*/  IMAD.HI.U32 R238, R3, R235, RZ ;  /* 0x000000eb03ee7227 */ /* 0x000fc800078e00ff */
[----:B------:R-:W-:-:S04]  /*ba60*/  IMAD.HI.U32 R239, R3, R236, RZ ;  /* 0x000000ec03ef7227 */ /* 0x000fc800078e00ff */
[----:B------:R-:W-:Y:S02]  /*ba70*/  @!P6 IMAD.IADD R233, R233, 0x1, -R2 ;  /* 0x00000001e9e9e824 */ /* 0x000fe400078e0a02 */
[----:B------:R-:W-:Y:S02]  /*ba80*/  IMAD.MOV R238, RZ, RZ, -R238 ;  /* 0x000000ffffee7224 */ /* 0x000fe400078e0aee */
[----:B------:R-:W-:Y:S01]  /*ba90*/  @!P4 IMAD.IADD R234, R234, 0x1, -R2 ;  /* 0x00000001eaeac824 */ /* 0x000fe200078e0a02 */
[C---:B------:R-:W-:Y:S01]  /*baa0*/  ISETP.GT.U32.AND P4, PT, R2.reuse, R233, PT ;  /* 0x000000e90200720c */ /* 0x040fe20003f84070 */
[----:B------:R-:W-:Y:S02]  /*bab0*/  IMAD.MOV R239, RZ, RZ, -R239 ;  /* 0x000000ffffef7224 */ /* 0x000fe400078e0aef */
[C---:B------:R-:W-:Y:S01]  /*bac0*/  IMAD R235, R2.reuse, R238, R235 ;  /* 0x000000ee02eb7224 */ /* 0x040fe200078e02eb */
[----:B------:R-:W-:Y:S01]  /*bad0*/  IABS R238, R250 ;  /* 0x000000fa00ee7213 */ /* 0x000fe20000000000 */
[----:B------:R-:W-:Y:S01]  /*bae0*/  IMAD R236, R2, R239, R236 ;  /* 0x000000ef02ec7224 */ /* 0x000fe200078e02ec */
[----:B------:R-:W-:Y:S01]  /*baf0*/  IABS R239, R14 ;  /* 0x0000000e00ef7213 */ /* 0x000fe20000000000 */
[----:B------:R-:W-:-:S04]  /*bb00*/  IMAD.HI.U32 R240, R3, R237, RZ ;  /* 0x000000ed03f07227 */ /* 0x000fc800078e00ff */
[----:B------:R-:W-:-:S04]  /*bb10*/  IMAD.HI.U32 R243, R3, R238, RZ ;  /* 0x000000ee03f37227 */ /* 0x000fc800078e00ff */
[----:B------:R-:W-:Y:S01]  /*bb20*/  @!P4 IMAD.IADD R233, R233, 0x1, -R2 ;  /* 0x00000001e9e9c824 */ /* 0x000fe200078e0a02 */
[----:B------:R-:W-:Y:S01]  /*bb30*/  ISETP.GT.U32.AND P4, PT, R2, R236, PT ;  /* 0x000000ec0200720c */ /* 0x000fe20003f84070 */
[----:B------:R-:W-:Y:S02]  /*bb40*/  IMAD.MOV R243, RZ, RZ, -R243 ;  /* 0x000000fffff37224 */ /* 0x000fe400078e0af3 */
[----:B------:R-:W-:-:S04]  /*bb50*/  IMAD.HI.U32 R244, R3, R239, RZ ;  /* 0x000000ef03f47227 */ /* 0x000fc800078e00ff */
[----:B------:R-:W-:Y:S02]  /*bb60*/  IMAD R238, R2, R243, R238 ;  /* 0x000000f302ee7224 */ /* 0x000fe400078e02ee */
[----:B------:R-:W-:Y:S02]  /*bb70*/  IMAD.MOV R243, RZ, RZ, -R244 ;  /* 0x000000fffff37224 */ /* 0x000fe400078e0af4 */
[----:B------:R-:W-:Y:S02]  /*bb80*/  IMAD.MOV R240, RZ, RZ, -R240 ;  /* 0x000000fffff07224 */ /* 0x000fe400078e0af0 */
[----:B------:R-:W-:Y:S01]  /*bb90*/  @!P4 IMAD.IADD R236, R236, 0x1, -R2 ;  /* 0x00000001ececc824 */ /* 0x000fe200078e0a02 */
[C---:B------:R-:W-:Y:S01]  /*bba0*/  ISETP.GT.U32.AND P4, PT, R2.reuse, R238, PT ;  /* 0x000000ee0200720c */ /* 0x040fe20003f84070 */
[C---:B------:R-:W-:Y:S01]  /*bbb0*/  IMAD R239, R2.reuse, R243, R239 ;  /* 0x000000f302ef7224 */ /* 0x040fe200078e02ef */
[----:B------:R-:W-:Y:S01]  /*bbc0*/  IABS R243, R245 ;  /* 0x000000f500f37213 */ /* 0x000fe20000000000 */
[----:B------:R-:W-:Y:S01]  /*bbd0*/  IMAD R237, R2, R240, R237 ;  /* 0x000000f002ed7224 */ /* 0x000fe200078e02ed */
[----:B------:R-:W-:Y:S01]  /*bbe0*/  IABS R240, R11 ;  /* 0x0000000b00f07213 */ /* 0x000fe20000000000 */
[----:B------:R-:W-:-:S02]  /*bbf0*/  @!P5 IMAD.MOV R231, RZ, RZ, -R231 ;  /* 0x000000ffffe7d224 */ /* 0x000fc400078e0ae7 */
[----:B--2---:R-:W-:-:S04]  /*bc00*/  IMAD.HI.U32 R6, R3, R243, RZ ;  /* 0x000000f303067227 */ /* 0x004fc800078e00ff */
[----:B------:R-:W-:-:S04]  /*bc10*/  IMAD.HI.U32 R251, R3, R240, RZ ;  /* 0x000000f003fb7227 */ /* 0x000fc800078e00ff */
[----:B------:R-:W-:Y:S01]  /*bc20*/  @!P4 IMAD.IADD R238, R238, 0x1, -R2 ;  /* 0x00000001eeeec824 */ /* 0x000fe200078e0a02 */
[C---:B------:R-:W-:Y:S01]  /*bc30*/  ISETP.GT.U32.AND P4, PT, R2.reuse, R239, PT ;  /* 0x000000ef0200720c */ /* 0x040fe20003f84070 */
[----:B------:R-:W-:Y:S01]  /*bc40*/  IMAD.MOV R244, RZ, RZ, -R251 ;  /* 0x000000fffff47224 */ /* 0x000fe200078e0afb */
[----:B------:R-:W-:Y:S01]  /*bc50*/  IABS R251, R248 ;  /* 0x000000f800fb7213 */ /* 0x000fe20000000000 */
[----:B------:R-:W-:Y:S02]  /*bc60*/  IMAD.MOV R6, RZ, RZ, -R6 ;  /* 0x000000ffff067224 */ /* 0x000fe400078e0a06 */
[C---:B------:R-:W-:Y:S01]  /*bc70*/  IMAD R240, R2.reuse, R244, R240 ;  /* 0x000000f402f07224 */ /* 0x040fe200078e02f0 */
[----:B------:R-:W-:Y:S01]  /*bc80*/  IABS R244, R247 ;  /* 0x000000f700f47213 */ /* 0x000fe20000000000 */
[----:B------:R-:W-:Y:S02]  /*bc90*/  IMAD R243, R2, R6, R243 ;  /* 0x0000000602f37224 */ /* 0x000fe400078e02f3 */
[----:B------:R-:W2:Y:S01]  /*bca0*/  LDL.LU R6, [R1+0x31fc] ;  /* 0x0031fc0001067983 */ /* 0x000ea20000300800 */
[----:B------:R-:W-:-:S02]  /*bcb0*/  @!P3 IMAD.IADD R229, R229, 0x1, -R2 ;  /* 0x00000001e5e5b824 */ /* 0x000fc400078e0a02 */
[----:B------:R-:W-:-:S03]  /*bcc0*/  IMAD.HI.U32 R5, R3, R244, RZ ;  /* 0x000000f403057227 */ /* 0x000fc600078e00ff */
[C---:B------:R-:W-:Y:S01]  /*bcd0*/  ISETP.GT.U32.AND P3, PT, R2.reuse, R229, PT ;  /* 0x000000e50200720c */ /* 0x040fe20003f64070 */
[----:B------:R-:W-:Y:S01]  /*bce0*/  @!P4 IMAD.IADD R239, R239, 0x1, -R2 ;  /* 0x00000001efefc824 */ /* 0x000fe200078e0a02 */
[C---:B------:R-:W-:Y:S01]  /*bcf0*/  ISETP.GT.U32.AND P4, PT, R2.reuse, R240, PT ;  /* 0x000000f00200720c */ /* 0x040fe20003f84070 */
[----:B------:R-:W-:Y:S02]  /*bd00*/  IMAD.MOV R5, RZ, RZ, -R5 ;  /* 0x000000ffff057224 */ /* 0x000fe400078e0a05 */
[----:B------:R-:W-:Y:S01]  /*bd10*/  @!P1 IMAD.MOV R228, RZ, RZ, -R228 ;  /* 0x000000ffffe49224 */ /* 0x000fe200078e0ae4 */
[C---:B------:R-:W-:Y:S01]  /*bd20*/  ISETP.GT.U32.AND P5, PT, R2.reuse, R239, PT ;  /* 0x000000ef0200720c */ /* 0x040fe20003fa4070 */
[C---:B------:R-:W-:Y:S01]  /*bd30*/  IMAD R244, R2.reuse, R5, R244 ;  /* 0x0000000502f47224 */ /* 0x040fe200078e02f4 */
[C---:B------:R-:W-:Y:S01]  /*bd40*/  ISETP.GT.U32.AND P1, PT, R2.reuse, R234, PT ;  /* 0x000000ea0200720c */ /* 0x040fe20003f24070 */
[----:B------:R-:W3:Y:S04]  /*bd50*/  LDL.LU R5, [R1+0x31f8] ;  /* 0x0031f80001057983 */ /* 0x000ee80000300800 */
[----:B------:R-:W-:Y:S01]  /*bd60*/  @!P3 IMAD.IADD R229, R229, 0x1, -R2 ;  /* 0x00000001e5e5b824 */ /* 0x000fe200078e0a02 */
[----:B------:R-:W-:-:S05]  /*bd70*/  ISETP.GT.U32.AND P3, PT, R2, R232, PT ;  /* 0x000000e80200720c */ /* 0x000fca0003f64070 */
[--C-:B------:R-:W-:Y:S01]  /*bd80*/  @!P5 IMAD.IADD R239, R239, 0x1, -R2.reuse ;  /* 0x00000001efefd824 */ /* 0x100fe200078e0a02 */
[----:B------:R-:W-:Y:S01]  /*bd90*/  ISETP.GE.AND P5, PT, R13, RZ, PT ;  /* 0x000000ff0d00720c */ /* 0x000fe20003fa6270 */
[----:B------:R-:W-:Y:S01]  /*bda0*/  @!P1 IMAD.IADD R234, R234, 0x1, -R2 ;  /* 0x00000001eaea9824 */ /* 0x000fe200078e0a02 */
[----:B------:R-:W4:Y:S01]  /*bdb0*/  LDL.LU R13, [R1+0x7c] ;  /* 0x00007c00010d7983 */ /* 0x000f220000300800 */
[----:B------:R-:W-:-:S04]  /*bdc0*/  ISETP.GT.U32.AND P1, PT, R2, R237, PT ;  /* 0x000000ed0200720c */ /* 0x000fc80003f24070 */
[----:B------:R-:W-:Y:S01]  /*bdd0*/  @!P3 IMAD.IADD R232, R232, 0x1, -R2 ;  /* 0x00000001e8e8b824 */ /* 0x000fe200078e0a02 */
[----:B------:R-:W-:Y:S02]  /*bde0*/  ISETP.GE.AND P3, PT, R241, RZ, PT ;  /* 0x000000fff100720c */ /* 0x000fe40003f66270 */
[----:B------:R-:W-:Y:S02]  /*bdf0*/  IABS R241, R12 ;  /* 0x0000000c00f17213 */ /* 0x000fe40000000000 */
[----:B------:R-:W-:-:S04]  /*be00*/  ISETP.GT.U32.AND P6, PT, R2, R232, PT ;  /* 0x000000e80200720c */ /* 0x000fc80003fc4070 */
[----:B------:R-:W-:Y:S01]  /*be10*/  @!P1 IMAD.IADD R237, R237, 0x1, -R2 ;  /* 0x00000001eded9824 */ /* 0x000fe200078e0a02 */
[----:B------:R-:W-:Y:S02]  /*be20*/  ISETP.GE.AND P1, PT, R252, RZ, PT ;  /* 0x000000fffc00720c */ /* 0x000fe40003f26270 */
[----:B------:R-:W-:-:S06]  /*be30*/  IABS R252, R246 ;  /* 0x000000f600fc7213 */ /* 0x000fcc0000000000 */
[----:B------:R-:W-:Y:S01]  /*be40*/  @!P6 IMAD.IADD R232, R232, 0x1, -R2 ;  /* 0x00000001e8e8e824 */ /* 0x000fe200078e0a02 */
[----:B------:R-:W-:-:S13]  /*be50*/  ISETP.GT.U32.AND P6, PT, R2, R235, PT ;  /* 0x000000eb0200720c */ /* 0x000fda0003fc4070 */
[----:B------:R-:W-:Y:S01]  /*be60*/  @!P6 IMAD.IADD R235, R235, 0x1, -R2 ;  /* 0x00000001ebebe824 */ /* 0x000fe200078e0a02 */
[----:B------:R-:W-:Y:S01]  /*be70*/  ISETP.GE.AND P6, PT, R249, RZ, PT ;  /* 0x000000fff900720c */ /* 0x000fe20003fc6270 */
[----:B------:R-:W-:-:S04]  /*be80*/  IMAD.HI.U32 R249, R3, R241, RZ ;  /* 0x000000f103f97227 */ /* 0x000fc800078e00ff */
[----:B------:R-:W-:-:S04]  /*be90*/  IMAD.MOV R249, RZ, RZ, -R249 ;  /* 0x000000fffff97224 */ /* 0x000fc800078e0af9 */
[----:B------:R-:W-:Y:S02]  /*bea0*/  IMAD R241, R2, R249, R241 ;  /* 0x000000f902f17224 */ /* 0x000fe400078e02f1 */
[----:B------:R-:W-:-:S04]  /*beb0*/  IMAD.HI.U32 R249, R3, R242, RZ ;  /* 0x000000f203f97227 */ /* 0x000fc800078e00ff */
[----:B------:R-:W-:-:S04]  /*bec0*/  IMAD.MOV R249, RZ, RZ, -R249 ;  /* 0x000000fffff97224 */ /* 0x000fc800078e0af9 */
[----:B------:R-:W-:Y:S02]  /*bed0*/  IMAD R242, R2, R249, R242 ;  /* 0x000000f902f27224 */ /* 0x000fe400078e02f2 */
[----:B------:R-:W-:-:S04]  /*bee0*/  IMAD.HI.U32 R249, R3, R252, RZ ;  /* 0x000000fc03f97227 */ /* 0x000fc800078e00ff */
[----:B------:R-:W-:Y:S02]  /*bef0*/  IMAD.MOV R249, RZ, RZ, -R249 ;  /* 0x000000fffff97224 */ /* 0x000fe400078e0af9 */
[----:B------:R-:W-:Y:S01]  /*bf00*/  @!P3 IMAD.MOV R232, RZ, RZ, -R232 ;  /* 0x000000ffffe8b224 */ /* 0x000fe200078e0ae8 */
[C---:B------:R-:W-:Y:S01]  /*bf10*/  ISETP.GT.U32.AND P3, PT, R2.reuse, R238, PT ;  /* 0x000000ee0200720c */ /* 0x040fe20003f64070 */
[C---:B------:R-:W-:Y:S02]  /*bf20*/  IMAD R252, R2.reuse, R249, R252 ;  /* 0x000000f902fc7224 */ /* 0x040fe400078e02fc */
[----:B------:R-:W1:Y:S01]  /*bf30*/  S2R R249, SR_TID.X ;  /* 0x0000000000f97919 */ /* 0x000e620000002100 */
[----:B------:R-:W-:Y:S01]  /*bf40*/  @!P0 IMAD.MOV R229, RZ, RZ, -R229 ;  /* 0x000000ffffe58224 */ /* 0x000fe200078e0ae5 */
[C---:B------:R-:W-:Y:S01]  /*bf50*/  ISETP.GT.U32.AND P0, PT, R2.reuse, R235, PT ;  /* 0x000000eb0200720c */ /* 0x040fe20003f04070 */
[----:B------:R-:W-:Y:S01]  /*bf60*/  @!P2 IMAD.MOV R230, RZ, RZ, -R230 ;  /* 0x000000ffffe6a224 */ /* 0x000fe200078e0ae6 */
[----:B------:R-:W-:Y:S01]  /*bf70*/  ISETP.GT.U32.AND P2, PT, R2, R236, PT ;  /* 0x000000ec0200720c */ /* 0x000fe20003f44070 */
[----:B------:R-:W-:Y:S01]  /*bf80*/  @!P4 IMAD.IADD R240, R240, 0x1, -R2 ;  /* 0x00000001f0f0c824 */ /* 0x000fe200078e0a02 */
[----:B------:R-:W-:Y:S01]  /*bf90*/  ISETP.GT.U32.AND P4, PT, R2, R237, PT ;  /* 0x000000ed0200720c */ /* 0x000fe20003f84070 */
[----:B------:R-:W-:-:S02]  /*bfa0*/  @!P1 IMAD.MOV R234, RZ, RZ, -R234 ;  /* 0x000000ffffea9224 */ /* 0x000fc400078e0aea */
[----:B------:R-:W-:-:S04]  /*bfb0*/  IMAD.HI.U32 R3, R3, R251, RZ ;  /* 0x000000fb03037227 */ /* 0x000fc800078e00ff */
[--C-:B------:R-:W-:Y:S01]  /*bfc0*/  @!P3 IMAD.IADD R238, R238, 0x1, -R2.reuse ;  /* 0x00000001eeeeb824 */ /* 0x100fe200078e0a02 */
[C---:B------:R-:W-:Y:S01]  /*bfd0*/  ISETP.GT.U32.AND P3, PT, R2.reuse, R252, PT ;  /* 0x000000fc0200720c */ /* 0x040fe20003f64070 */
[--C-:B------:R-:W-:Y:S01]  /*bfe0*/  @!P0 IMAD.IADD R235, R235, 0x1, -R2.reuse ;  /* 0x00000001ebeb8824 */ /* 0x100fe200078e0a02 */
[----:B------:R-:W-:Y:S01]  /*bff0*/  ISETP.GT.U32.AND P1, PT, R2, R241, PT ;  /* 0x000000f10200720c */ /* 0x000fe20003f24070 */
[--C-:B------:R-:W-:Y:S01]  /*c000*/  @!P2 IMAD.IADD R236, R236, 0x1, -R2.reuse ;  /* 0x00000001ececa824 */ /* 0x100fe200078e0a02 */
[C---:B------:R-:W-:Y:S01]  /*c010*/  ISETP.GT.U32.AND P0, PT, R2.reuse, R242, PT ;  /* 0x000000f20200720c */ /* 0x040fe20003f04070 */
[----:B------:R-:W-:Y:S01]  /*c020*/  @!P4 IMAD.IADD R237, R237, 0x1, -R2 ;  /* 0x00000001ededc824 */ /* 0x000fe200078e0a02 */
[C---:B------:R-:W-:Y:S02]  /*c030*/  ISETP.GT.U32.AND P2, PT, R2.reuse, R243, PT ;  /* 0x000000f30200720c */ /* 0x040fe40003f44070 */
[C---:B------:R-:W-:Y:S01]  /*c040*/  ISETP.GT.U32.AND P4, PT, R2.reuse, R244, PT ;  /* 0x000000f40200720c */ /* 0x040fe20003f84070 */
[----:B------:R-:W-:Y:S01]  /*c050*/  @!P6 IMAD.MOV R233, RZ, RZ, -R233 ;  /* 0x000000ffffe9e224 */ /* 0x000fe200078e0ae9 */
[----:B------:R-:W-:Y:S01]  /*c060*/  ISETP.GT.U32.AND P6, PT, R2, R240, PT ;  /* 0x000000f00200720c */ /* 0x000fe20003fc4070 */
[----:B------:R-:W-:-:S02]  /*c070*/  IMAD.MOV R3, RZ, RZ, -R3 ;  /* 0x000000ffff037224 */ /* 0x000fc400078e0a03 */
[--C-:B------:R-:W-:Y:S01]  /*c080*/  @!P3 IMAD.IADD R252, R252, 0x1, -R2.reuse ;  /* 0x00000001fcfcb824 */ /* 0x100fe200078e0a02 */
[----:B------:R-:W-:Y:S01]  /*c090*/  ISETP.GE.AND P3, PT, R11, RZ, PT ;  /* 0x000000ff0b00720c */ /* 0x000fe20003f66270 */
[--C-:B------:R-:W-:Y:S01]  /*c0a0*/  @!P1 IMAD.IADD R241, R241, 0x1, -R2.reuse ;  /* 0x00000001f1f19824 */ /* 0x100fe200078e0a02 */
[----:B------:R-:W-:Y:S01]  /*c0b0*/  ISETP.GE.AND P1, PT, R4, RZ, PT ;  /* 0x000000ff0400720c */ /* 0x000fe20003f26270 */
[----:B------:R-:W-:Y:S01]  /*c0c0*/  IMAD R251, R2, R3, R251 ;  /* 0x0000000302fb7224 */ /* 0x000fe200078e02fb */
[----:B------:R-:W2:Y:S01]  /*c0d0*/  LDL.LU R4, [R1+0x31f4] ;  /* 0x0031f40001047983 */ /* 0x000ea20000300800 */
[--C-:B------:R-:W-:Y:S01]  /*c0e0*/  @!P0 IMAD.IADD R242, R242, 0x1, -R2.reuse ;  /* 0x00000001f2f28824 */ /* 0x100fe200078e0a02 */
[----:B------:R-:W-:Y:S01]  /*c0f0*/  ISETP.GE.AND P0, PT, R10, RZ, PT ;  /* 0x000000ff0a00720c */ /* 0x000fe20003f06270 */
[--C-:B------:R-:W-:Y:S01]  /*c100*/  @!P2 IMAD.IADD R243, R243, 0x1, -R2.reuse ;  /* 0x00000001f3f3a824 */ /* 0x100fe200078e0a02 */
[----:B------:R-:W2:Y:S01]  /*c110*/  LDL.LU R10, [R1+0x31f0] ;  /* 0x0031f000010a7983 */ /* 0x000ea20000300800 */
[----:B-1----:R-:W-:Y:S01]  /*c120*/  IMAD.SHL.U32 R3, R249, 0x400, RZ ;  /* 0x00000400f9037824 */ /* 0x002fe200078e00ff */
[----:B------:R-:W-:Y:S01]  /*c130*/  ISETP.GE.AND P2, PT, R250, RZ, PT ;  /* 0x000000fffa00720c */ /* 0x000fe20003f46270 */
[--C-:B------:R-:W-:Y:S01]  /*c140*/  @!P4 IMAD.IADD R244, R244, 0x1, -R2.reuse ;  /* 0x00000001f4f4c824 */ /* 0x100fe200078e0a02 */
[----:B------:R-:W3:Y:S01]  /*c150*/  LDL.LU R250, [R1+0x31ec] ;  /* 0x0031ec0001fa7983 */ /* 0x000ee20000300800 */
[----:B------:R-:W-:Y:S01]  /*c160*/  ISETP.GE.AND P4, PT, R14, RZ, PT ;  /* 0x000000ff0e00720c */ /* 0x000fe20003f86270 */
[----:B------:R-:W-:-:S02]  /*c170*/  @!P6 IMAD.IADD R240, R240, 0x1, -R2 ;  /* 0x00000001f0f0e824 */ /* 0x000fc400078e0a02 */
[----:B------:R-:W2:Y:S04]  /*c180*/  LDL.LU R14, [R1+0x31e8] ;  /* 0x0031e800010e7983 */ /* 0x000ea80000300800 */
[----:B------:R-:W3:Y:S04]  /*c190*/  LDL.LU R11, [R1+0x31e4] ;  /* 0x0031e400010b7983 */ /* 0x000ee80000300800 */
[----:B------:R-:W3:Y:S01]  /*c1a0*/  LDL R249, [R1+0x3174] ;  /* 0x0031740001f97983 */ /* 0x000ee20000100800 */
[----:B------:R-:W-:Y:S01]  /*c1b0*/  @!P3 IMAD.MOV R240, RZ, RZ, -R240 ;  /* 0x000000fffff0b224 */ /* 0x000fe200078e0af0 */
[----:B------:R-:W-:-:S02]  /*c1c0*/  ISETP.GE.AND P3, PT, R12, RZ, PT ;  /* 0x000000ff0c00720c */ /* 0x000fc40003f66270 */
[----:B----4-:R-:W-:Y:S02]  /*c1d0*/  LOP3.LUT R3, R13, 0x8000, R3, 0xf8, !PT ;  /* 0x000080000d037812 */ /* 0x010fe400078ef803 */
[----:B------:R-:W4:Y:S04]  /*c1e0*/  LDL.LU R13, [R1+0x31e0] ;  /* 0x0031e000010d7983 */ /* 0x000f280000300800 */
[----:B------:R1:W-:Y:S04]  /*c1f0*/  STL [R1+0x2cfc], R3 ;  /* 0x002cfc0301007387 */ /* 0x0003e80000100800 */
[----:B------:R-:W4:Y:S01]  /*c200*/  LDL.LU R12, [R1+0x31dc] ;  /* 0x0031dc00010c7983 */ /* 0x000f220000300800 */
[C---:B------:R-:W-:Y:S01]  /*c210*/  ISETP.GT.U32.AND P6, PT, R2.reuse, R251, PT ;  /* 0x000000fb0200720c */ /* 0x040fe20003fc4070 */
[----:B------:R-:W-:Y:S01]  /*c220*/  @!P5 IMAD.MOV R235, RZ, RZ, -R235 ;  /* 0x000000ffffebd224 */ /* 0x000fe200078e0aeb */
[C---:B------:R-:W-:Y:S01]  /*c230*/  ISETP.GT.U32.AND P5, PT, R2.reuse, R241, PT ;  /* 0x000000f10200720c */ /* 0x040fe20003fa4070 */
[----:B------:R-:W-:Y:S01]  /*c240*/  @!P1 IMAD.MOV R236, RZ, RZ, -R236 ;  /* 0x000000ffffec9224 */ /* 0x000fe200078e0aec */
[C---:B------:R-:W-:Y:S01]  /*c250*/  ISETP.GT.U32.AND P1, PT, R2.reuse, R242, PT ;  /* 0x000000f20200720c */ /* 0x040fe20003f24070 */
[----:B------:R-:W-:Y:S01]  /*c260*/  @!P0 IMAD.MOV R237, RZ, RZ, -R237 ;  /* 0x000000ffffed8224 */ /* 0x000fe200078e0aed */
[C---:B------:R-:W-:Y:S01]  /*c270*/  ISETP.GT.U32.AND P0, PT, R2.reuse, R243, PT ;  /* 0x000000f30200720c */ /* 0x040fe20003f04070 */
[----:B------:R-:W-:Y:S01]  /*c280*/  @!P2 IMAD.MOV R238, RZ, RZ, -R238 ;  /* 0x000000ffffeea224 */ /* 0x000fe200078e0aee */
[----:B------:R-:W-:Y:S01]  /*c290*/  ISETP.GT.U32.AND P2, PT, R2, R244, PT ;  /* 0x000000f40200720c */ /* 0x000fe20003f44070 */
[----:B------:R-:W-:-:S04]  /*c2a0*/  @!P4 IMAD.MOV R239, RZ, RZ, -R239 ;  /* 0x000000ffffefc224 */ /* 0x000fc800078e0aef */
[----:B------:R-:W-:Y:S01]  /*c2b0*/  @!P6 IMAD.IADD R251, R251, 0x1, -R2 ;  /* 0x00000001fbfbe824 */ /* 0x000fe200078e0a02 */
[----:B------:R-:W-:-:S04]  /*c2c0*/  ISETP.GT.U32.AND P4, PT, R2, R252, PT ;  /* 0x000000fc0200720c */ /* 0x000fc80003f84070 */
[----:B------:R-:W-:Y:S01]  /*c2d0*/  ISETP.GT.U32.AND P6, PT, R2, R251, PT ;  /* 0x000000fb0200720c */ /* 0x000fe20003fc4070 */
[--C-:B------:R-:W-:Y:S02]  /*c2e0*/  @!P5 IMAD.IADD R241, R241, 0x1, -R2.reuse ;  /* 0x00000001f1f1d824 */ /* 0x100fe400078e0a02 */
[--C-:B------:R-:W-:Y:S02]  /*c2f0*/  @!P1 IMAD.IADD R242, R242, 0x1, -R2.reuse ;  /* 0x00000001f2f29824 */ /* 0x100fe400078e0a02 */
[--C-:B------:R-:W-:Y:S02]  /*c300*/  @!P0 IMAD.IADD R243, R243, 0x1, -R2.reuse ;  /* 0x00000001f3f38824 */ /* 0x100fe400078e0a02 */
[--C-:B------:R-:W-:Y:S02]  /*c310*/  @!P2 IMAD.IADD R244, R244, 0x1, -R2.reuse ;  /* 0x00000001f4f4a824 */ /* 0x100fe400078e0a02 */
[----:B------:R-:W-:-:S04]  /*c320*/  @!P4 IMAD.IADD R252, R252, 0x1, -R2 ;  /* 0x00000001fcfcc824 */ /* 0x000fc800078e0a02 */
[----:B------:R-:W-:Y:S02]  /*c330*/  @!P6 IMAD.IADD R251, R251, 0x1, -R2 ;  /* 0x00000001fbfbe824 */ /* 0x000fe400078e0a02 */
[----:B-1----:R-:W1:Y:S01]  /*c340*/  LDC.64 R2, c[0x0][0x238] ;  /* 0x00008e00ff027b82 */ /* 0x002e620000000a00 */
[----:B------:R-:W-:Y:S02]  /*c350*/  ISETP.GE.AND P5, PT, R0, RZ, PT ;  /* 0x000000ff0000720c */ /* 0x000fe40003fa6270 */
[----:B------:R-:W-:Y:S01]  /*c360*/  ISETP.GE.AND P1, PT, R245, RZ, PT ;  /* 0x000000fff500720c */ /* 0x000fe20003f26270 */
[----:B------:R-:W4:Y:S01]  /*c370*/  LDL.LU R0, [R1+0x24] ;  /* 0x0000240001007983 */ /* 0x000f220000300800 */
[----:B------:R-:W-:Y:S01]  /*c380*/  ISETP.GE.AND P0, PT, R247, RZ, PT ;  /* 0x000000fff700720c */ /* 0x000fe20003f06270 */
[----:B------:R-:W-:Y:S01]  /*c390*/  @!P3 IMAD.MOV R241, RZ, RZ, -R241 ;  /* 0x000000fffff1b224 */ /* 0x000fe200078e0af1 */
[----:B------:R-:W-:Y:S01]  /*c3a0*/  ISETP.GE.AND P2, PT, R246, RZ, PT ;  /* 0x000000fff600720c */ /* 0x000fe20003f46270 */
[----:B------:R-:W4:Y:S01]  /*c3b0*/  LDL.LU R245, [R1+0x20] ;  /* 0x0000200001f57983 */ /* 0x000f220000300800 */
[----:B------:R-:W-:-:S03]  /*c3c0*/  ISETP.GE.AND P4, PT, R248, RZ, PT ;  /* 0x000000fff800720c */ /* 0x000fc60003f86270 */
[----:B------:R-:W4:Y:S04]  /*c3d0*/  LDL.LU R247, [R1+0x1c] ;  /* 0x00001c0001f77983 */ /* 0x000f280000300800 */
[----:B------:R-:W4:Y:S01]  /*c3e0*/  LDL.LU R246, [R1+0x18] ;  /* 0x0000180001f67983 */ /* 0x000f220000300800 */
[----:B------:R-:W-:-:S03]  /*c3f0*/  @!P5 IMAD.MOV R242, RZ, RZ, -R242 ;  /* 0x000000fffff2d224 */ /* 0x000fc600078e0af2 */
[----:B------:R-:W4:Y:S04]  /*c400*/  LDL.LU R248, [R1+0x14] ;  /* 0x0000140001f87983 */ /* 0x000f280000300800 */
[----:B-1----:R1:W-:Y:S01]  /*c410*/  STL [R1+0x31a4], R2 ;  /* 0x0031a40201007387 */ /* 0x0023e20000100800 */
[----:B------:R-:W-:-:S03]  /*c420*/  @!P1 IMAD.MOV R243, RZ, RZ, -R243 ;  /* 0x000000fffff39224 */ /* 0x000fc600078e0af3 */
[----:B-1----:R-:W4:Y:S01]  /*c430*/  LDL.LU R2, [R1+0x2c] ;  /* 0x00002c0001027983 */ /* 0x002f220000300800 */
[----:B--2---:R-:W-:Y:S02]  /*c440*/  ISETP.GE.AND P1, PT, R14, RZ, PT ;  /* 0x000000ff0e00720c */ /* 0x004fe40003f26270 */
[----:B---3--:R-:W-:Y:S02]  /*c450*/  ISETP.GE.AND P5, PT, R11, RZ, PT ;  /* 0x000000ff0b00720c */ /* 0x008fe40003fa6270 */
[----:B------:R-:W-:Y:S02]  /*c460*/  ISETP.NE.AND P3, PT, R249, RZ, PT ;  /* 0x000000fff900720c */ /* 0x000fe40003f65270 */
[----:B------:R-:W-:Y:S01]  /*c470*/  LOP3.LUT R249, RZ, R249, RZ, 0x33, !PT ;  /* 0x000000f9fff97212 */ /* 0x000fe200078e33ff */
[----:B------:R1:W-:Y:S03]  /*c480*/  STL [R1+0x31a8], R11 ;  /* 0x0031a80b01007387 */ /* 0x0003e60000100800 */
[----:B------:R-:W-:Y:S01]  /*c490*/  SEL R250, R249, R250, !P3 ;  /* 0x000000faf9fa7207 */ /* 0x000fe20005800000 */
[----:B-1----:R-:W2:Y:S01]  /*c4a0*/  LDL.LU R11, [R1+0x30] ;  /* 0x00003000010b7983 */ /* 0x002ea20000300800 */
[----:B----4-:R-:W-:-:S03]  /*c4b0*/  ISETP.GE.AND P6, PT, R12, RZ, PT ;  /* 0x000000ff0c00720c */ /* 0x010fc60003fc6270 */
[----:B------:R1:W-:Y:S04]  /*c4c0*/  STL [R1+0x31ac], R12 ;  /* 0x0031ac0c01007387 */ /* 0x0003e80000100800 */
[----:B-1----:R-:W3:Y:S04]  /*c4d0*/  LDL.LU R12, [R1+0x34] ;  /* 0x00003400010c7983 */ /* 0x002ee80000300800 */
[----:B------:R1:W-:Y:S04]  /*c4e0*/  STL [R1+0x31b0], R14 ;  /* 0x0031b00e01007387 */ /* 0x0003e80000100800 */
[----:B-1----:R-:W4:Y:S04]  /*c4f0*/  LDL.LU R14, [R1+0x38] ;  /* 0x00003800010e7983 */ /* 0x002f280000300800 */
[----:B------:R1:W-:Y:S04]  /*c500*/  STL [R1+0x3c], R250 ;  /* 0x00003cfa01007387 */ /* 0x0003e80000100800 */
[----:B-1----:R-:W2:Y:S01]  /*c510*/  LDL.LU R250, [R1+0x31d8] ;  /* 0x0031d80001fa7983 */ /* 0x002ea20000300800 */
[----:B------:R-:W-:-:S02]  /*c520*/  SEL R0, R249, R0, !P3 ;  /* 0x00000000f9007207 */ /* 0x000fc40005800000 */
[C---:B------:R-:W-:Y:S02]  /*c530*/  SEL R245, R249.reuse, R245, !P3 ;  /* 0x000000f5f9f57207 */ /* 0x040fe40005800000 */
[C---:B------:R-:W-:Y:S02]  /*c540*/  SEL R247, R249.reuse, R247, !P3 ;  /* 0x000000f7f9f77207 */ /* 0x040fe40005800000 */
[C---:B------:R-:W-:Y:S02]  /*c550*/  SEL R246, R249.reuse, R246, !P3 ;  /* 0x000000f6f9f67207 */ /* 0x040fe40005800000 */
[C---:B------:R-:W-:Y:S02]  /*c560*/  SEL R248, R249.reuse, R248, !P3 ;  /* 0x000000f8f9f87207 */ /* 0x040fe40005800000 */
[----:B--2---:R-:W-:-:S05]  /*c570*/  SEL R250, R249, R250, !P3 ;  /* 0x000000faf9fa7207 */ /* 0x004fca0005800000 */
[----:B------:R1:W-:Y:S04]  /*c580*/  STL [R1+0x110], R250 ;  /* 0x000110fa01007387 */ /* 0x0003e80000100800 */
[----:B-1----:R-:W2:Y:S04]  /*c590*/  LDL.LU R250, [R1+0x10] ;  /* 0x0000100001fa7983 */ /* 0x002ea80000300800 */
[----:B------:R1:W-:Y:S04]  /*c5a0*/  STL [R1+0x10c], R0 ;  /* 0x00010c0001007387 */ /* 0x0003e80000100800 */
[----:B-1----:R-:W3:Y:S04]  /*c5b0*/  LDL.LU R0, [R1+0x31d4] ;  /* 0x0031d40001007983 */ /* 0x002ee80000300800 */
[----:B------:R1:W-:Y:S04]  /*c5c0*/  STL [R1+0x48], R245 ;  /* 0x000048f501007387 */ /* 0x0003e80000100800 */
[----:B-1----:R-:W4:Y:S04]  /*c5d0*/  LDL.LU R245, [R1+0x31d0] ;  /* 0x0031d00001f57983 */ /* 0x002f280000300800 */
[----:B------:R1:W-:Y:S04]  /*c5e0*/  STL [R1+0x44], R247 ;  /* 0x000044f701007387 */ /* 0x0003e80000100800 */
[----:B-1----:R-:W3:Y:S04]  /*c5f0*/  LDL.LU R247, [R1+0x31cc] ;  /* 0x0031cc0001f77983 */ /* 0x002ee80000300800 */
[----:B------:R1:W-:Y:S04]  /*c600*/  STL [R1+0x40], R246 ;  /* 0x000040f601007387 */ /* 0x0003e80000100800 */
[----:B-1----:R-:W4:Y:S04]  /*c610*/  LDL.LU R246, [R1+0x31c8] ;  /* 0x0031c80001f67983 */ /* 0x002f280000300800 */
[----:B------:R1:W-:Y:S04]  /*c620*/  STL [R1+0x20], R248 ;  /* 0x000020f801007387 */ /* 0x0003e80000100800 */
[----:B-1----:R-:W3:Y:S01]  /*c630*/  LDL.LU R248, [R1+0x31c4] ;  /* 0x0031c40001f87983 */ /* 0x002ee20000300800 */
[----:B------:R-:W-:-:S02]  /*c640*/  SEL R5, R249, R5, !P3 ;  /* 0x00000005f9057207 */ /* 0x000fc40005800000 */
[----:B--2---:R-:W-:-:S05]  /*c650*/  SEL R250, R249, R250, !P3 ;  /* 0x000000faf9fa7207 */ /* 0x004fca0005800000 */
[----:B------:R3:W-:Y:S02]  /*c660*/  STL [R1+0x18], R250 ;  /* 0x000018fa01007387 */ /* 0x0007e40000100800 */
[C---:B---3--:R-:W-:Y:S02]  /*c670*/  SEL R250, R249.reuse, R248, !P3 ;  /* 0x000000f8f9fa7207 */ /* 0x048fe40005800000 */
[----:B------:R-:W2:Y:S04]  /*c680*/  LDL.LU R248, [R1+0x31c0] ;  /* 0x0031c00001f87983 */ /* 0x000ea80000300800 */
[----:B------:R4:W-:Y:S02]  /*c690*/  STL [R1+0x4c], R250 ;  /* 0x00004cfa01007387 */ /* 0x0009e40000100800 */
[----:B----4-:R-:W-:-:S02]  /*c6a0*/  SEL R250, R249, R246, !P3 ;  /* 0x000000f6f9fa7207 */ /* 0x010fc40005800000 */
[----:B------:R-:W3:Y:S04]  /*c6b0*/  LDL.LU R246, [R1+0x31bc] ;  /* 0x0031bc0001f67983 */ /* 0x000ee80000300800 */
[----:B------:R1:W-:Y:S02]  /*c6c0*/  STL [R1+0x108], R250 ;  /* 0x000108fa01007387 */ /* 0x0003e40000100800 */
[C---:B-1----:R-:W-:Y:S02]  /*c6d0*/  SEL R250, R249.reuse, R247, !P3 ;  /* 0x000000f7f9fa7207 */ /* 0x042fe40005800000 */
[----:B------:R-:W4:Y:S04]  /*c6e0*/  LDL.LU R247, [R1+0x31b8] ;  /* 0x0031b80001f77983 */ /* 0x000f280000300800 */
[----:B------:R1:W-:Y:S02]  /*c6f0*/  STL [R1+0x104], R250 ;  /* 0x000104fa01007387 */ /* 0x0003e40000100800 */
[----:B-1----:R-:W-:-:S02]  /*c700*/  SEL R250, R249, R245, !P3 ;  /* 0x000000f5f9fa7207 */ /* 0x002fc40005800000 */
[----:B------:R-:W2:Y:S04]  /*c710*/  LDL.LU R245, [R1+0x31b4] ;  /* 0x0031b40001f57983 */ /* 0x000ea80000300800 */
[----:B------:R1:W-:Y:S02]  /*c720*/  STL [R1+0x100], R250 ;  /* 0x000100fa01007387 */ /* 0x0003e40000100800 */
[C---:B-1----:R-:W-:Y:S02]  /*c730*/  SEL R250, R249.reuse, R0, !P3 ;  /* 0x00000000f9fa7207 */ /* 0x042fe40005800000 */
[C---:B------:R-:W-:Y:S02]  /*c740*/  SEL R0, R249.reuse, R4, !P3 ;  /* 0x00000004f9007207 */ /* 0x040fe40005800000 */
[C---:B------:R-:W-:Y:S01]  /*c750*/  SEL R4, R249.reuse, R6, !P3 ;  /* 0x00000006f9047207 */ /* 0x040fe20005800000 */
[----:B------:R-:W-:Y:S04]  /*c760*/  STL [R1+0xfc], R250 ;  /* 0x0000fcfa01007387 */ /* 0x000fe80000100800 */
[----:B------:R1:W-:Y:S04]  /*c770*/  STL [R1+0xf8], R0 ;  /* 0x0000f80001007387 */ /* 0x0003e80000100800 */
[----:B------:R1:W-:Y:S02]  /*c780*/  STL [R1+0xf4], R5 ;  /* 0x0000f40501007387 */ /* 0x0003e40000100800 */
[----:B-1----:R-:W-:-:S02]  /*c790*/  SEL R0, R249, R7, !P3 ;  /* 0x00000007f9007207 */ /* 0x002fc40005800000 */
[----:B------:R1:W-:Y:S01]  /*c7a0*/  STL [R1+0xf0], R4 ;  /* 0x0000f00401007387 */ /* 0x0003e20000100800 */
[----:B------:R-:W-:-:S03]  /*c7b0*/  SEL R5, R249, R8, !P3 ;  /* 0x00000008f9057207 */ /* 0x000fc60005800000 */
[----:B------:R1:W-:Y:S02]  /*c7c0*/  STL [R1+0xec], R0 ;  /* 0x0000ec0001007387 */ /* 0x0003e40000100800 */
[C---:B-1----:R-:W-:Y:S02]  /*c7d0*/  SEL R4, R249.reuse, R9, !P3 ;  /* 0x00000009f9047207 */ /* 0x042fe40005800000 */
[----:B------:R1:W-:Y:S01]  /*c7e0*/  STL [R1+0xe8], R5 ;  /* 0x0000e80501007387 */ /* 0x0003e20000100800 */
[----:B------:R-:W-:-:S03]  /*c7f0*/  SEL R0, R249, R15, !P3 ;  /* 0x0000000ff9007207 */ /* 0x000fc60005800000 */
[----:B------:R1:W-:Y:S04]  /*c800*/  STL [R1+0xe4], R4 ;  /* 0x0000e40401007387 */ /* 0x0003e80000100800 */
[----:B------:R1:W-:Y:S02]  /*c810*/  STL [R1+0xe0], R0 ;  /* 0x0000e00001007387 */ /* 0x0003e40000100800 */
[C---:B-1----:R-:W-:Y:S02]  /*c820*/  SEL R5, R249.reuse, R16, !P3 ;  /* 0x00000010f9057207 */ /* 0x042fe40005800000 */
[----:B------:R-:W-:-:S03]  /*c830*/  SEL R4, R249, R17, !P3 ;  /* 0x00000011f9047207 */ /* 0x000fc60005800000 */
        /* <DEDUP_REMOVED lines=36> */
[----:B------:R-:W-:Y:S01]  /*ca80*/  STL [R1+0x94], R5 ;  /* 0x0000940501007387 */ /* 0x000fe20000100800 */
[----:B------:R-:W-:-:S03]  /*ca90*/  SEL R0, R249, R36, !P3 ;  /* 0x00000024f9007207 */ /* 0x000fc60005800000 */
[----:B------:R-:W-:Y:S01]  /*caa0*/  STL [R1+0x90], R4 ;  /* 0x0000900401007387 */ /* 0x000fe20000100800 */
[C---:B------:R-:W-:Y:S02]  /*cab0*/  SEL R7, R249.reuse, R63, !P3 ;  /* 0x0000003ff9077207 */ /* 0x040fe40005800000 */
[C---:B------:R-:W-:Y:S01]  /*cac0*/  SEL R6, R249.reuse, R64, !P3 ;  /* 0x00000040f9067207 */ /* 0x040fe20005800000 */
        /* <DEDUP_REMOVED lines=28> */
[----:B------:R3:W-:Y:S01]  /*cc90*/  STL [R1+0x50], R0 ;  /* 0x0000500001007387 */ /* 0x0007e20000100800 */
[C---:B-1----:R-:W-:Y:S02]  /*cca0*/  SEL R7, R249.reuse, R78, !P3 ;  /* 0x0000004ef9077207 */ /* 0x042fe40005800000 */
[----:B---3--:R-:W-:-:S03]  /*ccb0*/  SEL R6, R249, R79, !P3 ;  /* 0x0000004ff9067207 */ /* 0x008fc60005800000 */
[----:B------:R1:W-:Y:S01]  /*ccc0*/  STL [R1+0x24], R7 ;  /* 0x0000240701007387 */ /* 0x0003e20000100800 */
[----:B------:R-:W-:-:S03]  /*ccd0*/  SEL R0, R249, R80, !P3 ;  /* 0x00000050f9007207 */ /* 0x000fc60005800000 */
[----:B------:R3:W-:Y:S04]  /*cce0*/  STL [R1+0x1c], R6 ;  /* 0x00001c0601007387 */ /* 0x0007e80000100800 */
[----:B------:R4:W-:Y:S01]  /*ccf0*/  STL [R1+0x14], R0 ;  /* 0x0000140001007387 */ /* 0x0009e20000100800 */
[C---:B-1----:R-:W-:Y:S02]  /*cd00*/  SEL R7, R249.reuse, R81, !P3 ;  /* 0x00000051f9077207 */ /* 0x042fe40005800000 */
[----:B---3--:R-:W-:-:S03]  /*cd10*/  SEL R6, R249, R82, !P3 ;  /* 0x00000052f9067207 */ /* 0x008fc60005800000 */
[----:B------:R1:W-:Y:S01]  /*cd20*/  STL [R1+0x10], R7 ;  /* 0x0000100701007387 */ /* 0x0003e20000100800 */
[----:B----4-:R-:W-:-:S03]  /*cd30*/  SEL R0, R249, R83, !P3 ;  /* 0x00000053f9007207 */ /* 0x010fc60005800000 */
[----:B------:R-:W-:Y:S04]  /*cd40*/  STL [R1+0xc], R6 ;  /* 0x00000c0601007387 */ /* 0x000fe80000100800 */
[----:B------:R3:W-:Y:S01]  /*cd50*/  STL [R1+0x8], R0 ;  /* 0x0000080001007387 */ /* 0x0007e20000100800 */
[----:B-1----:R-:W-:-:S03]  /*cd60*/  SEL R7, R249, R84, !P3 ;  /* 0x00000054f9077207 */ /* 0x002fc60005800000 */
[----:B---3--:R-:W3:Y:S01]  /*cd70*/  LDL R0, [R1+0x3170] ;  /* 0x0031700001007983 */ /* 0x008ee20000100800 */
[C---:B------:R-:W-:Y:S02]  /*cd80*/  SEL R6, R249.reuse, R85, !P3 ;  /* 0x00000055f9067207 */ /* 0x040fe40005800000 */
[----:B------:R-:W-:Y:S01]  /*cd90*/  SEL R34, R249, R39, !P3 ;  /* 0x00000027f9227207 */ /* 0x000fe20005800000 */
[----:B------:R1:W-:Y:S04]  /*cda0*/  STL [R1+0x4], R7 ;  /* 0x0000040701007387 */ /* 0x0003e80000100800 */
[----:B------:R4:W-:Y:S04]  /*cdb0*/  STL [R1], R6 ;  /* 0x0000000601007387 */ /* 0x0009e80000100800 */
[----:B------:R-:W3:Y:S01]  /*cdc0*/  LDL.LU R39, [R1+0x3c] ;  /* 0x00003c0001277983 */ /* 0x000ee20000300800 */
[----:B-1----:R-:W1:Y:S01]  /*cdd0*/  S2R R7, SR_TID.X ;  /* 0x0000000000077919 */ /* 0x002e620000002100 */
[----:B------:R-:W-:Y:S01]  /*cde0*/  @!P0 IMAD.MOV R244, RZ, RZ, -R244 ;  /* 0x000000fffff48224 */ /* 0x000fe200078e0af4 */
[----:B------:R-:W-:-:S02]  /*cdf0*/  ISETP.GE.AND P0, PT, R13, RZ, PT ;  /* 0x000000ff0d00720c */ /* 0x000fc40003f06270 */
[C---:B------:R-:W-:Y:S02]  /*ce00*/  SEL R35, R249.reuse, R38, !P3 ;  /* 0x00000026f9237207 */ /* 0x040fe40005800000 */
[C---:B------:R-:W-:Y:S02]  /*ce10*/  SEL R33, R249.reuse, R40, !P3 ;  /* 0x00000028f9217207 */ /* 0x040fe40005800000 */
[----:B------:R-:W-:Y:S01]  /*ce20*/  SEL R36, R249, R37, !P3 ;  /* 0x00000025f9247207 */ /* 0x000fe20005800000 */
[----:B------:R-:W-:Y:S02]  /*ce30*/  IMAD.MOV.U32 R37, RZ, RZ, R246 ;  /* 0x000000ffff257224 */ /* 0x000fe400078e00f6 */
[----:B--2---:R-:W-:Y:S02]  /*ce40*/  IMAD.MOV.U32 R38, RZ, RZ, R245 ;  /* 0x000000ffff267224 */ /* 0x004fe400078e00f5 */
[----:B------:R-:W-:Y:S02]  /*ce50*/  @!P2 IMAD.MOV R252, RZ, RZ, -R252 ;  /* 0x000000fffffca224 */ /* 0x000fe400078e0afc */
[----:B------:R-:W-:-:S02]  /*ce60*/  @!P5 IMAD.MOV R38, RZ, RZ, -R38 ;  /* 0x000000ffff26d224 */ /* 0x000fc400078e0a26 */
[----:B------:R-:W-:Y:S02]  /*ce70*/  @!P0 IMAD.MOV R37, RZ, RZ, -R37 ;  /* 0x000000ffff258224 */ /* 0x000fe400078e0a25 */
[----:B------:R-:W-:Y:S01]  /*ce80*/  @!P1 IMAD.MOV R248, RZ, RZ, -R248 ;  /* 0x000000fffff89224 */ /* 0x000fe200078e0af8 */
[----:B-1----:R-:W-:Y:S01]  /*ce90*/  LOP3.LUT R40, R7, 0x3f, RZ, 0xc0, !PT ;  /* 0x0000003f07287812 */ /* 0x002fe200078ec0ff */
[----:B------:R-:W-:-:S04]  /*cea0*/  IMAD.MOV.U32 R7, RZ, RZ, R247 ;  /* 0x000000ffff077224 */ /* 0x000fc800078e00f7 */
[----:B------:R-:W-:Y:S02]  /*ceb0*/  @!P6 IMAD.MOV R7, RZ, RZ, -R7 ;  /* 0x000000ffff07e224 */ /* 0x000fe400078e0a07 */
[----:B------:R-:W-:Y:S01]  /*cec0*/  IMAD R3, R40, R3, RZ ;  /* 0x0000000328037224 */ /* 0x000fe200078e02ff */
[C---:B------:R-:W-:Y:S01]  /*ced0*/  SEL R69, R249.reuse, R236, !P3 ;  /* 0x000000ecf9457207 */ /* 0x040fe20005800000 */
[----:B------:R-:W-:Y:S01]  /*cee0*/  @!P4 IMAD.MOV R251, RZ, RZ, -R251 ;  /* 0x000000fffffbc224 */ /* 0x000fe200078e0afb */
[----:B----4-:R-:W-:Y:S02]  /*cef0*/  SEL R6, R249, R234, !P3 ;  /* 0x000000eaf9067207 */ /* 0x010fe40005800000 */
[----:B------:R-:W-:Y:S02]  /*cf00*/  LEA R234, P4, R3, UR8, 0x2 ;  /* 0x0000000803ea7c11 */ /* 0x000fe4000f8810ff */
[C---:B------:R-:W-:Y:S02]  /*cf10*/  SEL R14, R249.reuse, R14, !P3 ;  /* 0x0000000ef90e7207 */ /* 0x040fe40005800000 */
[----:B------:R-:W-:-:S02]  /*cf20*/  SEL R70, R249, R237, !P3 ;  /* 0x000000edf9467207 */ /* 0x000fc40005800000 */
[C---:B------:R-:W-:Y:S02]  /*cf30*/  SEL R71, R249.reuse, R238, !P3 ;  /* 0x000000eef9477207 */ /* 0x040fe40005800000 */
[C---:B------:R-:W-:Y:S02]  /*cf40*/  SEL R12, R249.reuse, R12, !P3 ;  /* 0x0000000cf90c7207 */ /* 0x040fe40005800000 */
[C---:B------:R-:W-:Y:S02]  /*cf50*/  SEL R11, R249.reuse, R11, !P3 ;  /* 0x0000000bf90b7207 */ /* 0x040fe40005800000 */
[C---:B------:R-:W-:Y:S02]  /*cf60*/  SEL R2, R249.reuse, R2, !P3 ;  /* 0x00000002f9027207 */ /* 0x040fe40005800000 */
        /* <DEDUP_REMOVED lines=104> */
[----:B---3--:R-:W-:Y:S02]  /*d5f0*/  ISETP.NE.AND P2, PT, R0, RZ, PT ;  /* 0x000000ff0000720c */ /* 0x008fe40003f45270 */
[----:B------:R-:W-:-:S04]  /*d600*/  LOP3.LUT R0, RZ, R0, RZ, 0x33, !PT ;  /* 0x00000000ff007212 */ /* 0x000fc800078e33ff */
[C---:B------:R-:W-:Y:S02]  /*d610*/  SEL R38, R0.reuse, R38, !P2 ;  /* 0x0000002600267207 */ /* 0x040fe40005000000 */
[C---:B------:R-:W-:Y:S02]  /*d620*/  SEL R7, R0.reuse, R7, !P2 ;  /* 0x0000000700077207 */ /* 0x040fe40005000000 */
[C---:B------:R-:W-:Y:S02]  /*d630*/  SEL R37, R0.reuse, R37, !P2 ;  /* 0x0000002500257207 */ /* 0x040fe40005000000 */
[----:B------:R-:W-:Y:S01]  /*d640*/  SEL R248, R0, R248, !P2 ;  /* 0x000000f800f87207 */ /* 0x000fe20005000000 */
[----:B------:R-:W-:Y:S02]  /*d650*/  IMAD R0, R38, UR4, RZ ;  /* 0x0000000426007c24 */ /* 0x000fe4000f8e02ff */
[----:B------:R-:W-:Y:S02]  /*d660*/  IMAD R7, R7, UR4, RZ ;  /* 0x0000000407077c24 */ /* 0x000fe4000f8e02ff */
[----:B------:R-:W-:-:S02]  /*d670*/  IMAD R37, R37, UR4, RZ ;  /* 0x0000000425257c24 */ /* 0x000fc4000f8e02ff */
[----:B------:R-:W-:Y:S01]  /*d680*/  IMAD R38, R248, UR4, RZ ;  /* 0x00000004f8267c24 */ /* 0x000fe2000f8e02ff */
[----:B------:R-:W-:Y:S01]  /*d690*/  ULDC UR4, c[0x0][0x240] ;  /* 0x0000900000047ab9 */ /* 0x000fe20000000800 */
[----:B------:R-:W-:Y:S01]  /*d6a0*/  LEA R236, P0, R0, UR6, 0x2 ;  /* 0x0000000600ec7c11 */ /* 0x000fe2000f8010ff */
[----:B------:R-:W-:Y:S01]  /*d6b0*/  IMAD R40, R39, UR4, RZ ;  /* 0x0000000427287c24 */ /* 0x000fe2000f8e02ff */
        /* <DEDUP_REMOVED lines=74> */
[----:B------:R-:W-:Y:S02]  /*db60*/  SEL R252, R249, R252, !P3 ;  /* 0x000000fcf9fc7207 */ /* 0x000fe40005800000 */
[----:B------:R-:W-:-:S02]  /*db70*/  LEA R238, P1, R7, UR6, 0x2 ;  /* 0x0000000607ee7c11 */ /* 0x000fc4000f8210ff */
[----:B------:R-:W-:Y:S02]  /*db80*/  LEA.HI.X.SX32 R237, R0, UR7, 0x2, P0 ;  /* 0x0000000700ed7c11 */ /* 0x000fe400080f16ff */
[----:B------:R-:W-:Y:S02]  /*db90*/  SEL R249, R249, R251, !P3 ;  /* 0x000000fbf9f97207 */ /* 0x000fe40005800000 */
[----:B------:R-:W-:Y:S02]  /*dba0*/  LEA R240, P2, R37, UR6, 0x2 ;  /* 0x0000000625f07c11 */ /* 0x000fe4000f8410ff */
[----:B------:R-:W-:Y:S02]  /*dbb0*/  LEA.HI.X.SX32 R0, R3, UR9, 0x2, P4 ;  /* 0x0000000903007c11 */ /* 0x000fe4000a0f16ff */
[----:B------:R-:W-:Y:S02]  /*dbc0*/  LEA R42, P0, R40, R234, 0x2 ;  /* 0x000000ea282a7211 */ /* 0x000fe400078010ff */
[----:B------:R-:W-:Y:S01]  /*dbd0*/  LEA R242, P3, R38, UR6, 0x2 ;  /* 0x0000000626f27c11 */ /* 0x000fe2000f8610ff */
[----:B------:R-:W-:Y:S01]  /*dbe0*/  IMAD R3, R14, UR4, RZ ;  /* 0x000000040e037c24 */ /* 0x000fe2000f8e02ff */
[----:B------:R-:W-:Y:S01]  /*dbf0*/  LEA.HI.X.SX32 R239, R7, UR7, 0x2, P1 ;  /* 0x0000000707ef7c11 */ /* 0x000fe200088f16ff */
[----:B------:R-:W2:Y:S01]  /*dc00*/  LDL.LU R14, [R1+0x31b0] ;  /* 0x0031b000010e7983 */ /* 0x000ea20000300800 */
[----:B------:R-:W-:Y:S01]  /*dc10*/  LEA.HI.X.SX32 R241, R37, UR7, 0x2, P2 ;  /* 0x0000000725f17c11 */ /* 0x000fe200090f16ff */
[----:B------:R-:W-:Y:S01]  /*dc20*/  IMAD R7, R12, UR4, RZ ;  /* 0x000000040c077c24 */ /* 0x000fe2000f8e02ff */
[----:B------:R-:W-:Y:S01]  /*dc30*/  LEA.HI.X.SX32 R43, R40, R0, 0x2, P0 ;  /* 0x00000000282b7211 */ /* 0x000fe200000f16ff */
[----:B------:R-:W3:Y:S01]  /*dc40*/  LDL.LU R12, [R1+0x31ac] ;  /* 0x0031ac00010c7983 */ /* 0x000ee20000300800 */
[----:B------:R-:W-:Y:S01]  /*dc50*/  LEA.HI.X.SX32 R243, R38, UR7, 0x2, P3 ;  /* 0x0000000726f37c11 */ /* 0x000fe200098f16ff */
[----:B------:R-:W-:-:S02]  /*dc60*/  IMAD R37, R11, UR4, RZ ;  /* 0x000000040b257c24 */ /* 0x000fc4000f8e02ff */
[----:B------:R-:W-:Y:S01]  /*dc70*/  IMAD R39, R10, UR4, RZ ;  /* 0x000000040a277c24 */ /* 0x000fe2000f8e02ff */
[----:B------:R-:W4:Y:S01]  /*dc80*/  LDL.LU R11, [R1+0x31a8] ;  /* 0x0031a800010b7983 */ /* 0x000f220000300800 */
[----:B------:R-:W-:Y:S01]  /*dc90*/  IMAD R38, R2, UR4, RZ ;  /* 0x0000000402267c24 */ /* 0x000fe2000f8e02ff */
[-C--:B------:R-:W-:Y:S02]  /*dca0*/  LEA R50, P0, R3, R234.reuse, 0x2 ;  /* 0x000000ea03327211 */ /* 0x080fe400078010ff */
[----:B------:R-:W2:Y:S01]  /*dcb0*/  LDL.LU R2, [R1+0x31a4] ;  /* 0x0031a40001027983 */ /* 0x000ea20000300800 */
[----:B------:R-:W-:-:S03]  /*dcc0*/  LEA R48, P1, R7, R234, 0x2 ;  /* 0x000000ea07307211 */ /* 0x000fc600078210ff */
[----:B------:R-:W4:Y:S01]  /*dcd0*/  LDL.LU R10, [R1+0x31a0] ;  /* 0x0031a000010a7983 */ /* 0x000f220000300800 */
[----:B------:R-:W-:-:S03]  /*dce0*/  LEA R46, P2, R37, R234, 0x2 ;  /* 0x000000ea252e7211 */ /* 0x000fc600078410ff */
[----:B------:R1:W-:Y:S01]  /*dcf0*/  STL.64 [R1+0x468], R42 ;  /* 0x0004682a01007387 */ /* 0x0003e20000100a00 */
[C---:B------:R-:W-:Y:S02]  /*dd00*/  LEA R44, P3, R38.reuse, R234, 0x2 ;  /* 0x000000ea262c7211 */ /* 0x040fe400078610ff */
[-C--:B------:R-:W-:Y:S02]  /*dd10*/  LEA.HI.X.SX32 R51, R3, R0.reuse, 0x2, P0 ;  /* 0x0000000003337211 */ /* 0x080fe400000f16ff */
[-C--:B------:R-:W-:Y:S02]  /*dd20*/  LEA.HI.X.SX32 R49, R7, R0.reuse, 0x2, P1 ;  /* 0x0000000007317211 */ /* 0x080fe400008f16ff */
[----:B------:R-:W-:Y:S02]  /*dd30*/  LEA.HI.X.SX32 R47, R37, R0, 0x2, P2 ;  /* 0x00000000252f7211 */ /* 0x000fe400010f16ff */
[----:B-1----:R-:W-:Y:S01]  /*dd40*/  LEA R42, P4, R39, R234, 0x2 ;  /* 0x000000ea272a7211 */ /* 0x002fe200078810ff */
[----:B------:R-:W-:Y:S01]  /*dd50*/  STL.64 [R1+0x460], R50 ;  /* 0x0004603201007387 */ /* 0x000fe20000100a00 */
[----:B------:R-:W-:-:S02]  /*dd60*/  LEA.HI.X.SX32 R45, R38, R0, 0x2, P3 ;  /* 0x00000000262d7211 */ /* 0x000fc400018f16ff */
[----:B------:R-:W-:Y:S01]  /*dd70*/  LEA.HI.X.SX32 R43, R39, R0, 0x2, P4 ;  /* 0x00000000272b7211 */ /* 0x000fe200020f16ff */
[----:B------:R-:W-:Y:S04]  /*dd80*/  STL.64 [R1+0xc50], R48 ;  /* 0x000c503001007387 */ /* 0x000fe80000100a00 */
[----:B------:R-:W-:Y:S04]  /*dd90*/  STL.64 [R1+0x450], R42 ;  /* 0x0004502a01007387 */ /* 0x000fe80000100a00 */
[----:B------:R1:W-:Y:S04]  /*dda0*/  STL.64 [R1+0xc58], R46 ;  /* 0x000c582e01007387 */ /* 0x0003e80000100a00 */
[----:B------:R1:W-:Y:S04]  /*ddb0*/  STL.64 [R1+0x458], R44 ;  /* 0x0004582c01007387 */ /* 0x0003e80000100a00 */
[----:B-1----:R-:W4:Y:S01]  /*ddc0*/  LDL.LU R47, [R1+0x48] ;  /* 0x00004800012f7983 */ /* 0x002f220000300800 */
[----:B------:R-:W-:Y:S01]  /*ddd0*/  ULDC UR49, c[0x0][0x240] ;  /* 0x0000900000317ab9 */ /* 0x000fe20000000800 */
[----:B------:R-:W-:Y:S01]  /*dde0*/  ULDC UR52, c[0x0][0x240] ;  /* 0x0000900000347ab9 */ /* 0x000fe20000000800 */
[----:B------:R-:W-:Y:S01]  /*ddf0*/  ULDC UR53, c[0x0][0x240] ;  /* 0x0000900000357ab9 */ /* 0x000fe20000000800 */
[----:B------:R-:W4:Y:S01]  /*de00*/  LDL.LU R46, [R1+0x44] ;  /* 0x00004400012e7983 */ /* 0x000f220000300800 */
        /* <DEDUP_REMOVED lines=23> */
[----:B------:R-:W-:Y:S01]  /*df80*/  STL [R1+0x33b8], R237 ;  /* 0x0033b8ed01007387 */ /* 0x000fe20000100800 */
        /* <DEDUP_REMOVED lines=27> */
[----:B--2---:R-:W-:Y:S01]  /*e140*/  STL [R1+0x339c], R2 ;  /* 0x00339c0201007387 */ /* 0x004fe20000100800 */
[----:B------:R-:W-:Y:S01]  /*e150*/  ULDC UR33, c[0x0][0x240] ;  /* 0x0000900000217ab9 */ /* 0x000fe20000000800 */
[----:B------:R-:W-:Y:S01]  /*e160*/  ULDC UR34, c[0x0][0x240] ;  /* 0x0000900000227ab9 */ /* 0x000fe20000000800 */
[----:B------:R-:W-:Y:S01]  /*e170*/  ULDC UR35, c[0x0][0x240] ;  /* 0x0000900000237ab9 */ /* 0x000fe20000000800 */
[----:B------:R-:W-:Y:S01]  /*e180*/  STL [R1+0x3398], R14 ;  /* 0x0033980e01007387 */ /* 0x000fe20000100800 */
[----:B------:R-:W-:Y:S01]  /*e190*/  ULDC UR37, c[0x0][0x240] ;  /* 0x0000900000257ab9 */ /* 0x000fe20000000800 */
[----:B------:R-:W-:Y:S01]  /*e1a0*/  ULDC UR36, c[0x0][0x240] ;  /* 0x0000900000247ab9 */ /* 0x000fe20000000800 */
[----:B------:R-:W-:Y:S01]  /*e1b0*/  ULDC UR38, c[0x0][0x240] ;  /* 0x0000900000267ab9 */ /* 0x000fe20000000800 */
[----:B---3--:R-:W-:Y:S01]  /*e1c0*/  STL.64 [R1+0x31a8], R12 ;  /* 0x0031a80c01007387 */ /* 0x008fe20000100a00 */
[----:B------:R-:W-:Y:S01]  /*e1d0*/  ULDC UR39, c[0x0][0x240] ;  /* 0x0000900000277ab9 */ /* 0x000fe20000000800 */
[----:B------:R-:W-:Y:S01]  /*e1e0*/  ULDC UR40, c[0x0][0x240] ;  /* 0x0000900000287ab9 */ /* 0x000fe20000000800 */
[----:B------:R-:W-:Y:S01]  /*e1f0*/  ULDC UR41, c[0x0][0x240] ;  /* 0x0000900000297ab9 */ /* 0x000fe20000000800 */
[----:B----4-:R-:W-:Y:S01]  /*e200*/  STL.64 [R1+0x31a0], R10 ;  /* 0x0031a00a01007387 */ /* 0x010fe20000100a00 */
[----:B------:R-:W-:Y:S01]  /*e210*/  ULDC UR42, c[0x0][0x240] ;  /* 0x00009000002a7ab9 */ /* 0x000fe20000000800 */
[----:B------:R-:W-:Y:S01]  /*e220*/  ULDC UR43, c[0x0][0x240] ;  /* 0x00009000002b7ab9 */ /* 0x000fe20000000800 */
[----:B------:R-:W-:Y:S01]  /*e230*/  ULDC UR44, c[0x0][0x240] ;  /* 0x00009000002c7ab9 */ /* 0x000fe20000000800 */
[----:B------:R-:W-:Y:S01]  /*e240*/  ULDC UR45, c[0x0][0x240] ;  /* 0x00009000002d7ab9 */ /* 0x000fe20000000800 */
[----:B------:R-:W-:Y:S01]  /*e250*/  ULDC UR46, c[0x0][0x240] ;  /* 0x00009000002e7ab9 */ /* 0x000fe20000000800 */
[----:B------:R-:W-:Y:S01]  /*e260*/  ULDC UR47, c[0x0][0x240] ;  /* 0x00009000002f7ab9 */ /* 0x000fe20000000800 */
[----:B------:R-:W-:-:S02]  /*e270*/  IMAD R72, R47, UR4, RZ ;  /* 0x000000042f487c24 */ /* 0x000fc4000f8e02ff */
[----:B------:R-:W-:Y:S02]  /*e280*/  IMAD R73, R46, UR4, RZ ;  /* 0x000000042e497c24 */ /* 0x000fe4000f8e02ff */
[----:B------:R-:W-:Y:S02]  /*e290*/  IMAD R74, R45, UR4, RZ ;  /* 0x000000042d4a7c24 */ /* 0x000fe4000f8e02ff */
[----:B------:R-:W2:Y:S01]  /*e2a0*/  LDL.LU R45, [R1+0x110] ;  /* 0x00011000012d7983 */ /* 0x000ea20000300800 */
[----:B------:R-:W-:-:S03]  /*e2b0*/  IMAD R75, R44, UR4, RZ ;  /* 0x000000042c4b7c24 */ /* 0x000fc6000f8e02ff */
[----:B------:R-:W3:Y:S01]  /*e2c0*/  LDL.LU R51, [R1+0x108] ;  /* 0x0001080001337983 */ /* 0x000ee20000300800 */
[----:B------:R-:W-:-:S03]  /*e2d0*/  IMAD R76, R43, UR4, RZ ;  /* 0x000000042b4c7c24 */ /* 0x000fc6000f8e02ff */
[----:B------:R-:W4:Y:S01]  /*e2e0*/  LDL.LU R44, [R1+0x104] ;  /* 0x00010400012c7983 */ /* 0x000f220000300800 */
[----:B------:R-:W-:-:S03]  /*e2f0*/  IMAD R80, R42, UR4, RZ ;  /* 0x000000042a507c24 */ /* 0x000fc6000f8e02ff */
[----:B------:R-:W3:Y:S01]  /*e300*/  LDL.LU R43, [R1+0x100] ;  /* 0x00010000012b7983 */ /* 0x000ee20000300800 */
[----:B------:R-:W-:Y:S01]  /*e310*/  IMAD R77, R41, UR4, RZ ;  /* 0x00000004294d7c24 */ /* 0x000fe2000f8e02ff */
[----:B------:R-:W-:Y:S02]  /*e320*/  ULDC UR4, c[0x0][0x240] ;  /* 0x0000900000047ab9 */ /* 0x000fe40000000800 */
[----:B------:R-:W3:Y:S04]  /*e330*/  LDL.LU R50, [R1+0xfc] ;  /* 0x0000fc0001327983 */ /* 0x000ee80000300800 */
[----:B------:R-:W3:Y:S04]  /*e340*/  LDL.LU R42, [R1+0xf8] ;  /* 0x0000f800012a7983 */ /* 0x000ee80000300800 */
[----:B------:R-:W3:Y:S04]  /*e350*/  LDL.LU R49, [R1+0xf4] ;  /* 0x0000f40001317983 */ /* 0x000ee80000300800 */
[----:B------:R-:W3:Y:S04]  /*e360*/  LDL.LU R41, [R1+0xf0] ;  /* 0x0000f00001297983 */ /* 0x000ee80000300800 */
[----:B------:R-:W3:Y:S04]  /*e370*/  LDL.LU R48, [R1+0xec] ;  /* 0x0000ec0001307983 */ /* 0x000ee80000300800 */
[----:B------:R-:W3:Y:S04]  /*e380*/  LDL.LU R47, [R1+0xe8] ;  /* 0x0000e800012f7983 */ /* 0x000ee80000300800 */
[----:B------:R-:W3:Y:S01]  /*e390*/  LDL.LU R46, [R1+0xe4] ;  /* 0x0000e400012e7983 */ /* 0x000ee20000300800 */
[----:B--2---:R-:W-:Y:S01]  /*e3a0*/  IMAD R7, R45, UR49, RZ ;  /* 0x000000312d077c24 */ /* 0x004fe2000f8e02ff */
[----:B------:R-:W-:-:S02]  /*e3b0*/  ULDC UR49, c[0x0][0x240] ;  /* 0x0000900000317ab9 */ /* 0x000fc40000000800 */
[----:B------:R-:W2:Y:S01]  /*e3c0*/  LDL.LU R45, [R1+0xe0] ;  /* 0x0000e000012d7983 */ /* 0x000ea20000300800 */
[----:B----4-:R-:W-:Y:S01]  /*e3d0*/  IMAD R67, R44, UR52, RZ ;  /* 0x000000342c437c24 */ /* 0x010fe2000f8e02ff */
[----:B------:R-:W-:Y:S02]  /*e3e0*/  ULDC UR52, c[0x0][0x240] ;  /* 0x0000900000347ab9 */ /* 0x000fe40000000800 */
[----:B------:R-:W4:Y:S01]  /*e3f0*/  LDL.LU R44, [R1+0xdc] ;  /* 0x0000dc00012c7983 */ /* 0x000f220000300800 */
[----:B---3--:R-:W-:Y:S01]  /*e400*/  IMAD R66, R43, UR53, RZ ;  /* 0x000000352b427c24 */ /* 0x008fe2000f8e02ff */
[----:B------:R-:W-:Y:S02]  /*e410*/  ULDC UR53, c[0x0][0x240] ;  /* 0x0000900000357ab9 */ /* 0x000fe40000000800 */
[----:B------:R-:W3:Y:S01]  /*e420*/  LDL.LU R43, [R1+0xd8] ;  /* 0x0000d800012b7983 */ /* 0x000ee20000300800 */
[----:B------:R-:W-:Y:S01]  /*e430*/  IMAD R65, R50, UR54, RZ ;  /* 0x0000003632417c24 */ /* 0x000fe2000f8e02ff */
[----:B------:R-:W-:Y:S01]  /*e440*/  ULDC UR54, c[0x0][0x240] ;  /* 0x0000900000367ab9 */ /* 0x000fe20000000800 */
[----:B------:R-:W-:Y:S01]  /*e450*/  IMAD R64, R42, UR55, RZ ;  /* 0x000000372a407c24 */ /* 0x000fe2000f8e02ff */
[----:B------:R-:W-:Y:S01]  /*e460*/  STL.64 [R1+0x33e0], R66 ;  /* 0x0033e04201007387 */ /* 0x000fe20000100a00 */
[----:B------:R-:W-:Y:S01]  /*e470*/  IMAD R68, R51, UR51, RZ ;  /* 0x0000003333447c24 */ /* 0x000fe2000f8e02ff */
[----:B------:R-:W-:Y:S01]  /*e480*/  ULDC UR51, c[0x0][0x240] ;  /* 0x0000900000337ab9 */ /* 0x000fe20000000800 */
[----:B------:R-:W-:Y:S01]  /*e490*/  IMAD R63, R49, UR56, RZ ;  /* 0x00000038313f7c24 */ /* 0x000fe2000f8e02ff */
[----:B------:R-:W3:Y:S01]  /*e4a0*/  LDL.LU R42, [R1+0xd4] ;  /* 0x0000d400012a7983 */ /* 0x000ee20000300800 */
[----:B------:R-:W-:Y:S01]  /*e4b0*/  ULDC UR56, c[0x0][0x240] ;  /* 0x0000900000387ab9 */ /* 0x000fe20000000800 */
[----:B------:R-:W-:Y:S01]  /*e4c0*/  IMAD R8, R8, UR48, RZ ;  /* 0x0000003008087c24 */ /* 0x000fe2000f8e02ff */
[----:B------:R-:W-:Y:S01]  /*e4d0*/  ULDC UR48, c[0x0][0x240] ;  /* 0x0000900000307ab9 */ /* 0x000fe20000000800 */
[----:B------:R1:W-:Y:S01]  /*e4e0*/  STL.64 [R1+0x33e8], R64 ;  /* 0x0033e84001007387 */ /* 0x0003e20000100a00 */
[----:B------:R-:W-:Y:S01]  /*e4f0*/  IMAD R62, R41, UR57, RZ ;  /* 0x00000039293e7c24 */ /* 0x000fe2000f8e02ff */
[----:B------:R-:W-:Y:S01]  /*e500*/  ULDC UR57, c[0x0][0x240] ;  /* 0x0000900000397ab9 */ /* 0x000fe20000000800 */
[----:B------:R-:W-:Y:S01]  /*e510*/  IMAD R61, R48, UR58, RZ ;  /* 0x0000003a303d7c24 */ /* 0x000fe2000f8e02ff */
[----:B------:R-:W3:Y:S01]  /*e520*/  LDL.LU R41, [R1+0xd0] ;  /* 0x0000d00001297983 */ /* 0x000ee20000300800 */
[----:B------:R-:W-:Y:S01]  /*e530*/  IMAD R4, R4, UR50, RZ ;  /* 0x0000003204047c24 */ /* 0x000fe2000f8e02ff */
[----:B------:R-:W-:Y:S01]  /*e540*/  ULDC UR50, c[0x0][0x240] ;  /* 0x0000900000327ab9 */ /* 0x000fe20000000800 */
[----:B------:R-:W-:Y:S01]  /*e550*/  IMAD R60, R47, UR59, RZ ;  /* 0x0000003b2f3c7c24 */ /* 0x000fe2000f8e02ff */
[----:B------:R1:W-:Y:S01]  /*e560*/  STL.64 [R1+0x33f0], R62 ;  /* 0x0033f03e01007387 */ /* 0x0003e20000100a00 */
[----:B------:R-:W-:Y:S01]  /*e570*/  ULDC UR55, c[0x0][0x240] ;  /* 0x0000900000377ab9 */ /* 0x000fe20000000800 */
[----:B------:R-:W-:-:S02]  /*e580*/  IMAD R59, R46, UR60, RZ ;  /* 0x0000003c2e3b7c24 */ /* 0x000fc4000f8e02ff */
[----:B------:R-:W3:Y:S01]  /*e590*/  LDL.LU R53, [R1+0xcc] ;  /* 0x0000cc0001357983 */ /* 0x000ee20000300800 */
[----:B------:R-:W-:Y:S01]  /*e5a0*/  ULDC UR60, c[0x0][0x240] ;  /* 0x00009000003c7ab9 */ /* 0x000fe20000000800 */
[----:B--2---:R-:W-:Y:S02]  /*e5b0*/  IMAD R58, R45, UR61, RZ ;  /* 0x0000003d2d3a7c24 */ /* 0x004fe4000f8e02ff */
[----:B------:R-:W-:Y:S01]  /*e5c0*/  STL.64 [R1+0x33f8], R60 ;  /* 0x0033f83c01007387 */ /* 0x000fe20000100a00 */
[----:B----4-:R-:W-:-:S03]  /*e5d0*/  IMAD R57, R44, UR4, RZ ;  /* 0x000000042c397c24 */ /* 0x010fc6000f8e02ff */
[----:B------:R-:W2:Y:S01]  /*e5e0*/  LDL.LU R52, [R1+0xc8] ;  /* 0x0000c80001347983 */ /* 0x000ea20000300800 */
[----:B---3--:R-:W-:-:S03]  /*e5f0*/  IMAD R56, R43, UR5, RZ ;  /* 0x000000052b387c24 */ /* 0x008fc6000f8e02ff */
[----:B------:R-:W3:Y:S01]  /*e600*/  LDL.LU R51, [R1+0xc4] ;  /* 0x0000c40001337983 */ /* 0x000ee20000300800 */
[----:B------:R-:W-:-:S03]  /*e610*/  IMAD R55, R42, UR6, RZ ;  /* 0x000000062a377c24 */ /* 0x000fc6000f8e02ff */
[----:B------:R-:W4:Y:S01]  /*e620*/  LDL.LU R50, [R1+0xc0] ;  /* 0x0000c00001327983 */ /* 0x000f220000300800 */
[----:B------:R-:W-:Y:S01]  /*e630*/  IMAD R118, R118, UR48, RZ ;  /* 0x0000003076767c24 */ /* 0x000fe2000f8e02ff */
[----:B------:R-:W-:Y:S01]  /*e640*/  ULDC UR48, c[0x0][0x240] ;  /* 0x0000900000307ab9 */ /* 0x000fe20000000800 */
[-C--:B-1----:R-:W-:Y:S01]  /*e650*/  LEA R64, P3, R74, R234.reuse, 0x2 ;  /* 0x000000ea4a407211 */ /* 0x082fe200078610ff */
[----:B------:R-:W-:Y:S01]  /*e660*/  STL.64 [R1+0x33d8], R58 ;  /* 0x0033d83a01007387 */ /* 0x000fe20000100a00 */
[-C--:B------:R-:W-:Y:S01]  /*e670*/  LEA R66, P2, R75, R234.reuse, 0x2 ;  /* 0x000000ea4b427211 */ /* 0x080fe200078410ff */
[----:B------:R-:W-:Y:S01]  /*e680*/  IMAD R36, R36, UR25, RZ ;  /* 0x0000001924247c24 */ /* 0x000fe2000f8e02ff */
[----:B------:R-:W-:Y:S01]  /*e690*/  ULDC UR61, c[0x0][0x240] ;  /* 0x00009000003d7ab9 */ /* 0x000fe20000000800 */
[----:B------:R-:W4:Y:S01]  /*e6a0*/  LDL.LU R49, [R1+0xbc] ;  /* 0x0000bc0001317983 */ /* 0x000f220000300800 */
[----:B------:R-:W-:Y:S01]  /*e6b0*/  IMAD R54, R41, UR7, RZ ;  /* 0x0000000729367c24 */ /* 0x000fe2000f8e02ff */
[----:B------:R-:W-:Y:S01]  /*e6c0*/  ULDC UR7, c[0x0][0x240] ;  /* 0x0000900000077ab9 */ /* 0x000fe20000000800 */
[----:B------:R-:W-:Y:S01]  /*e6d0*/  IMAD R120, R120, UR50, RZ ;  /* 0x0000003278787c24 */ /* 0x000fe2000f8e02ff */
[----:B------:R-:W4:Y:S01]  /*e6e0*/  LDL.LU R48, [R1+0xb8] ;  /* 0x0000b80001307983 */ /* 0x000f220000300800 */
[----:B------:R-:W-:Y:S01]  /*e6f0*/  ULDC UR50, c[0x0][0x240] ;  /* 0x0000900000327ab9 */ /* 0x000fe20000000800 */
[----:B------:R-:W-:Y:S01]  /*e700*/  ULDC UR4, c[0x0][0x240] ;  /* 0x0000900000047ab9 */ /* 0x000fe20000000800 */
[----:B------:R-:W-:Y:S01]  /*e710*/  IMAD R53, R53, UR8, RZ ;  /* 0x0000000835357c24 */ /* 0x000fe2000f8e02ff */
[----:B------:R-:W4:Y:S01]  /*e720*/  LDL.LU R47, [R1+0xb4] ;  /* 0x0000b400012f7983 */ /* 0x000f220000300800 */
[----:B------:R-:W-:Y:S01]  /*e730*/  ULDC UR8, c[0x0][0x240] ;  /* 0x0000900000087ab9 */ /* 0x000fe20000000800 */
[----:B------:R-:W-:Y:S01]  /*e740*/  IMAD R35, R35, UR26, RZ ;  /* 0x0000001a23237c24 */ /* 0x000fe2000f8e02ff */
[----:B------:R-:W-:Y:S01]  /*e750*/  ULDC UR5, c[0x0][0x240] ;  /* 0x0000900000057ab9 */ /* 0x000fe20000000800 */
[----:B------:R-:W4:Y:S01]  /*e760*/  LDL.LU R46, [R1+0xb0] ;  /* 0x0000b000012e7983 */ /* 0x000f220000300800 */
[----:B------:R-:W-:Y:S01]  /*e770*/  IMAD R34, R34, UR27, RZ ;  /* 0x0000001b22227c24 */ /* 0x000fe2000f8e02ff */
[----:B------:R-:W-:Y:S01]  /*e780*/  LEA R62, P4, R73, R234, 0x2 ;  /* 0x000000ea493e7211 */ /* 0x000fe200078810ff */
[----:B------:R-:W-:Y:S01]  /*e790*/  IMAD R33, R33, UR28, RZ ;  /* 0x0000001c21217c24 */ /* 0x000fe2000f8e02ff */
[----:B------:R-:W4:Y:S01]  /*e7a0*/  LDL.LU R45, [R1+0xac] ;  /* 0x0000ac00012d7983 */ /* 0x000f220000300800 */
[----:B------:R-:W-:Y:S01]  /*e7b0*/  IMAD R32, R32, UR29, RZ ;  /* 0x0000001d20207c24 */ /* 0x000fe2000f8e02ff */
[----:B------:R-:W-:Y:S01]  /*e7c0*/  ULDC UR6, c[0x0][0x240] ;  /* 0x0000900000067ab9 */ /* 0x000fe20000000800 */
[----:B------:R-:W-:Y:S01]  /*e7d0*/  IMAD R31, R31, UR30, RZ ;  /* 0x0000001e1f1f7c24 */ /* 0x000fe2000f8e02ff */
[----:B------:R-:W-:Y:S01]  /*e7e0*/  STL.64 [R1+0x33c8], R56 ;  /* 0x0033c83801007387 */ /* 0x000fe20000100a00 */
[----:B------:R-:W-:Y:S01]  /*e7f0*/  IMAD R30, R30, UR31, RZ ;  /* 0x0000001f1e1e7c24 */ /* 0x000fe2000f8e02ff */
[----:B------:R-:W-:Y:S01]  /*e800*/  ULDC UR58, c[0x0][0x240] ;  /* 0x00009000003a7ab9 */ /* 0x000fe20000000800 */
[----:B------:R-:W-:Y:S01]  /*e810*/  IMAD R29, R29, UR32, RZ ;  /* 0x000000201d1d7c24 */ /* 0x000fe2000f8e02ff */
[----:B------:R-:W4:Y:S01]  /*e820*/  LDL.LU R44, [R1+0xa8] ;  /* 0x0000a800012c7983 */ /* 0x000f220000300800 */
[----:B------:R-:W-:Y:S01]  /*e830*/  IMAD R28, R28, UR33, RZ ;  /* 0x000000211c1c7c24 */ /* 0x000fe2000f8e02ff */
[----:B------:R-:W-:Y:S01]  /*e840*/  ULDC UR59, c[0x0][0x240] ;  /* 0x00009000003b7ab9 */ /* 0x000fe20000000800 */
[----:B--2---:R-:W-:Y:S01]  /*e850*/  IMAD R52, R52, UR9, RZ ;  /* 0x0000000934347c24 */ /* 0x004fe2000f8e02ff */
[----:B------:R-:W2:Y:S01]  /*e860*/  LDL.LU R43, [R1+0xa4] ;  /* 0x0000a400012b7983 */ /* 0x000ea20000300800 */
[----:B------:R-:W-:Y:S01]  /*e870*/  ULDC UR9, c[0x0][0x240] ;  /* 0x0000900000097ab9 */ /* 0x000fe20000000800 */
[----:B---3--:R-:W-:-:S02]  /*e880*/  IMAD R51, R51, UR10, RZ ;  /* 0x0000000a33337c24 */ /* 0x008fc4000f8e02ff */
[----:B------:R-:W3:Y:S01]  /*e890*/  LDL.LU R42, [R1+0xa0] ;  /* 0x0000a000012a7983 */ /* 0x000ee20000300800 */
[----:B------:R-:W-:Y:S01]  /*e8a0*/  ULDC UR10, c[0x0][0x240] ;  /* 0x00009000000a7ab9 */ /* 0x000fe20000000800 */
[----:B------:R-:W-:Y:S01]  /*e8b0*/  IMAD R176, R176, UR48, RZ ;  /* 0x00000030b0b07c24 */ /* 0x000fe2000f8e02ff */
[----:B------:R-:W-:Y:S01]  /*e8c0*/  ULDC UR48, c[0x0][0x240] ;  /* 0x0000900000307ab9 */ /* 0x000fe20000000800 */
[----:B------:R-:W3:Y:S01]  /*e8d0*/  LDL.LU R41, [R1+0x9c] ;  /* 0x00009c0001297983 */ /* 0x000ee20000300800 */
[----:B------:R-:W-:Y:S01]  /*e8e0*/  IMAD R178, R178, UR50, RZ ;  /* 0x00000032b2b27c24 */ /* 0x000fe2000f8e02ff */
[----:B------:R-:W-:Y:S01]  /*e8f0*/  ULDC UR50, c[0x0][0x240] ;  /* 0x0000900000327ab9 */ /* 0x000fe20000000800 */
[----:B----4-:R-:W-:Y:S01]  /*e900*/  IMAD R50, R50, UR11, RZ ;  /* 0x0000000b32327c24 */ /* 0x010fe2000f8e02ff */
[----:B------:R-:W4:Y:S01]  /*e910*/  LDL.LU R251, [R1+0x98] ;  /* 0x0000980001fb7983 */ /* 0x000f220000300800 */
[----:B------:R-:W-:Y:S01]  /*e920*/  ULDC UR11, c[0x0][0x240] ;  /* 0x00009000000b7ab9 */ /* 0x000fe20000000800 */
[----:B------:R-:W-:Y:S01]  /*e930*/  LEA.HI.X.SX32 R65, R74, R0, 0x2, P3 ;  /* 0x000000004a417211 */ /* 0x000fe200018f16ff */
[----:B------:R-:W-:Y:S01]  /*e940*/  IMAD R27, R27, UR34, RZ ;  /* 0x000000221b1b7c24 */ /* 0x000fe2000f8e02ff */
[----:B------:R1:W-:Y:S01]  /*e950*/  STL.64 [R1+0x33c0], R54 ;  /* 0x0033c03601007387 */ /* 0x0003e20000100a00 */
[----:B------:R-:W-:Y:S01]  /*e960*/  IMAD R26, R26, UR35, RZ ;  /* 0x000000231a1a7c24 */ /* 0x000fe2000f8e02ff */
[----:B------:R-:W-:Y:S01]  /*e970*/  ULDC UR25, c[0x0][0x240] ;  /* 0x0000900000197ab9 */ /* 0x000fe20000000800 */
[----:B------:R-:W-:Y:S01]  /*e980*/  IMAD R49, R49, UR12, RZ ;  /* 0x0000000c31317c24 */ /* 0x000fe2000f8e02ff */
[----:B------:R-:W3:Y:S01]  /*e990*/  LDL.LU R86, [R1+0x94] ;  /* 0x0000940001567983 */ /* 0x000ee20000300800 */
[----:B------:R-:W-:Y:S01]  /*e9a0*/  ULDC UR12, c[0x0][0x240] ;  /* 0x00009000000c7ab9 */ /* 0x000fe20000000800 */
[----:B------:R-:W-:Y:S01]  /*e9b0*/  IMAD R24, R24, UR37, RZ ;  /* 0x0000002518187c24 */ /* 0x000fe2000f8e02ff */
[----:B------:R-:W-:Y:S01]  /*e9c0*/  ULDC UR26, c[0x0][0x240] ;  /* 0x00009000001a7ab9 */ /* 0x000fe20000000800 */
[----:B------:R-:W3:Y:S01]  /*e9d0*/  LDL.LU R85, [R1+0x90] ;  /* 0x0000900001557983 */ /* 0x000ee20000300800 */
[----:B------:R-:W-:-:S03]  /*e9e0*/  IMAD R47, R47, UR14, RZ ;  /* 0x0000000e2f2f7c24 */ /* 0x000fc6000f8e02ff */
[----:B------:R-:W3:Y:S01]  /*e9f0*/  LDL.LU R84, [R1+0x8c] ;  /* 0x00008c0001547983 */ /* 0x000ee20000300800 */
[----:B------:R-:W-:Y:S01]  /*ea00*/  ULDC UR14, c[0x0][0x240] ;  /* 0x00009000000e7ab9 */ /* 0x000fe20000000800 */
[----:B------:R-:W-:Y:S02]  /*ea10*/  IMAD R46, R46, UR15, RZ ;  /* 0x0000000f2e2e7c24 */ /* 0x000fe4000f8e02ff */
[----:B------:R1:W-:Y:S01]  /*ea20*/  STL.64 [R1+0x33d0], R52 ;  /* 0x0033d03401007387 */ /* 0x0003e20000100a00 */
[----:B------:R-:W-:Y:S01]  /*ea30*/  ULDC UR15, c[0x0][0x240] ;  /* 0x00009000000f7ab9 */ /* 0x000fe20000000800 */
[----:B------:R-:W-:Y:S01]  /*ea40*/  IMAD R48, R48, UR13, RZ ;  /* 0x0000000d30307c24 */ /* 0x000fe2000f8e02ff */
[----:B------:R-:W-:Y:S01]  /*ea50*/  ULDC UR13, c[0x0][0x240] ;  /* 0x00009000000d7ab9 */ /* 0x000fe20000000800 */
[----:B------:R-:W3:Y:S01]  /*ea60*/  LDL.LU R3, [R1+0x88] ;  /* 0x0000880001037983 */ /* 0x000ee20000300800 */
[----:B------:R-:W-:Y:S01]  /*ea70*/  LEA.HI.X.SX32 R63, R73, R0, 0x2, P4 ;  /* 0x00000000493f7211 */ /* 0x000fe200020f16ff */
[----:B------:R-:W-:Y:S01]  /*ea80*/  IMAD R45, R45, UR16, RZ ;  /* 0x000000102d2d7c24 */ /* 0x000fe2000f8e02ff */
[----:B------:R-:W-:Y:S01]  /*ea90*/  ULDC UR16, c[0x0][0x240] ;  /* 0x0000900000107ab9 */ /* 0x000fe20000000800 */
        /* <DEDUP_REMOVED lines=16> */
[----:B----4-:R-:W-:Y:S01]  /*eba0*/  IMAD R40, R251, UR21, RZ ;  /* 0x00000015fb287c24 */ /* 0x010fe2000f8e02ff */
[----:B------:R-:W-:Y:S01]  /*ebb0*/  ULDC UR21, c[0x0][0x240] ;  /* 0x0000900000157ab9 */ /* 0x000fe20000000800 */
[----:B--2---:R-:W-:Y:S01]  /*ebc0*/  IMAD R43, R43, UR18, RZ ;  /* 0x000000122b2b7c24 */ /* 0x004fe2000f8e02ff */
[----:B------:R-:W-:Y:S01]  /*ebd0*/  ULDC UR18, c[0x0][0x240] ;  /* 0x0000900000127ab9 */ /* 0x000fe20000000800 */
[----:B---3--:R-:W-:Y:S01]  /*ebe0*/  IMAD R42, R42, UR19, RZ ;  /* 0x000000132a2a7c24 */ /* 0x008fe2000f8e02ff */
        /* <DEDUP_REMOVED lines=13> */
[----:B------:R-:W2:Y:S01]  /*ecc0*/  LDL.LU R84, [R1+0x84] ;  /* 0x0000840001547983 */ /* 0x000ea20000300800 */
[----:B------:R-:W-:Y:S01]  /*ecd0*/  IMAD R15, R15, UR46, RZ ;  /* 0x0000002e0f0f7c24 */ /* 0x000fe2000f8e02ff */
[----:B------:R-:W-:Y:S01]  /*ece0*/  ULDC UR36, c[0x0][0x240] ;  /* 0x0000900000247ab9 */ /* 0x000fe20000000800 */
[----:B------:R-:W-:Y:S01]  /*ecf0*/  IMAD R9, R9, UR47, RZ ;  /* 0x0000002f09097c24 */ /* 0x000fe2000f8e02ff */
[----:B------:R-:W3:Y:S01]  /*ed00*/  LDL.LU R85, [R1+0x80] ;  /* 0x0000800001557983 */ /* 0x000ee20000300800 */
[----:B------:R-:W-:Y:S01]  /*ed10*/  IMAD R5, R5, UR49, RZ ;  /* 0x0000003105057c24 */ /* 0x000fe2000f8e02ff */
[----:B------:R-:W-:Y:S01]  /*ed20*/  ULDC UR37, c[0x0][0x240] ;  /* 0x0000900000257ab9 */ /* 0x000fe20000000800 */
[----:B------:R-:W-:Y:S01]  /*ed30*/  IMAD R3, R3, UR51, RZ ;  /* 0x0000003303037c24 */ /* 0x000fe2000f8e02ff */
[----:B------:R-:W4:Y:S01]  /*ed40*/  LDL.LU R86, [R1+0x7c] ;  /* 0x00007c0001567983 */ /* 0x000f220000300800 */
[----:B------:R-:W-:Y:S01]  /*ed50*/  ULDC UR51, c[0x0][0x240] ;  /* 0x0000900000337ab9 */ /* 0x000fe20000000800 */
[----:B------:R-:W-:Y:S01]  /*ed60*/  IMAD.MOV.U32 R73, RZ, RZ, R71 ;  /* 0x000000ffff497224 */ /* 0x000fe200078e0047 */
[----:B------:R-:W-:Y:S01]  /*ed70*/  ULDC UR38, c[0x0][0x240] ;  /* 0x0000900000267ab9 */ /* 0x000fe20000000800 */
[----:B------:R-:W4:Y:S01]  /*ed80*/  LDL.LU R245, [R1+0x78] ;  /* 0x0000780001f57983 */ /* 0x000f220000300800 */
[----:B------:R-:W-:Y:S01]  /*ed90*/  IMAD R250, R250, UR16, RZ ;  /* 0x00000010fafa7c24 */ /* 0x000fe2000f8e02ff */
        /* <DEDUP_REMOVED lines=8> */
[----:B------:R-:W-:Y:S01]  /*ee20*/  ULDC UR51, c[0x0][0x240] ;  /* 0x0000900000337ab9 */ /* 0x000fe20000000800 */
[----:B------:R-:W-:Y:S01]  /*ee30*/  IMAD R88, R88, UR18, RZ ;  /* 0x0000001258587c24 */ /* 0x000fe2000f8e02ff */
        /* <DEDUP_REMOVED lines=8> */
[----:B------:R-:W1:Y:S01]  /*eec0*/  LDL.LU R67, [R1+0x64] ;  /* 0x0000640001437983 */ /* 0x000e620000300800 */
        /* <DEDUP_REMOVED lines=13> */
[----:B------:R-:W-:Y:S01]  /*efa0*/  IMAD R94, R94, UR24, RZ ;  /* 0x000000185e5e7c24 */ /* 0x000fe2000f8e02ff */
[----:B------:R-:W-:Y:S01]  /*efb0*/  ULDC UR46, c[0x0][0x240] ;  /* 0x00009000002e7ab9 */ /* 0x000fe20000000800 */
[----:B------:R-:W2:Y:S01]  /*efc0*/  LDL.LU R12, [R1+0x54] ;  /* 0x00005400010c7983 */ /* 0x000ea20000300800 */
[----:B---3--:R-:W-:Y:S01]  /*efd0*/  IMAD R85, R85, UR53, RZ ;  /* 0x0000003555557c24 */ /* 0x008fe2000f8e02ff */
[----:B------:R-:W-:Y:S01]  /*efe0*/  ULDC UR53, c[0x0][0x240] ;  /* 0x0000900000357ab9 */ /* 0x000fe20000000800 */
[----:B----4-:R-:W-:Y:S01]  /*eff0*/  IMAD R86, R86, UR54, RZ ;  /* 0x0000003656567c24 */ /* 0x010fe2000f8e02ff */
[----:B------:R-:W3:Y:S01]  /*f000*/  LDL.LU R14, [R1+0x50] ;  /* 0x00005000010e7983 */ /* 0x000ee20000300800 */
[----:B------:R-:W-:Y:S01]  /*f010*/  IMAD R123, R123, UR53, RZ ;  /* 0x000000357b7b7c24 */ /* 0x000fe2000f8e02ff */
[----:B------:R-:W-:Y:S01]  /*f020*/  ULDC UR53, c[0x0][0x240] ;  /* 0x0000900000357ab9 */ /* 0x000fe20000000800 */
[----:B------:R-:W-:Y:S01]  /*f030*/  IMAD R245, R245, UR55, RZ ;  /* 0x00000037f5f57c24 */ /* 0x000fe2000f8e02ff */
[----:B------:R-:W4:Y:S01]  /*f040*/  LDL.LU R2, [R1+0x24] ;  /* 0x0000240001027983 */ /* 0x000f220000300800 */
[----:B------:R-:W-:Y:S01]  /*f050*/  IMAD R99, R99, UR29, RZ ;  /* 0x0000001d63637c24 */ /* 0x000fe2000f8e02ff */
[----:B------:R-:W-:Y:S01]  /*f060*/  ULDC UR55, c[0x0][0x240] ;  /* 0x0000900000377ab9 */ /* 0x000fe20000000800 */
[----:B------:R-:W-:Y:S01]  /*f070*/  IMAD R246, R246, UR56, RZ ;  /* 0x00000038f6f67c24 */ /* 0x000fe2000f8e02ff */
[----:B------:R-:W4:Y:S01]  /*f080*/  LDL R243, [R1+0x1c] ;  /* 0x00001c0001f37983 */ /* 0x000f220000100800 */
[----:B------:R-:W-:Y:S01]  /*f090*/  ULDC UR56, c[0x0][0x240] ;  /* 0x0000900000387ab9 */ /* 0x000fe20000000800 */
[----:B------:R-:W-:Y:S01]  /*f0a0*/  IMAD R100, R100, UR30, RZ ;  /* 0x0000001e64647c24 */ /* 0x000fe2000f8e02ff */
[----:B------:R-:W-:Y:S01]  /*f0b0*/  ULDC UR54, c[0x0][0x240] ;  /* 0x0000900000367ab9 */ /* 0x000fe20000000800 */
[----:B------:R-:W4:Y:S01]  /*f0c0*/  LDL R242, [R1+0x14] ;  /* 0x0000140001f27983 */ /* 0x000f220000100800 */
        /* <DEDUP_REMOVED lines=10> */
[----:B-1----:R-:W-:Y:S01]  /*f170*/  IMAD R54, R67, UR60, RZ ;  /* 0x0000003c43367c24 */ /* 0x002fe2000f8e02ff */
        /* <DEDUP_REMOVED lines=8> */
[----:B------:R-:W4:Y:S01]  /*f200*/  LDL.LU R237, [R1] ;  /* 0x0000000001ed7983 */ /* 0x000f220000300800 */
[----:B------:R-:W-:Y:S01]  /*f210*/  IMAD R55, R10, UR61, RZ ;  /* 0x0000003d0a377c24 */ /* 0x000fe2000f8e02ff */
[----:B------:R-:W-:Y:S01]  /*f220*/  ULDC UR58, c[0x0][0x240] ;  /* 0x00009000003a7ab9 */ /* 0x000fe20000000800 */
[----:B------:R-:W-:Y:S01]  /*f230*/  IMAD R56, R11, UR4, RZ ;  /* 0x000000040b387c24 */ /* 0x000fe2000f8e02ff */
[----:B------:R-:W1:Y:S01]  /*f240*/  S2R R67, SR_TID.X ;  /* 0x0000000000437919 */ /* 0x000e620000002100 */
        /* <DEDUP_REMOVED lines=28> */
[----:B------:R-:W-:Y:S01]  /*f410*/  ULDC UR25, c[0x0][0x240] ;  /* 0x0000900000197ab9 */ /* 0x000fe20000000800 */
[----:B------:R-:W-:Y:S01]  /*f420*/  ULDC UR26, c[0x0][0x240] ;  /* 0x00009000001a7ab9 */ /* 0x000fe20000000800 */
[----:B------:R-:W-:Y:S01]  /*f430*/  ULDC UR27, c[0x0][0x240] ;  /* 0x00009000001b7ab9 */ /* 0x000fe20000000800 */
[----:B-1----:R-:W-:Y:S01]  /*f440*/  LOP3.LUT R67, R67, 0x3f, RZ, 0xc0, !PT ;  /* 0x0000003f43437812 */ /* 0x002fe200078ec0ff */
[----:B------:R-:W-:Y:S01]  /*f450*/  ULDC UR28, c[0x0][0x240] ;  /* 0x00009000001c7ab9 */ /* 0x000fe20000000800 */
[----:B--2---:R-:W-:Y:S01]  /*f460*/  IMAD R13, R13, UR5, RZ ;  /* 0x000000050d0d7c24 */ /* 0x004fe2000f8e02ff */
[----:B------:R-:W-:Y:S01]  /*f470*/  ULDC UR5, c[0x0][0x240] ;  /* 0x0000900000057ab9 */ /* 0x000fe20000000800 */
[----:B------:R-:W-:Y:S01]  /*f480*/  IMAD R122, R122, UR52, RZ ;  /* 0x000000347a7a7c24 */ /* 0x000fe2000f8e02ff */
[----:B------:R-:W-:Y:S01]  /*f490*/  ULDC UR52, c[0x0][0x240] ;  /* 0x0000900000347ab9 */ /* 0x000fe20000000800 */
[----:B------:R-:W-:Y:S01]  /*f4a0*/  IMAD R115, R115, UR45, RZ ;  /* 0x0000002d73737c24 */ /* 0x000fe2000f8e02ff */
[----:B------:R-:W-:Y:S01]  /*f4b0*/  ULDC UR24, c[0x0][0x240] ;  /* 0x0000900000187ab9 */ /* 0x000fe20000000800 */
[----:B---3--:R-:W-:Y:S01]  /*f4c0*/  IMAD R58, R14, UR7, RZ ;  /* 0x000000070e3a7c24 */ /* 0x008fe2000f8e02ff */
[----:B------:R-:W-:Y:S01]  /*f4d0*/  ULDC UR7, c[0x0][0x240] ;  /* 0x0000900000077ab9 */ /* 0x000fe20000000800 */
[----:B----4-:R-:W-:Y:S01]  /*f4e0*/  IMAD R59, R2, UR8, RZ ;  /* 0x00000008023b7c24 */ /* 0x010fe2000f8e02ff */
        /* <DEDUP_REMOVED lines=17> */
[----:B------:R-:W-:Y:S01]  /*f600*/  IMAD.MOV.U32 R78, RZ, RZ, R2 ;  /* 0x000000ffff4e7224 */ /* 0x000fe200078e0002 */
[----:B------:R-:W-:Y:S01]  /*f610*/  ULDC UR30, c[0x0][0x240] ;  /* 0x00009000001e7ab9 */ /* 0x000fe20000000800 */
[----:B------:R-:W-:Y:S01]  /*f620*/  IMAD R2, R82, UR56, RZ ;  /* 0x0000003852027c24 */ /* 0x000fe2000f8e02ff */
[-C--:B------:R-:W-:Y:S01]  /*f630*/  LEA R82, P6, R80, R234.reuse, 0x2 ;  /* 0x000000ea50527211 */ /* 0x080fe200078c10ff */
        /* <DEDUP_REMOVED lines=11> */
[C---:B------:R-:W-:Y:S01]  /*f6f0*/  LEA R60, P5, R72.reuse, R234, 0x2 ;  /* 0x000000ea483c7211 */ /* 0x040fe200078a10ff */
[----:B------:R-:W-:Y:S01]  /*f700*/  IMAD.MOV.U32 R69, RZ, RZ, R14 ;  /* 0x000000ffff457224 */ /* 0x000fe200078e000e */
[----:B------:R-:W-:Y:S01]  /*f710*/  ULDC UR33, c[0x0][0x240] ;  /* 0x0000900000217ab9 */ /* 0x000fe20000000800 */
[----:B------:R-:W-:Y:S01]  /*f720*/  IMAD R11, R239, UR13, RZ ;  /* 0x0000000def0b7c24 */ /* 0x000fe2000f8e02ff */
[-C--:B------:R-:W-:Y:S01]  /*f730*/  LEA.HI.X.SX32 R61, R72, R0.reuse, 0x2, P5 ;  /* 0x00000000483d7211 */ /* 0x080fe200028f16ff */
[----:B------:R-:W-:Y:S01]  /*f740*/  IMAD R14, R83, UR57, RZ ;  /* 0x00000039530e7c24 */ /* 0x000fe2000f8e02ff */
[----:B------:R-:W-:Y:S01]  /*f750*/  LEA.HI.X.SX32 R83, R80, R0, 0x2, P6 ;  /* 0x0000000050537211 */ /* 0x000fe200030f16ff */
[----:B------:R-:W-:Y:S01]  /*f760*/  IMAD R239, R70, UR51, RZ ;  /* 0x0000003346ef7c24 */ /* 0x000fe2000f8e02ff */
[----:B------:R-:W-:Y:S01]  /*f770*/  LEA R70, P1, R76, R234, 0x2 ;  /* 0x000000ea4c467211 */ /* 0x000fe200078210ff */
[----:B------:R-:W-:Y:S01]  /*f780*/  IMAD R191, R191, UR5, RZ ;  /* 0x00000005bfbf7c24 */ /* 0x000fe2000f8e02ff */
[----:B------:R-:W-:Y:S01]  /*f790*/  ULDC UR5, c[0x0][0x230] ;  /* 0x00008c0000057ab9 */ /* 0x000fe20000000800 */
[----:B------:R1:W-:Y:S01]  /*f7a0*/  STL.64 [R1+0x448], R82 ;  /* 0x0004485201007387 */ /* 0x0003e20000100a00 */
[----:B------:R-:W-:Y:S01]  /*f7b0*/  ISETP.GE.AND P0, PT, R67, UR5, PT ;  /* 0x0000000543007c0c */ /* 0x000fe2000bf06270 */
[----:B------:R-:W-:Y:S01]  /*f7c0*/  IMAD R183, R183, UR55, RZ ;  /* 0x00000037b7b77c24 */ /* 0x000fe2000f8e02ff */
[----:B------:R-:W-:Y:S01]  /*f7d0*/  ULDC UR13, c[0x0][0x240] ;  /* 0x00009000000d7ab9 */ /* 0x000fe20000000800 */
[----:B------:R-:W-:Y:S01]  /*f7e0*/  STL [R1+0x420], R70 ;  /* 0x0004204601007387 */ /* 0x000fe20000100800 */
[-C--:B------:R-:W-:Y:S01]  /*f7f0*/  LEA.HI.X.SX32 R67, R75, R0.reuse, 0x2, P2 ;  /* 0x000000004b437211 */ /* 0x080fe200010f16ff */
[----:B------:R-:W-:Y:S01]  /*f800*/  IMAD.MOV.U32 R72, RZ, RZ, R70 ;  /* 0x000000ffff487224 */ /* 0x000fe200078e0046 */
[----:B------:R-:W-:Y:S01]  /*f810*/  ULDC UR55, c[0x0][0x240] ;  /* 0x0000900000377ab9 */ /* 0x000fe20000000800 */
[----:B------:R2:W-:Y:S01]  /*f820*/  STL.64 [R1+0x440], R60 ;  /* 0x0004403c01007387 */ /* 0x0005e20000100a00 */
[----:B------:R-:W-:Y:S01]  /*f830*/  IMAD R180, R180, UR52, RZ ;  /* 0x00000034b4b47c24 */ /* 0x000fe2000f8e02ff */
[----:B------:R-:W-:Y:S01]  /*f840*/  LEA.HI.X.SX32 R73, R76, R0, 0x2, P1 ;  /* 0x000000004c497211 */ /* 0x000fe200008f16ff */
[----:B------:R-:W-:Y:S01]  /*f850*/  IMAD R116, R116, UR46, RZ ;  /* 0x0000002e74747c24 */ /* 0x000fe2000f8e02ff */
[----:B------:R-:W-:Y:S01]  /*f860*/  ULDC UR52, c[0x0][0x240] ;  /* 0x0000900000347ab9 */ /* 0x000fe20000000800 */
[----:B-1----:R-:W-:Y:S01]  /*f870*/  IMAD.MOV.U32 R82, RZ, RZ, R58 ;  /* 0x000000ffff527224 */ /* 0x002fe200078e003a */
[----:B------:R-:W-:Y:S01]  /*f880*/  ULDC UR34, c[0x0][0x240] ;  /* 0x0000900000227ab9 */ /* 0x000fe20000000800 */
[----:B------:R-:W-:Y:S01]  /*f890*/  IMAD R117, R117, UR47, RZ ;  /* 0x0000002f75757c24 */ /* 0x000fe2000f8e02ff */
[----:B------:R-:W-:Y:S01]  /*f8a0*/  ULDC UR35, c[0x0][0x240] ;  /* 0x0000900000237ab9 */ /* 0x000fe20000000800 */
[----:B------:R-:W-:Y:S01]  /*f8b0*/  IMAD R119, R119, UR49, RZ ;  /* 0x0000003177777c24 */ /* 0x000fe2000f8e02ff */
[----:B------:R-:W-:Y:S01]  /*f8c0*/  ULDC UR36, c[0x0][0x240] ;  /* 0x0000900000247ab9 */ /* 0x000fe20000000800 */
[----:B------:R-:W-:Y:S01]  /*f8d0*/  IMAD R128, R128, UR58, RZ ;  /* 0x0000003a80807c24 */ /* 0x000fe2000f8e02ff */
[----:B--2---:R-:W2:Y:S01]  /*f8e0*/  LDL.LU.64 R60, [R1+0x33f8] ;  /* 0x0033f800013c7983 */ /* 0x004ea20000300a00 */
[-C--:B------:R-:W-:Y:S01]  /*f8f0*/  LEA R58, P6, R77, R234.reuse, 0x2 ;  /* 0x000000ea4d3a7211 */ /* 0x080fe200078c10ff */
[----:B------:R-:W-:Y:S01]  /*f900*/  IMAD.MOV.U32 R70, RZ, RZ, R6 ;  /* 0x000000ffff467224 */ /* 0x000fe200078e0006 */
[----:B------:R-:W-:Y:S01]  /*f910*/  ULDC UR37, c[0x0][0x240] ;  /* 0x0000900000257ab9 */ /* 0x000fe20000000800 */
[----:B------:R1:W-:Y:S01]  /*f920*/  STL.64 [R1+0x438], R62 ;  /* 0x0004383e01007387 */ /* 0x0003e20000100a00 */
[----:B------:R-:W-:Y:S01]  /*f930*/  IMAD R182, R182, UR54, RZ ;  /* 0x00000036b6b67c24 */ /* 0x000fe2000f8e02ff */
[----:B------:R-:W-:Y:S01]  /*f940*/  LEA R6, P1, R7, R234, 0x2 ;  /* 0x000000ea07067211 */ /* 0x000fe200078210ff */
[----:B------:R-:W-:Y:S01]  /*f950*/  ULDC UR54, c[0x0][0x240] ;  /* 0x0000900000367ab9 */ /* 0x000fe20000000800 */
[----:B------:R-:W-:Y:S01]  /*f960*/  IMAD R243, R81, UR55, RZ ;  /* 0x0000003751f37c24 */ /* 0x000fe2000f8e02ff */
[----:B------:R-:W-:Y:S01]  /*f970*/  ULDC UR38, c[0x0][0x240] ;  /* 0x0000900000267ab9 */ /* 0x000fe20000000800 */
[----:B------:R-:W-:Y:S01]  /*f980*/  IMAD.MOV.U32 R72, RZ, RZ, R54 ;  /* 0x000000ffff487224 */ /* 0x000fe200078e0036 */
[----:B------:R-:W-:Y:S01]  /*f990*/  ULDC UR39, c[0x0][0x240] ;  /* 0x0000900000277ab9 */ /* 0x000fe20000000800 */
[----:B------:R-:W-:Y:S01]  /*f9a0*/  IMAD.MOV.U32 R80, RZ, RZ, R55 ;  /* 0x000000ffff507224 */ /* 0x000fe200078e0037 */
[----:B------:R-:W-:Y:S01]  /*f9b0*/  ULDC UR40, c[0x0][0x240] ;  /* 0x0000900000287ab9 */ /* 0x000fe20000000800 */
[----:B------:R-:W-:Y:S01]  /*f9c0*/  IMAD.MOV.U32 R83, RZ, RZ, R56 ;  /* 0x000000ffff537224 */ /* 0x000fe200078e0038 */
[----:B------:R-:W-:Y:S01]  /*f9d0*/  ULDC UR41, c[0x0][0x240] ;  /* 0x0000900000297ab9 */ /* 0x000fe20000000800 */
[----:B-1----:R-:W3:Y:S01]  /*f9e0*/  LDL.LU.64 R62, [R1+0x33f0] ;  /* 0x0033f000013e7983 */ /* 0x002ee20000300a00 */
[----:B------:R-:W-:Y:S01]  /*f9f0*/  IMAD R240, R71, UR52, RZ ;  /* 0x0000003447f07c24 */ /* 0x000fe2000f8e02ff */
[----:B------:R-:W-:Y:S01]  /*fa00*/  ULDC UR42, c[0x0][0x240] ;  /* 0x00009000002a7ab9 */ /* 0x000fe20000000800 */
[----:B------:R-:W-:Y:S01]  /*fa10*/  IMAD R130, R130, UR60, RZ ;  /* 0x0000003c82827c24 */ /* 0x000fe2000f8e02ff */
[----:B------:R1:W-:Y:S01]  /*fa20*/  STL.64 [R1+0x430], R64 ;  /* 0x0004304001007387 */ /* 0x0003e20000100a00 */
[----:B------:R-:W-:Y:S01]  /*fa30*/  IMAD.MOV.U32 R81, RZ, RZ, R59 ;  /* 0x000000ffff517224 */ /* 0x000fe200078e003b */
[----:B------:R-:W-:Y:S01]  /*fa40*/  LEA.HI.X.SX32 R7, R7, R0, 0x2, P1 ;  /* 0x0000000007077211 */ /* 0x000fe200008f16ff */
[----:B------:R-:W-:Y:S01]  /*fa50*/  IMAD R242, R79, UR54, RZ ;  /* 0x000000364ff27c24 */ /* 0x000fe2000f8e02ff */
[----:B------:R-:W-:Y:S01]  /*fa60*/  LEA R54, P3, R68, R234, 0x2 ;  /* 0x000000ea44367211 */ /* 0x000fe200078610ff */
[----:B------:R-:W-:Y:S01]  /*fa70*/  IMAD.MOV.U32 R71, RZ, RZ, R57 ;  /* 0x000000ffff477224 */ /* 0x000fe200078e0039 */
[----:B------:R-:W-:Y:S01]  /*fa80*/  ULDC UR43, c[0x0][0x240] ;  /* 0x00009000002b7ab9 */ /* 0x000fe20000000800 */
[----:B------:R-:W-:Y:S01]  /*fa90*/  IMAD R132, R132, UR4, RZ ;  /* 0x0000000484847c24 */ /* 0x000fe2000f8e02ff */
[----:B------:R-:W-:Y:S01]  /*faa0*/  ULDC UR44, c[0x0][0x240] ;  /* 0x00009000002c7ab9 */ /* 0x000fe20000000800 */
[----:B------:R-:W-:Y:S01]  /*fab0*/  IMAD R129, R129, UR59, RZ ;  /* 0x0000003b81817c24 */ /* 0x000fe2000f8e02ff */
[----:B------:R-:W-:Y:S01]  /*fac0*/  ULDC UR45, c[0x0][0x240] ;  /* 0x00009000002d7ab9 */ /* 0x000fe20000000800 */
[----:B------:R-:W-:Y:S01]  /*fad0*/  IMAD R131, R131, UR61, RZ ;  /* 0x0000003d83837c24 */ /* 0x000fe2000f8e02ff */
[----:B-1----:R-:W4:Y:S01]  /*fae0*/  LDL.LU.64 R64, [R1+0x33e8] ;  /* 0x0033e80001407983 */ /* 0x002f220000300a00 */
[-C--:B------:R-:W-:Y:S01]  /*faf0*/  LEA.HI.X.SX32 R59, R77, R0.reuse, 0x2, P6 ;  /* 0x000000004d3b7211 */ /* 0x080fe200030f16ff */
[----:B------:R-:W-:Y:S01]  /*fb00*/  IMAD.MOV.U32 R79, RZ, RZ, R69 ;  /* 0x000000ffff4f7224 */ /* 0x000fe200078e0045 */
[----:B------:R-:W-:Y:S01]  /*fb10*/  LEA.HI.X.SX32 R55, R68, R0, 0x2, P3 ;  /* 0x0000000044377211 */ /* 0x000fe200018f16ff */
[----:B------:R1:W-:Y:S01]  /*fb20*/  STL.64 [R1+0x428], R66 ;  /* 0x0004284201007387 */ /* 0x0003e20000100a00 */
[----:B------:R-:W-:Y:S01]  /*fb30*/  IMAD R134, R134, UR6, RZ ;  /* 0x0000000686867c24 */ /* 0x000fe2000f8e02ff */
[----:B------:R-:W-:Y:S01]  /*fb40*/  ULDC UR46, c[0x0][0x240] ;  /* 0x00009000002e7ab9 */ /* 0x000fe20000000800 */
[----:B------:R-:W-:Y:S01]  /*fb50*/  IMAD.MOV.U32 R69, RZ, RZ, R52 ;  /* 0x000000ffff457224 */ /* 0x000fe200078e0034 */
[----:B------:R-:W-:Y:S01]  /*fb60*/  ULDC UR47, c[0x0][0x240] ;  /* 0x00009000002f7ab9 */ /* 0x000fe20000000800 */
[----:B------:R-:W-:Y:S01]  /*fb70*/  IMAD R135, R135, UR7, RZ ;  /* 0x0000000787877c24 */ /* 0x000fe2000f8e02ff */
[----:B------:R-:W-:Y:S01]  /*fb80*/  ULDC UR49, c[0x0][0x240] ;  /* 0x0000900000317ab9 */ /* 0x000fe20000000800 */
[----:B------:R-:W-:Y:S01]  /*fb90*/  IMAD R136, R136, UR8, RZ ;  /* 0x0000000888887c24 */ /* 0x000fe2000f8e02ff */
[----:B------:R-:W-:Y:S01]  /*fba0*/  ULDC UR58, c[0x0][0x240] ;  /* 0x00009000003a7ab9 */ /* 0x000fe20000000800 */
[----:B---3--:R-:W-:Y:S01]  /*fbb0*/  LEA R56, P2, R63, R234, 0x2 ;  /* 0x000000ea3f387211 */ /* 0x008fe200078410ff */
[----:B-1----:R-:W3:Y:S01]  /*fbc0*/  LDL.LU.64 R66, [R1+0x33e0] ;  /* 0x0033e00001427983 */ /* 0x002ee20000300a00 */
[----:B------:R-:W-:Y:S01]  /*fbd0*/  IMAD R137, R137, UR9, RZ ;  /* 0x0000000989897c24 */ /* 0x000fe2000f8e02ff */
[----:B------:R-:W-:Y:S01]  /*fbe0*/  ULDC UR59, c[0x0][0x240] ;  /* 0x00009000003b7ab9 */ /* 0x000fe20000000800 */
[----:B------:R-:W-:Y:S01]  /*fbf0*/  LEA.HI.X.SX32 R57, R63, R0, 0x2, P2 ;  /* 0x000000003f397211 */ /* 0x000fe200010f16ff */
[----:B------:R-:W-:Y:S01]  /*fc00*/  STL [R1+0x424], R73 ;  /* 0x0004244901007387 */ /* 0x000fe20000100800 */
[----:B------:R-:W-:Y:S01]  /*fc10*/  IMAD R138, R138, UR10, RZ ;  /* 0x0000000a8a8a7c24 */ /* 0x000fe2000f8e02ff */
[----:B------:R-:W-:Y:S01]  /*fc20*/  ULDC UR60, c[0x0][0x240] ;  /* 0x00009000003c7ab9 */ /* 0x000fe20000000800 */
[----:B------:R-:W-:Y:S01]  /*fc30*/  IMAD R139, R139, UR11, RZ ;  /* 0x0000000b8b8b7c24 */ /* 0x000fe2000f8e02ff */
[----:B------:R-:W-:Y:S01]  /*fc40*/  STL.64 [R1+0x418], R58 ;  /* 0x0004183a01007387 */ /* 0x000fe20000100a00 */
[----:B------:R-:W-:Y:S01]  /*fc50*/  IMAD R140, R140, UR12, RZ ;  /* 0x0000000c8c8c7c24 */ /* 0x000fe2000f8e02ff */
[----:B------:R-:W-:Y:S01]  /*fc60*/  ULDC UR61, c[0x0][0x240] ;  /* 0x00009000003d7ab9 */ /* 0x000fe20000000800 */
[----:B------:R-:W-:Y:S01]  /*fc70*/  IMAD R141, R141, UR13, RZ ;  /* 0x0000000d8d8d7c24 */ /* 0x000fe2000f8e02ff */
[----:B------:R1:W-:Y:S01]  /*fc80*/  STL.64 [R1+0x3280], R6 ;  /* 0x0032800601007387 */ /* 0x0003e20000100a00 */
[----:B------:R-:W-:Y:S01]  /*fc90*/  IMAD R142, R142, UR14, RZ ;  /* 0x0000000e8e8e7c24 */ /* 0x000fe2000f8e02ff */
[----:B------:R-:W-:Y:S01]  /*fca0*/  ULDC UR4, c[0x0][0x240] ;  /* 0x0000900000047ab9 */ /* 0x000fe20000000800 */
[-C--:B----4-:R-:W-:Y:S01]  /*fcb0*/  LEA R52, P6, R65, R234.reuse, 0x2 ;  /* 0x000000ea41347211 */ /* 0x090fe200078c10ff */
[----:B------:R-:W-:Y:S01]  /*fcc0*/  IMAD R143, R143, UR15, RZ ;  /* 0x0000000f8f8f7c24 */ /* 0x000fe2000f8e02ff */
[----:B------:R-:W-:Y:S01]  /*fcd0*/  ULDC UR6, c[0x0][0x240] ;  /* 0x0000900000067ab9 */ /* 0x000fe20000000800 */
[----:B------:R-:W-:Y:S01]  /*fce0*/  IMAD R144, R144, UR16, RZ ;  /* 0x0000001090907c24 */ /* 0x000fe2000f8e02ff */
[----:B------:R-:W-:Y:S01]  /*fcf0*/  ULDC UR7, c[0x0][0x240] ;  /* 0x0000900000077ab9 */ /* 0x000fe20000000800 */
[----:B------:R4:W-:Y:S01]  /*fd00*/  STL [R1+0x3f8], R52 ;  /* 0x0003f83401007387 */ /* 0x0009e20000100800 */
[----:B------:R-:W-:Y:S01]  /*fd10*/  IMAD R145, R145, UR17, RZ ;  /* 0x0000001191917c24 */ /* 0x000fe2000f8e02ff */
[----:B------:R-:W-:Y:S01]  /*fd20*/  ULDC UR8, c[0x0][0x240] ;  /* 0x0000900000087ab9 */ /* 0x000fe20000000800 */
[CC--:B---3--:R-:W-:Y:S01]  /*fd30*/  LEA R74, P4, R67.reuse, R234.reuse, 0x2 ;  /* 0x000000ea434a7211 */ /* 0x0c8fe200078810ff */
[----:B-1----:R-:W-:Y:S01]  /*fd40*/  IMAD.MOV.U32 R7, RZ, RZ, R53 ;  /* 0x000000ffff077224 */ /* 0x002fe200078e0035 */
[-C--:B------:R-:W-:Y:S01]  /*fd50*/  LEA R58, P5, R66, R234.reuse, 0x2 ;  /* 0x000000ea423a7211 */ /* 0x080fe200078a10ff */
[----:B------:R-:W-:Y:S01]  /*fd60*/  IMAD.MOV.U32 R6, RZ, RZ, R52 ;  /* 0x000000ffff067224 */ /* 0x000fe200078e0034 */
[----:B----4-:R-:W-:Y:S01]  /*fd70*/  LEA R52, P1, R64, R234, 0x2 ;  /* 0x000000ea40347211 */ /* 0x010fe200078210ff */
[----:B------:R1:W-:Y:S01]  /*fd80*/  STL.64 [R1+0x410], R54 ;  /* 0x0004103601007387 */ /* 0x0003e20000100a00 */
[-C--:B------:R-:W-:Y:S01]  /*fd90*/  LEA.HI.X.SX32 R75, R67, R0.reuse, 0x2, P4 ;  /* 0x00000000434b7211 */ /* 0x080fe200020f16ff */
[----:B------:R-:W-:Y:S01]  /*fda0*/  IMAD.MOV.U32 R67, RZ, RZ, R7 ;  /* 0x000000ffff437224 */ /* 0x000fe200078e0007 */
[-C--:B------:R-:W-:Y:S01]  /*fdb0*/  LEA.HI.X.SX32 R59, R66, R0.reuse, 0x2, P5 ;  /* 0x00000000423b7211 */ /* 0x080fe200028f16ff */
[----:B------:R-:W-:Y:S01]  /*fdc0*/  IMAD.MOV.U32 R63, RZ, RZ, R77 ;  /* 0x000000ffff3f7224 */ /* 0x000fe200078e004d */
[-C--:B------:R-:W-:Y:S01]  /*fdd0*/  LEA.HI.X.SX32 R67, R65, R0.reuse, 0x2, P6 ;  /* 0x0000000041437211 */ /* 0x080fe200030f16ff */
[----:B------:R-:W-:Y:S01]  /*fde0*/  STL.64 [R1+0x408], R74 ;  /* 0x0004084a01007387 */ /* 0x000fe20000100a00 */
[----:B------:R-:W-:Y:S01]  /*fdf0*/  LEA.HI.X.SX32 R53, R64, R0, 0x2, P1 ;  /* 0x0000000040357211 */ /* 0x000fe200008f16ff */
[----:B------:R-:W-:Y:S01]  /*fe00*/  IMAD.MOV.U32 R73, RZ, RZ, R13 ;  /* 0x000000ffff497224 */ /* 0x000fe200078e000d */
[----:B------:R-:W-:Y:S01]  /*fe10*/  ULDC UR9, c[0x0][0x240] ;  /* 0x0000900000097ab9 */ /* 0x000fe20000000800 */
[----:B------:R3:W-:Y:S01]  /*fe20*/  STL.64 [R1+0x400], R58 ;  /* 0x0004003a01007387 */ /* 0x0007e20000100a00 */
[----:B------:R-:W-:Y:S01]  /*fe30*/  IMAD R146, R146, UR18, RZ ;  /* 0x0000001292927c24 */ /* 0x000fe2000f8e02ff */
[C---:B-1----:R-:W-:Y:S01]  /*fe40*/  LEA R54, P3, R62.reuse, R234, 0x2 ;  /* 0x000000ea3e367211 */ /* 0x042fe200078610ff */
[----:B------:R-:W-:Y:S01]  /*fe50*/  IMAD.MOV.U32 R66, RZ, RZ, R6 ;  /* 0x000000ffff427224 */ /* 0x000fe200078e0006 */
[----:B------:R-:W-:Y:S01]  /*fe60*/  ULDC UR10, c[0x0][0x240] ;  /* 0x00009000000a7ab9 */ /* 0x000fe20000000800 */
[----:B------:R-:W-:Y:S01]  /*fe70*/  IMAD R147, R147, UR19, RZ ;  /* 0x0000001393937c24 */ /* 0x000fe2000f8e02ff */
[----:B------:R-:W-:Y:S01]  /*fe80*/  LEA.HI.X.SX32 R55, R62, R0, 0x2, P3 ;  /* 0x000000003e377211 */ /* 0x000fe200018f16ff */
[----:B------:R-:W-:Y:S01]  /*fe90*/  IMAD R148, R148, UR20, RZ ;  /* 0x0000001494947c24 */ /* 0x000fe2000f8e02ff */
[----:B------:R-:W-:Y:S01]  /*fea0*/  ULDC UR11, c[0x0][0x240] ;  /* 0x00009000000b7ab9 */ /* 0x000fe20000000800 */
[----:B------:R-:W-:Y:S01]  /*feb0*/  IMAD R149, R149, UR21, RZ ;  /* 0x0000001595957c24 */ /* 0x000fe2000f8e02ff */
[----:B------:R-:W-:Y:S01]  /*fec0*/  ULDC UR12, c[0x0][0x240] ;  /* 0x00009000000c7ab9 */ /* 0x000fe20000000800 */
[----:B------:R-:W-:Y:S01]  /*fed0*/  IMAD R150, R150, UR22, RZ ;  /* 0x0000001696967c24 */ /* 0x000fe2000f8e02ff */
[----:B---3--:R-:W3:Y:S01]  /*fee0*/  LDL.LU.64 R58, [R1+0x33d8] ;  /* 0x0033d800013a7983 */ /* 0x008ee20000300a00 */
[-C--:B--2---:R-:W-:Y:S01]  /*fef0*/  LEA R74, P4, R61, R234.reuse, 0x2 ;  /* 0x000000ea3d4a7211 */ /* 0x084fe200078810ff */
[----:B------:R-:W-:Y:S01]  /*ff00*/  IMAD R151, R151, UR23, RZ ;  /* 0x0000001797977c24 */ /* 0x000fe2000f8e02ff */
[----:B------:R-:W-:Y:S01]  /*ff10*/  LEA R6, P5, R60, R234, 0x2 ;  /* 0x000000ea3c067211 */ /* 0x000fe200078a10ff */
[----:B------:R-:W-:Y:S01]  /*ff20*/  STL [R1+0x3fc], R67 ;  /* 0x0003fc4301007387 */ /* 0x000fe20000100800 */
[-C--:B------:R-:W-:Y:S01]  /*ff30*/  LEA.HI.X.SX32 R75, R61, R0.reuse, 0x2, P4 ;  /* 0x000000003d4b7211 */ /* 0x080fe200020f16ff */
[----:B------:R-:W-:Y:S01]  /*ff40*/  IMAD R152, R152, UR24, RZ ;  /* 0x0000001898987c24 */ /* 0x000fe2000f8e02ff */
[----:B------:R-:W-:Y:S01]  /*ff50*/  LEA.HI.X.SX32 R7, R60, R0, 0x2, P5 ;  /* 0x000000003c077211 */ /* 0x000fe200028f16ff */
[----:B------:R1:W-:Y:S01]  /*ff60*/  STL.64 [R1+0x3f0], R52 ;  /* 0x0003f03401007387 */ /* 0x0003e20000100a00 */
        /* <DEDUP_REMOVED lines=11> */
[----:B-1----:R-:W2:Y:S01]  /*10020*/  LDL.LU.64 R52, [R1+0x33d0] ;  /* 0x0033d00001347983 */ /* 0x002ea20000300a00 */
[----:B------:R-:W-:Y:S01]  /*10030*/  IMAD R159, R159, UR31, RZ ;  /* 0x0000001f9f9f7c24 */ /* 0x000fe2000f8e02ff */
[----:B------:R-:W-:Y:S01]  /*10040*/  ULDC UR18, c[0x0][0x240] ;  /* 0x0000900000127ab9 */ /* 0x000fe20000000800 */
[----:B------:R-:W-:Y:S01]  /*10050*/  IMAD R160, R160, UR32, RZ ;  /* 0x00000020a0a07c24 */ /* 0x000fe2000f8e02ff */
        /* <DEDUP_REMOVED lines=9> */
[-C--:B---3--:R-:W-:Y:S01]  /*100f0*/  LEA R66, P6, R59, R234.reuse, 0x2 ;  /* 0x000000ea3b427211 */ /* 0x088fe200078c10ff */
[----:B-1----:R-:W3:Y:S01]  /*10100*/  LDL.LU.64 R56, [R1+0x33c8] ;  /* 0x0033c80001387983 */ /* 0x002ee20000300a00 */
[C---:B------:R-:W-:Y:S01]  /*10110*/  LEA R64, P1, R58.reuse, R234, 0x2 ;  /* 0x000000ea3a407211 */ /* 0x040fe200078210ff */
[----:B------:R-:W-:Y:S01]  /*10120*/  IMAD R165, R165, UR37, RZ ;  /* 0x00000025a5a57c24 */ /* 0x000fe2000f8e02ff */
[-C--:B------:R-:W-:Y:S01]  /*10130*/  LEA.HI.X.SX32 R67, R59, R0.reuse, 0x2, P6 ;  /* 0x000000003b437211 */ /* 0x080fe200030f16ff */
[----:B------:R1:W-:Y:S01]  /*10140*/  STL.64 [R1+0x3e0], R54 ;  /* 0x0003e03601007387 */ /* 0x0003e20000100a00 */
        /* <DEDUP_REMOVED lines=11> */
[----:B-1----:R-:W4:Y:S01]  /*10200*/  LDL.LU.64 R54, [R1+0x33c0] ;  /* 0x0033c00001367983 */ /* 0x002f220000300a00 */
        /* <DEDUP_REMOVED lines=18> */
[----:B---3--:R-:W-:Y:S01]  /*10330*/  LEA R76, P2, R57, R234, 0x2 ;  /* 0x000000ea394c7211 */ /* 0x008fe200078410ff */
[----:B------:R-:W-:Y:S01]  /*10340*/  IMAD R189, R189, UR61, RZ ;  /* 0x0000003dbdbd7c24 */ /* 0x000fe2000f8e02ff */
[----:B------:R-:W-:Y:S01]  /*10350*/  ULDC UR37, c[0x0][0x240] ;  /* 0x0000900000257ab9 */ /* 0x000fe20000000800 */
[----:B------:R-:W-:Y:S01]  /*10360*/  IMAD R190, R190, UR4, RZ ;  /* 0x00000004bebe7c24 */ /* 0x000fe2000f8e02ff */
[----:B------:R-:W-:Y:S01]  /*10370*/  LEA.HI.X.SX32 R63, R57, R0, 0x2, P2 ;  /* 0x00000000393f7211 */ /* 0x000fe200010f16ff */
[----:B------:R1:W-:Y:S01]  /*10380*/  STL [R1+0x3b8], R76 ;  /* 0x0003b84c01007387 */ /* 0x0003e20000100800 */
[----:B------:R-:W-:Y:S01]  /*10390*/  IMAD.MOV.U32 R62, RZ, RZ, R76 ;  /* 0x000000ffff3e7224 */ /* 0x000fe200078e004c */
[----:B------:R-:W-:Y:S01]  /*103a0*/  ULDC UR38, c[0x0][0x240] ;  /* 0x0000900000267ab9 */ /* 0x000fe20000000800 */
[----:B------:R-:W-:Y:S01]  /*103b0*/  IMAD R192, R192, UR6, RZ ;  /* 0x00000006c0c07c24 */ /* 0x000fe2000f8e02ff */
[----:B------:R4:W-:Y:S01]  /*103c0*/  STL.64 [R1+0x3d8], R74 ;  /* 0x0003d84a01007387 */ /* 0x0009e20000100a00 */
[----:B------:R-:W-:Y:S01]  /*103d0*/  IMAD R193, R193, UR7, RZ ;  /* 0x00000007c1c17c24 */ /* 0x000fe2000f8e02ff */
[----:B------:R-:W-:Y:S01]  /*103e0*/  ULDC UR39, c[0x0][0x240] ;  /* 0x0000900000277ab9 */ /* 0x000fe20000000800 */
[----:B------:R-:W-:Y:S01]  /*103f0*/  IMAD R194, R194, UR8, RZ ;  /* 0x00000008c2c27c24 */ /* 0x000fe2000f8e02ff */
[----:B------:R3:W-:Y:S01]  /*10400*/  STL.64 [R1+0x3d0], R6 ;  /* 0x0003d00601007387 */ /* 0x0007e20000100a00 */
[----:B------:R-:W-:Y:S01]  /*10410*/  IMAD R195, R195, UR9, RZ ;  /* 0x00000009c3c37c24 */ /* 0x000fe2000f8e02ff */
[-C--:B-1----:R-:W-:Y:S01]  /*10420*/  LEA R76, P3, R56, R234.reuse, 0x2 ;  /* 0x000000ea384c7211 */ /* 0x082fe200078610ff */
[----:B------:R-:W-:Y:S01]  /*10430*/  IMAD R196, R196, UR10, RZ ;  /* 0x0000000ac4c47c24 */ /* 0x000fe2000f8e02ff */
[----:B------:R-:W-:Y:S01]  /*10440*/  ULDC UR40, c[0x0][0x240] ;  /* 0x0000900000287ab9 */ /* 0x000fe20000000800 */
[-C--:B------:R-:W-:Y:S01]  /*10450*/  LEA R62, P2, R51, R234.reuse, 0x2 ;  /* 0x000000ea333e7211 */ /* 0x080fe200078410ff */
[----:B------:R-:W-:Y:S01]  /*10460*/  IMAD R197, R197, UR11, RZ ;  /* 0x0000000bc5c57c24 */ /* 0x000fe2000f8e02ff */
[----:B------:R-:W-:Y:S01]  /*10470*/  ULDC UR41, c[0x0][0x240] ;  /* 0x0000900000297ab9 */ /* 0x000fe20000000800 */
[----:B----4-:R-:W-:Y:S01]  /*10480*/  LEA R74, P4, R55, R234, 0x2 ;  /* 0x000000ea374a7211 */ /* 0x010fe200078810ff */
[----:B------:R-:W-:Y:S01]  /*10490*/  IMAD R198, R198, UR12, RZ ;  /* 0x0000000cc6c67c24 */ /* 0x000fe2000f8e02ff */
[----:B------:R-:W-:Y:S01]  /*104a0*/  LEA.HI.X.SX32 R77, R56, R0, 0x2, P3 ;  /* 0x00000000384d7211 */ /* 0x000fe200018f16ff */
[----:B------:R-:W-:Y:S01]  /*104b0*/  IMAD R199, R199, UR13, RZ ;  /* 0x0000000dc7c77c24 */ /* 0x000fe2000f8e02ff */
[----:B---3--:R-:W-:Y:S01]  /*104c0*/  LEA R6, P5, R54, R234, 0x2 ;  /* 0x000000ea36067211 */ /* 0x008fe200078a10ff */
[----:B------:R2:W-:Y:S01]  /*104d0*/  STL.64 [R1+0x3c8], R66 ;  /* 0x0003c84201007387 */ /* 0x0005e20000100a00 */
[-C--:B------:R-:W-:Y:S01]  /*104e0*/  LEA.HI.X.SX32 R75, R55, R0.reuse, 0x2, P4 ;  /* 0x00000000374b7211 */ /* 0x080fe200020f16ff */
[----:B------:R-:W-:Y:S01]  /*104f0*/  IMAD R200, R200, UR14, RZ ;  /* 0x0000000ec8c87c24 */ /* 0x000fe2000f8e02ff */
[----:B------:R-:W-:Y:S01]  /*10500*/  LEA.HI.X.SX32 R7, R54, R0, 0x2, P5 ;  /* 0x0000000036077211 */ /* 0x000fe200028f16ff */
[----:B------:R1:W-:Y:S01]  /*10510*/  STL.64 [R1+0x3c0], R64 ;  /* 0x0003c04001007387 */ /* 0x0003e20000100a00 */
[-C--:B------:R-:W-:Y:S01]  /*10520*/  LEA R60, P3, R50, R234.reuse, 0x2 ;  /* 0x000000ea323c7211 */ /* 0x080fe200078610ff */
[----:B------:R-:W-:Y:S01]  /*10530*/  IMAD R201, R201, UR15, RZ ;  /* 0x0000000fc9c97c24 */ /* 0x000fe2000f8e02ff */
[----:B------:R-:W-:Y:S01]  /*10540*/  ULDC UR42, c[0x0][0x240] ;  /* 0x00009000002a7ab9 */ /* 0x000fe20000000800 */
[----:B------:R3:W-:Y:S01]  /*10550*/  STL [R1+0x3bc], R63 ;  /* 0x0003bc3f01007387 */ /* 0x0007e20000100800 */
[----:B------:R-:W-:Y:S01]  /*10560*/  IMAD R202, R202, UR16, RZ ;  /* 0x00000010caca7c24 */ /* 0x000fe2000f8e02ff */
[----:B------:R-:W-:Y:S01]  /*10570*/  ULDC UR43, c[0x0][0x240] ;  /* 0x00009000002b7ab9 */ /* 0x000fe20000000800 */
[----:B------:R-:W-:Y:S01]  /*10580*/  IMAD R203, R203, UR17, RZ ;  /* 0x00000011cbcb7c24 */ /* 0x000fe2000f8e02ff */
[-C--:B--2---:R-:W-:Y:S01]  /*10590*/  LEA R66, P6, R53, R234.reuse, 0x2 ;  /* 0x000000ea35427211 */ /* 0x084fe200078c10ff */
[----:B------:R-:W-:Y:S01]  /*105a0*/  STL.64 [R1+0x3b0], R76 ;  /* 0x0003b04c01007387 */ /* 0x000fe20000100a00 */
[----:B------:R-:W-:Y:S01]  /*105b0*/  IMAD R204, R204, UR18, RZ ;  /* 0x00000012cccc7c24 */ /* 0x000fe2000f8e02ff */
[----:B------:R-:W-:Y:S01]  /*105c0*/  ULDC UR44, c[0x0][0x240] ;  /* 0x00009000002c7ab9 */ /* 0x000fe20000000800 */
[CC--:B-1----:R-:W-:Y:S01]  /*105d0*/  LEA R64, P1, R52.reuse, R234.reuse, 0x2 ;  /* 0x000000ea34407211 */ /* 0x0c2fe200078210ff */
[----:B------:R-:W-:Y:S01]  /*105e0*/  STL.64 [R1+0x3a8], R74 ;  /* 0x0003a84a01007387 */ /* 0x000fe20000100a00 */
[----:B------:R-:W-:Y:S01]  /*105f0*/  LEA R58, P4, R49, R234, 0x2 ;  /* 0x000000ea313a7211 */ /* 0x000fe200078810ff */
[----:B------:R-:W-:Y:S01]  /*10600*/  IMAD R205, R205, UR19, RZ ;  /* 0x00000013cdcd7c24 */ /* 0x000fe2000f8e02ff */
[-C--:B------:R-:W-:Y:S01]  /*10610*/  LEA.HI.X.SX32 R67, R53, R0.reuse, 0x2, P6 ;  /* 0x0000000035437211 */ /* 0x080fe200030f16ff */
[----:B------:R1:W-:Y:S01]  /*10620*/  STL.64 [R1+0x3a0], R6 ;  /* 0x0003a00601007387 */ /* 0x0003e20000100a00 */
[-C--:B------:R-:W-:Y:S01]  /*10630*/  LEA.HI.X.SX32 R65, R52, R0.reuse, 0x2, P1 ;  /* 0x0000000034417211 */ /* 0x080fe200008f16ff */
[----:B------:R-:W-:Y:S01]  /*10640*/  IMAD R206, R206, UR20, RZ ;  /* 0x00000014cece7c24 */ /* 0x000fe2000f8e02ff */
[-C--:B---3--:R-:W-:Y:S01]  /*10650*/  LEA.HI.X.SX32 R63, R51, R0.reuse, 0x2, P2 ;  /* 0x00000000333f7211 */ /* 0x088fe200010f16ff */
[----:B------:R-:W-:Y:S01]  /*10660*/  IMAD R207, R207, UR21, RZ ;  /* 0x00000015cfcf7c24 */ /* 0x000fe2000f8e02ff */
[-C--:B------:R-:W-:Y:S01]  /*10670*/  LEA.HI.X.SX32 R61, R50, R0.reuse, 0x2, P3 ;  /* 0x00000000323d7211 */ /* 0x080fe200018f16ff */
[----:B------:R-:W-:Y:S01]  /*10680*/  STL.64 [R1+0x398], R66 ;  /* 0x0003984201007387 */ /* 0x000fe20000100a00 */
[----:B------:R-:W-:Y:S01]  /*10690*/  LEA.HI.X.SX32 R59, R49, R0, 0x2, P4 ;  /* 0x00000000313b7211 */ /* 0x000fe200020f16ff */
[----:B------:R-:W-:Y:S01]  /*106a0*/  IMAD R208, R208, UR22, RZ ;  /* 0x00000016d0d07c24 */ /* 0x000fe2000f8e02ff */
[----:B------:R-:W-:Y:S01]  /*106b0*/  ULDC UR45, c[0x0][0x240] ;  /* 0x00009000002d7ab9 */ /* 0x000fe20000000800 */
[----:B------:R-:W-:Y:S01]  /*106c0*/  IMAD R209, R209, UR23, RZ ;  /* 0x00000017d1d17c24 */ /* 0x000fe2000f8e02ff */
[----:B------:R-:W-:Y:S01]  /*106d0*/  ULDC UR46, c[0x0][0x240] ;  /* 0x00009000002e7ab9 */ /* 0x000fe20000000800 */
[-C--:B-1----:R-:W-:Y:S01]  /*106e0*/  LEA R6, P5, R48, R234.reuse, 0x2 ;  /* 0x000000ea30067211 */ /* 0x082fe200078a10ff */
[----:B------:R-:W-:Y:S01]  /*106f0*/  STL.64 [R1+0x390], R64 ;  /* 0x0003904001007387 */ /* 0x000fe20000100a00 */
[----:B------:R-:W-:Y:S01]  /*10700*/  LEA R56, P6, R47, R234, 0x2 ;  /* 0x000000ea2f387211 */ /* 0x000fe200078c10ff */
[----:B------:R-:W-:Y:S01]  /*10710*/  IMAD R210, R210, UR24, RZ ;  /* 0x00000018d2d27c24 */ /* 0x000fe2000f8e02ff */
[----:B------:R-:W-:Y:S01]  /*10720*/  LEA.HI.X.SX32 R7, R48, R0, 0x2, P5 ;  /* 0x0000000030077211 */ /* 0x000fe200028f16ff */
[----:B------:R-:W-:Y:S01]  /*10730*/  STL.64 [R1+0x388], R62 ;  /* 0x0003883e01007387 */ /* 0x000fe20000100a00 */
[-C--:B------:R-:W-:Y:S01]  /*10740*/  LEA R54, P1, R46, R234.reuse, 0x2 ;  /* 0x000000ea2e367211 */ /* 0x080fe200078210ff */
[----:B------:R-:W-:Y:S01]  /*10750*/  IMAD R211, R211, UR25, RZ ;  /* 0x00000019d3d37c24 */ /* 0x000fe2000f8e02ff */
[----:B------:R-:W-:Y:S01]  /*10760*/  LEA R52, P2, R45, R234, 0x2 ;  /* 0x000000ea2d347211 */ /* 0x000fe200078410ff */
[----:B------:R1:W-:Y:S01]  /*10770*/  STL.64 [R1+0x380], R60 ;  /* 0x0003803c01007387 */ /* 0x0003e20000100a00 */
[-C--:B------:R-:W-:Y:S01]  /*10780*/  LEA.HI.X.SX32 R57, R47, R0.reuse, 0x2, P6 ;  /* 0x000000002f397211 */ /* 0x080fe200030f16ff */
[----:B------:R-:W-:Y:S01]  /*10790*/  IMAD R212, R212, UR26, RZ ;  /* 0x0000001ad4d47c24 */ /* 0x000fe2000f8e02ff */
[----:B------:R-:W-:Y:S01]  /*107a0*/  ULDC UR47, c[0x0][0x240] ;  /* 0x00009000002f7ab9 */ /* 0x000fe20000000800 */
[----:B------:R2:W-:Y:S01]  /*107b0*/  STL.64 [R1+0x378], R58 ;  /* 0x0003783a01007387 */ /* 0x0005e20000100a00 */
[-C--:B------:R-:W-:Y:S01]  /*107c0*/  LEA.HI.X.SX32 R55, R46, R0.reuse, 0x2, P1 ;  /* 0x000000002e377211 */ /* 0x080fe200008f16ff */
[----:B------:R-:W-:Y:S01]  /*107d0*/  IMAD R213, R213, UR27, RZ ;  /* 0x0000001bd5d57c24 */ /* 0x000fe2000f8e02ff */
[----:B------:R-:W-:Y:S01]  /*107e0*/  ULDC UR49, c[0x0][0x240] ;  /* 0x0000900000317ab9 */ /* 0x000fe20000000800 */
[----:B------:R3:W-:Y:S01]  /*107f0*/  STL.64 [R1+0x370], R6 ;  /* 0x0003700601007387 */ /* 0x0007e20000100a00 */
[----:B------:R-:W-:Y:S01]  /*10800*/  LEA.HI.X.SX32 R53, R45, R0, 0x2, P2 ;  /* 0x000000002d357211 */ /* 0x000fe200010f16ff */
[----:B------:R-:W-:Y:S01]  /*10810*/  IMAD R214, R214, UR28, RZ ;  /* 0x0000001cd6d67c24 */ /* 0x000fe2000f8e02ff */
[----:B------:R-:W-:Y:S01]  /*10820*/  ULDC UR58, c[0x0][0x240] ;  /* 0x00009000003a7ab9 */ /* 0x000fe20000000800 */
[-C--:B-1----:R-:W-:Y:S01]  /*10830*/  LEA R60, P3, R44, R234.reuse, 0x2 ;  /* 0x000000ea2c3c7211 */ /* 0x082fe200078610ff */
[----:B------:R-:W-:Y:S01]  /*10840*/  IMAD R215, R215, UR29, RZ ;  /* 0x0000001dd7d77c24 */ /* 0x000fe2000f8e02ff */
[----:B------:R-:W-:Y:S01]  /*10850*/  ULDC UR59, c[0x0][0x240] ;  /* 0x00009000003b7ab9 */ /* 0x000fe20000000800 */
[----:B------:R-:W-:Y:S01]  /*10860*/  IMAD R216, R216, UR30, RZ ;  /* 0x0000001ed8d87c24 */ /* 0x000fe2000f8e02ff */
[----:B--2---:R-:W-:Y:S01]  /*10870*/  LEA R58, P4, R43, R234, 0x2 ;  /* 0x000000ea2b3a7211 */ /* 0x004fe200078810ff */
[----:B------:R-:W-:Y:S01]  /*10880*/  IMAD R217, R217, UR31, RZ ;  /* 0x0000001fd9d97c24 */ /* 0x000fe2000f8e02ff */
[----:B------:R-:W-:Y:S01]  /*10890*/  LEA.HI.X.SX32 R61, R44, R0, 0x2, P3 ;  /* 0x000000002c3d7211 */ /* 0x000fe200018f16ff */
[----:B------:R-:W-:Y:S01]  /*108a0*/  IMAD R218, R218, UR32, RZ ;  /* 0x00000020dada7c24 */ /* 0x000fe2000f8e02ff */
[C---:B---3--:R-:W-:Y:S01]  /*108b0*/  LEA R6, P5, R42.reuse, R234, 0x2 ;  /* 0x000000ea2a067211 */ /* 0x048fe200078a10ff */
        /* <DEDUP_REMOVED lines=8> */
[----:B------:R3:W-:Y:S01]  /*10940*/  STL.64 [R1+0x358], R52 ;  /* 0x0003583401007387 */ /* 0x0007e20000100a00 */
[----:B------:R-:W-:Y:S01]  /*10950*/  IMAD R221, R221, UR35, RZ ;  /* 0x00000023dddd7c24 */ /* 0x000fe2000f8e02ff */
[----:B------:R-:W-:Y:S01]  /*10960*/  ULDC UR4, c[0x0][0x230] ;  /* 0x00008c0000047ab9 */ /* 0x000fe20000000800 */
[----:B------:R-:W-:Y:S01]  /*10970*/  IMAD R222, R222, UR36, RZ ;  /* 0x00000024dede7c24 */ /* 0x000fe2000f8e02ff */
[-C--:B-1----:R-:W-:Y:S01]  /*10980*/  LEA R56, P6, R41, R234.reuse, 0x2 ;  /* 0x000000ea29387211 */ /* 0x082fe200078c10ff */
[----:B------:R-:W-:Y:S01]  /*10990*/  STL.64 [R1+0x350], R60 ;  /* 0x0003503c01007387 */ /* 0x000fe20000100a00 */
[----:B------:R-:W-:Y:S01]  /*109a0*/  IMAD R223, R223, UR37, RZ ;  /* 0x00000025dfdf7c24 */ /* 0x000fe2000f8e02ff */
[----:B------:R-:W1:Y:S01]  /*109b0*/  S2UR UR61, SR_CgaCtaId ;  /* 0x00000000003d79c3 */ /* 0x000e620000008800 */
[-C--:B--2---:R-:W-:Y:S01]  /*109c0*/  LEA R54, P1, R40, R234.reuse, 0x2 ;  /* 0x000000ea28367211 */ /* 0x084fe200078210ff */
[----:B------:R-:W-:Y:S01]  /*109d0*/  STL.64 [R1+0x348], R58 ;  /* 0x0003483a01007387 */ /* 0x000fe20000100a00 */
[-C--:B------:R-:W-:Y:S01]  /*109e0*/  LEA R48, P4, R37, R234.reuse, 0x2 ;  /* 0x000000ea25307211 */ /* 0x080fe200078810ff */
[----:B------:R-:W-:Y:S01]  /*109f0*/  IMAD R224, R224, UR38, RZ ;  /* 0x00000026e0e07c24 */ /* 0x000fe2000f8e02ff */
[----:B---3--:R-:W-:Y:S01]  /*10a00*/  LEA R52, P2, R39, R234, 0x2 ;  /* 0x000000ea27347211 */ /* 0x008fe200078410ff */
[----:B------:R2:W-:Y:S01]  /*10a10*/  STL.64 [R1+0x340], R6 ;  /* 0x0003400601007387 */ /* 0x0005e20000100a00 */
[-C--:B------:R-:W-:Y:S01]  /*10a20*/  LEA.HI.X.SX32 R57, R41, R0.reuse, 0x2, P6 ;  /* 0x0000000029397211 */ /* 0x080fe200030f16ff */
[----:B------:R-:W-:Y:S01]  /*10a30*/  ULDC UR7, c[0x0][0x230] ;  /* 0x00008c0000077ab9 */ /* 0x000fe20000000800 */
[----:B------:R-:W-:-:S02]  /*10a40*/  LEA.HI.X.SX32 R55, R40, R0, 0x2, P1 ;  /* 0x0000000028377211 */ /* 0x000fc400008f16ff */
[-C--:B------:R-:W-:Y:S02]  /*10a50*/  LEA.HI.X.SX32 R53, R39, R0.reuse, 0x2, P2 ;  /* 0x0000000027357211 */ /* 0x080fe400010f16ff */
[-C--:B------:R-:W-:Y:S01]  /*10a60*/  LEA.HI.X.SX32 R51, R38, R0.reuse, 0x2, P3 ;  /* 0x0000000026337211 */ /* 0x080fe200018f16ff */
[----:B------:R-:W-:Y:S01]  /*10a70*/  STL.64 [R1+0x338], R56 ;  /* 0x0003383801007387 */ /* 0x000fe20000100a00 */
[----:B------:R-:W-:Y:S02]  /*10a80*/  LEA.HI.X.SX32 R49, R37, R0, 0x2, P4 ;  /* 0x0000000025317211 */ /* 0x000fe400020f16ff */
[CC--:B--2---:R-:W-:Y:S01]  /*10a90*/  LEA R6, P5, R36.reuse, R234.reuse, 0x2 ;  /* 0x000000ea24067211 */ /* 0x0c4fe200078a10ff */
[----:B------:R-:W-:Y:S01]  /*10aa0*/  STL.64 [R1+0x330], R54 ;  /* 0x0003303601007387 */ /* 0x000fe20000100a00 */
[----:B------:R-:W-:Y:S02]  /*10ab0*/  LEA R46, P6, R35, R234, 0x2 ;  /* 0x000000ea232e7211 */ /* 0x000fe400078c10ff */
[----:B------:R-:W-:Y:S01]  /*10ac0*/  LEA.HI.X.SX32 R7, R36, R0, 0x2, P5 ;  /* 0x0000000024077211 */ /* 0x000fe200028f16ff */
[----:B------:R-:W-:Y:S01]  /*10ad0*/  STL.64 [R1+0x328], R52 ;  /* 0x0003283401007387 */ /* 0x000fe20000100a00 */
[----:B------:R-:W-:-:S02]  /*10ae0*/  LEA R44, P1, R34, R234, 0x2 ;  /* 0x000000ea222c7211 */ /* 0x000fc400078210ff */
[-C--:B------:R-:W-:Y:S01]  /*10af0*/  LEA R42, P2, R33, R234.reuse, 0x2 ;  /* 0x000000ea212a7211 */ /* 0x080fe200078410ff */
[----:B------:R-:W-:Y:S01]  /*10b00*/  STL.64 [R1+0x320], R50 ;  /* 0x0003203201007387 */ /* 0x000fe20000100a00 */
[-C--:B------:R-:W-:Y:S02]  /*10b10*/  LEA R40, P3, R32, R234.reuse, 0x2 ;  /* 0x000000ea20287211 */ /* 0x080fe400078610ff */
[----:B------:R-:W-:Y:S01]  /*10b20*/  LEA R38, P4, R31, R234, 0x2 ;  /* 0x000000ea1f267211 */ /* 0x000fe200078810ff */
[----:B------:R-:W-:Y:S01]  /*10b30*/  STL.64 [R1+0x318], R48 ;  /* 0x0003183001007387 */ /* 0x000fe20000100a00 */
[-C--:B------:R-:W-:Y:S02]  /*10b40*/  LEA.HI.X.SX32 R47, R35, R0.reuse, 0x2, P6 ;  /* 0x00000000232f7211 */ /* 0x080fe400030f16ff */
[-C--:B------:R-:W-:Y:S01]  /*10b50*/  LEA.HI.X.SX32 R45, R34, R0.reuse, 0x2, P1 ;  /* 0x00000000222d7211 */ /* 0x080fe200008f16ff */
[----:B------:R2:W-:Y:S01]  /*10b60*/  STL.64 [R1+0x310], R6 ;  /* 0x0003100601007387 */ /* 0x0005e20000100a00 */
[----:B------:R-:W-:-:S02]  /*10b70*/  LEA.HI.X.SX32 R43, R33, R0, 0x2, P2 ;  /* 0x00000000212b7211 */ /* 0x000fc400010f16ff */
[-C--:B------:R-:W-:Y:S01]  /*10b80*/  LEA.HI.X.SX32 R41, R32, R0.reuse, 0x2, P3 ;  /* 0x0000000020297211 */ /* 0x080fe200018f16ff */
[----:B------:R-:W-:Y:S01]  /*10b90*/  STL.64 [R1+0x308], R46 ;  /* 0x0003082e01007387 */ /* 0x000fe20000100a00 */
[----:B------:R-:W-:Y:S02]  /*10ba0*/  LEA.HI.X.SX32 R39, R31, R0, 0x2, P4 ;  /* 0x000000001f277211 */ /* 0x000fe400020f16ff */
[CC--:B------:R-:W-:Y:S02]  /*10bb0*/  LEA R36, P6, R29.reuse, R234.reuse, 0x2 ;  /* 0x000000ea1d247211 */ /* 0x0c0fe400078c10ff */
[-C--:B--2---:R-:W-:Y:S01]  /*10bc0*/  LEA R6, P5, R30, R234.reuse, 0x2 ;  /* 0x000000ea1e067211 */ /* 0x084fe200078a10ff */
[----:B------:R-:W-:Y:S01]  /*10bd0*/  STL.64 [R1+0x300], R44 ;  /* 0x0003002c01007387 */ /* 0x000fe20000100a00 */
[----:B------:R-:W-:Y:S02]  /*10be0*/  LEA R34, P1, R28, R234, 0x2 ;  /* 0x000000ea1c227211 */ /* 0x000fe400078210ff */
[-C--:B------:R-:W-:Y:S01]  /*10bf0*/  LEA.HI.X.SX32 R7, R30, R0.reuse, 0x2, P5 ;  /* 0x000000001e077211 */ /* 0x080fe200028f16ff */
[----:B------:R2:W-:Y:S01]  /*10c00*/  STL.64 [R1+0x2f8], R42 ;  /* 0x0002f82a01007387 */ /* 0x0005e20000100a00 */
[----:B------:R-:W-:-:S03]  /*10c10*/  LEA.HI.X.SX32 R37, R29, R0, 0x2, P6 ;  /* 0x000000001d257211 */ /* 0x000fc600030f16ff */
[----:B------:R3:W-:Y:S01]  /*10c20*/  STL.64 [R1+0x2f0], R40 ;  /* 0x0002f02801007387 */ /* 0x0007e20000100a00 */
[----:B------:R-:W-:-:S03]  /*10c30*/  LEA.HI.X.SX32 R35, R28, R0, 0x2, P1 ;  /* 0x000000001c237211 */ /* 0x000fc600008f16ff */
[----:B------:R-:W-:Y:S01]  /*10c40*/  STL.64 [R1+0x2e8], R38 ;  /* 0x0002e82601007387 */ /* 0x000fe20000100a00 */
[----:B--2---:R-:W-:-:S03]  /*10c50*/  LEA R42, P2, R27, R234, 0x2 ;  /* 0x000000ea1b2a7211 */ /* 0x004fc600078410ff */
[----:B------:R2:W-:Y:S01]  /*10c60*/  STL.64 [R1+0x2e0], R6 ;  /* 0x0002e00601007387 */ /* 0x0005e20000100a00 */
[C---:B---3--:R-:W-:Y:S02]  /*10c70*/  LEA R40, P3, R26.reuse, R234, 0x2 ;  /* 0x000000ea1a287211 */ /* 0x048fe400078610ff */
[-C--:B------:R-:W-:Y:S01]  /*10c80*/  LEA.HI.X.SX32 R43, R27, R0.reuse, 0x2, P2 ;  /* 0x000000001b2b7211 */ /* 0x080fe200010f16ff */
[----:B------:R3:W-:Y:S01]  /*10c90*/  STL.64 [R1+0x2d8], R36 ;  /* 0x0002d82401007387 */ /* 0x0007e20000100a00 */
[----:B------:R-:W-:Y:S02]  /*10ca0*/  LEA.HI.X.SX32 R41, R26, R0, 0x2, P3 ;  /* 0x000000001a297211 */ /* 0x000fe400018f16ff */
[CC--:B--2---:R-:W-:Y:S01]  /*10cb0*/  LEA R6, P5, R24.reuse, R234.reuse, 0x2 ;  /* 0x000000ea18067211 */ /* 0x0c4fe200078a10ff */
[----:B------:R2:W-:Y:S01]  /*10cc0*/  STL.64 [R1+0x2d0], R34 ;  /* 0x0002d02201007387 */ /* 0x0005e20000100a00 */
[----:B------:R-:W-:Y:S02]  /*10cd0*/  LEA R38, P4, R25, R234, 0x2 ;  /* 0x000000ea19267211 */ /* 0x000fe400078810ff */
[----:B------:R-:W-:-:S02]  /*10ce0*/  LEA.HI.X.SX32 R7, R24, R0, 0x2, P5 ;  /* 0x0000000018077211 */ /* 0x000fc400028f16ff */
[-C--:B---3--:R-:W-:Y:S01]  /*10cf0*/  LEA R36, P6, R23, R234.reuse, 0x2 ;  /* 0x000000ea17247211 */ /* 0x088fe200078c10ff */
[----:B------:R-:W-:Y:S01]  /*10d00*/  STL.64 [R1+0x2c8], R42 ;  /* 0x0002c82a01007387 */ /* 0x000fe20000100a00 */
[-C--:B------:R-:W-:Y:S02]  /*10d10*/  LEA R32, P2, R21, R234.reuse, 0x2 ;  /* 0x000000ea15207211 */ /* 0x080fe400078410ff */
[-C--:B------:R-:W-:Y:S01]  /*10d20*/  LEA R30, P3, R20, R234.reuse, 0x2 ;  /* 0x000000ea141e7211 */ /* 0x080fe200078610ff */
[----:B------:R-:W-:Y:S01]  /*10d30*/  STL.64 [R1+0x2c0], R40 ;  /* 0x0002c02801007387 */ /* 0x000fe20000100a00 */
[----:B--2---:R-:W-:Y:S02]  /*10d40*/  LEA R34, P1, R22, R234, 0x2 ;  /* 0x000000ea16227211 */ /* 0x004fe400078210ff */
[----:B------:R-:W-:Y:S01]  /*10d50*/  LEA.HI.X.SX32 R39, R25, R0, 0x2, P4 ;  /* 0x0000000019277211 */ /* 0x000fe200020f16ff */
[----:B------:R2:W-:Y:S01]  /*10d60*/  STL.64 [R1+0x2b0], R6 ;  /* 0x0002b00601007387 */ /* 0x0005e20000100a00 */
[----:B------:R-:W-:-:S02]  /*10d70*/  LEA R28, P4, R19, R234, 0x2 ;  /* 0x000000ea131c7211 */ /* 0x000fc400078810ff */
[-C--:B------:R-:W-:Y:S02]  /*10d80*/  LEA.HI.X.SX32 R37, R23, R0.reuse, 0x2, P6 ;  /* 0x0000000017257211 */ /* 0x080fe400030f16ff */
[-C--:B------:R-:W-:Y:S02]  /*10d90*/  LEA.HI.X.SX32 R35, R22, R0.reuse, 0x2, P1 ;  /* 0x0000000016237211 */ /* 0x080fe400008f16ff */
[-C--:B------:R-:W-:Y:S01]  /*10da0*/  LEA.HI.X.SX32 R33, R21, R0.reuse, 0x2, P2 ;  /* 0x0000000015217211 */ /* 0x080fe200010f16ff */
[----:B------:R-:W-:Y:S01]  /*10db0*/  STL.64 [R1+0x2b8], R38 ;  /* 0x0002b82601007387 */ /* 0x000fe20000100a00 */
[----:B------:R-:W-:Y:S02]  /*10dc0*/  LEA.HI.X.SX32 R31, R20, R0, 0x2, P3 ;  /* 0x00000000141f7211 */ /* 0x000fe400018f16ff */
[-C--:B--2---:R-:W-:Y:S01]  /*10dd0*/  LEA R6, P5, R18, R234.reuse, 0x2 ;  /* 0x000000ea12067211 */ /* 0x084fe200078a10ff */
[----:B------:R-:W-:Y:S01]  /*10de0*/  STL.64 [R1+0x2a8], R36 ;  /* 0x0002a82401007387 */ /* 0x000fe20000100a00 */
[----:B------:R-:W-:-:S02]  /*10df0*/  LEA R26, P6, R17, R234, 0x2 ;  /* 0x000000ea111a7211 */ /* 0x000fc400078c10ff */
[----:B------:R-:W-:Y:S01]  /*10e00*/  LEA.HI.X.SX32 R29, R19, R0, 0x2, P4 ;  /* 0x00000000131d7211 */ /* 0x000fe200020f16ff */
[----:B------:R-:W-:Y:S01]  /*10e10*/  STL.64 [R1+0x2a0], R34 ;  /* 0x0002a02201007387 */ /* 0x000fe20000100a00 */
[----:B------:R-:W-:Y:S02]  /*10e20*/  LEA R24, P1, R16, R234, 0x2 ;  /* 0x000000ea10187211 */ /* 0x000fe400078210ff */
[----:B------:R-:W-:Y:S01]  /*10e30*/  LEA.HI.X.SX32 R7, R18, R0, 0x2, P5 ;  /* 0x0000000012077211 */ /* 0x000fe200028f16ff */
[----:B------:R-:W-:Y:S01]  /*10e40*/  STL.64 [R1+0x298], R32 ;  /* 0x0002982001007387 */ /* 0x000fe20000100a00 */
[----:B------:R-:W-:Y:S02]  /*10e50*/  LEA R22, P2, R15, R234, 0x2 ;  /* 0x000000ea0f167211 */ /* 0x000fe400078410ff */
[-C--:B------:R-:W-:Y:S01]  /*10e60*/  LEA.HI.X.SX32 R27, R17, R0.reuse, 0x2, P6 ;  /* 0x00000000111b7211 */ /* 0x080fe200030f16ff */
[----:B------:R2:W-:Y:S01]  /*10e70*/  STL.64 [R1+0x290], R30 ;  /* 0x0002901e01007387 */ /* 0x0005e20000100a00 */
[----:B------:R-:W-:-:S02]  /*10e80*/  LEA.HI.X.SX32 R25, R16, R0, 0x2, P1 ;  /* 0x0000000010197211 */ /* 0x000fc400008f16ff */
[----:B------:R-:W-:Y:S01]  /*10e90*/  LEA.HI.X.SX32 R23, R15, R0, 0x2, P2 ;  /* 0x000000000f177211 */ /* 0x000fe200010f16ff */
[----:B------:R3:W-:Y:S01]  /*10ea0*/  STL.64 [R1+0x288], R28 ;  /* 0x0002881c01007387 */ /* 0x0007e20000100a00 */
[----:B------:R-:W-:Y:S01]  /*10eb0*/  IMAD.MOV.U32 R76, RZ, RZ, R72 ;  /* 0x000000ffff4c7224 */ /* 0x000fe200078e0048 */
[----:B------:R-:W4:Y:S02]  /*10ec0*/  LDC R15, c[0x0][0x230] ;  /* 0x00008c00ff0f7b82 */ /* 0x000f240000000800 */
[----:B------:R1:W-:Y:S01]  /*10ed0*/  STL.64 [R1+0x280], R6 ;  /* 0x0002800601007387 */ /* 0x0003e20000100a00 */
[----:B--2---:R-:W-:-:S03]  /*10ee0*/  LEA R30, P3, R9, R234, 0x2 ;  /* 0x000000ea091e7211 */ /* 0x004fc600078610ff */
[----:B------:R2:W-:Y:S01]  /*10ef0*/  STL.64 [R1+0x278], R26 ;  /* 0x0002781a01007387 */ /* 0x0005e20000100a00 */
[----:B---3--:R-:W-:-:S03]  /*10f00*/  LEA R28, P4, R8, R234, 0x2 ;  /* 0x000000ea081c7211 */ /* 0x008fc600078810ff */
[----:B------:R3:W-:Y:S01]  /*10f10*/  STL.64 [R1+0x270], R24 ;  /* 0x0002701801007387 */ /* 0x0007e20000100a00 */
[----:B------:R-:W-:Y:S02]  /*10f20*/  LEA.HI.X.SX32 R31, R9, R0, 0x2, P3 ;  /* 0x00000000091f7211 */ /* 0x000fe400018f16ff */
[C---:B-1----:R-:W-:Y:S01]  /*10f30*/  LEA R6, P5, R5.reuse, R234, 0x2 ;  /* 0x000000ea05067211 */ /* 0x042fe200078a10ff */
[----:B------:R1:W-:Y:S01]  /*10f40*/  STL.64 [R1+0x268], R22 ;  /* 0x0002681601007387 */ /* 0x0003e20000100a00 */
[-C--:B------:R-:W-:Y:S01]  /*10f50*/  LEA.HI.X.SX32 R29, R8, R0.reuse, 0x2, P4 ;  /* 0x00000000081d7211 */ /* 0x080fe200020f16ff */
[----:B------:R-:W-:Y:S01]  /*10f60*/  IMAD.MOV.U32 R72, RZ, RZ, R12 ;  /* 0x000000ffff487224 */ /* 0x000fe200078e000c */
[----:B------:R-:W-:Y:S02]  /*10f70*/  LEA.HI.X.SX32 R7, R5, R0, 0x2, P5 ;  /* 0x0000000005077211 */ /* 0x000fe400028f16ff */
[-C--:B--2---:R-:W-:Y:S02]  /*10f80*/  LEA R26, P6, R4, R234.reuse, 0x2 ;  /* 0x000000ea041a7211 */ /* 0x084fe400078c10ff */
[-C--:B---3--:R-:W-:Y:S01]  /*10f90*/  LEA R24, P1, R3, R234.reuse, 0x2 ;  /* 0x000000ea03187211 */ /* 0x088fe200078210ff */
[----:B------:R-:W-:Y:S01]  /*10fa0*/  STL.64 [R1+0x260], R30 ;  /* 0x0002601e01007387 */ /* 0x000fe20000100a00 */
[----:B------:R-:W-:-:S02]  /*10fb0*/  LEA R12, P3, R85, R234, 0x2 ;  /* 0x000000ea550c7211 */ /* 0x000fc400078610ff */
[----:B-1----:R-:W-:Y:S01]  /*10fc0*/  LEA R22, P2, R84, R234, 0x2 ;  /* 0x000000ea54167211 */ /* 0x002fe200078410ff */
[----:B------:R-:W-:Y:S01]  /*10fd0*/  STL.64 [R1+0x258], R28 ;  /* 0x0002581c01007387 */ /* 0x000fe20000100a00 */
[-C--:B------:R-:W-:Y:S01]  /*10fe0*/  LEA.HI.X.SX32 R27, R4, R0.reuse, 0x2, P6 ;  /* 0x00000000041b7211 */ /* 0x080fe200030f16ff */
[----:B------:R-:W-:Y:S01]  /*10ff0*/  IMAD.MOV.U32 R74, RZ, RZ, R83 ;  /* 0x000000ffff4a7224 */ /* 0x000fe200078e0053 */
[----:B------:R-:W-:Y:S01]  /*11000*/  LEA.HI.X.SX32 R25, R3, R0, 0x2, P1 ;  /* 0x0000000003197211 */ /* 0x000fe200008f16ff */
[----:B------:R1:W-:Y:S01]  /*11010*/  STL.64 [R1+0x250], R6 ;  /* 0x0002500601007387 */ /* 0x0003e20000100a00 */
[----:B------:R-:W-:Y:S01]  /*11020*/  LEA R16, P4, R86, R234, 0x2 ;  /* 0x000000ea56107211 */ /* 0x000fe200078810ff */
[----:B------:R-:W-:Y:S01]  /*11030*/  IMAD.MOV.U32 R83, RZ, RZ, R81 ;  /* 0x000000ffff537224 */ /* 0x000fe200078e0051 */
[-C--:B------:R-:W-:Y:S01]  /*11040*/  LEA.HI.X.SX32 R23, R84, R0.reuse, 0x2, P2 ;  /* 0x0000000054177211 */ /* 0x080fe200010f16ff */
[----:B------:R-:W-:Y:S01]  /*11050*/  IMAD.MOV.U32 R81, RZ, RZ, R78 ;  /* 0x000000ffff517224 */ /* 0x000fe200078e004e */
[----:B------:R-:W-:Y:S01]  /*11060*/  LEA.HI.X.SX32 R13, R85, R0, 0x2, P3 ;  /* 0x00000000550d7211 */ /* 0x000fe200018f16ff */
[----:B------:R-:W-:Y:S01]  /*11070*/  IMAD.MOV.U32 R78, RZ, RZ, R70 ;  /* 0x000000ffff4e7224 */ /* 0x000fe200078e0046 */
[-C--:B------:R-:W-:Y:S01]  /*11080*/  LEA R4, P6, R246, R234.reuse, 0x2 ;  /* 0x000000eaf6047211 */ /* 0x080fe200078c10ff */
[----:B------:R-:W-:Y:S01]  /*11090*/  STL.64 [R1+0x248], R26 ;  /* 0x0002481a01007387 */ /* 0x000fe20000100a00 */
[----:B------:R-:W-:Y:S01]  /*110a0*/  IMAD.MOV.U32 R75, RZ, RZ, R80 ;  /* 0x000000ffff4b7224 */ /* 0x000fe200078e0050 */
[----:B-1----:R-:W-:Y:S01]  /*110b0*/  LEA R6, P5, R245, R234, 0x2 ;  /* 0x000000eaf5067211 */ /* 0x002fe200078a10ff */
[----:B------:R-:W-:Y:S01]  /*110c0*/  IMAD.MOV.U32 R70, RZ, RZ, R10 ;  /* 0x000000ffff467224 */ /* 0x000fe200078e000a */
[----:B------:R-:W-:Y:S01]  /*110d0*/  STL.64 [R1+0x240], R24 ;  /* 0x0002401801007387 */ /* 0x000fe20000100a00 */
[----:B------:R-:W-:Y:S01]  /*110e0*/  LEA.HI.X.SX32 R17, R86, R0, 0x2, P4 ;  /* 0x0000000056117211 */ /* 0x000fe200020f16ff */
[----:B------:R-:W-:Y:S01]  /*110f0*/  IMAD.MOV.U32 R80, RZ, RZ, R82 ;  /* 0x000000ffff507224 */ /* 0x000fe200078e0052 */
[----:B------:R-:W-:Y:S01]  /*11100*/  LEA R10, P1, R247, R234, 0x2 ;  /* 0x000000eaf70a7211 */ /* 0x000fe200078210ff */
[----:B------:R1:W-:Y:S01]  /*11110*/  STL.64 [R1+0x238], R22 ;  /* 0x0002381601007387 */ /* 0x0003e20000100a00 */
[-C--:B------:R-:W-:Y:S01]  /*11120*/  LEA.HI.X.SX32 R7, R245, R0.reuse, 0x2, P5 ;  /* 0x00000000f5077211 */ /* 0x080fe200028f16ff */
[----:B------:R-:W-:Y:S01]  /*11130*/  IMAD.MOV.U32 R82, RZ, RZ, R79 ;  /* 0x000000ffff527224 */ /* 0x000fe200078e004f */
[----:B------:R-:W-:Y:S01]  /*11140*/  LEA.HI.X.SX32 R5, R246, R0, 0x2, P6 ;  /* 0x00000000f6057211 */ /* 0x000fe200030f16ff */
[----:B------:R2:W-:Y:S01]  /*11150*/  STL.64 [R1+0x230], R12 ;  /* 0x0002300c01007387 */ /* 0x0005e20000100a00 */
[----:B------:R-:W-:-:S02]  /*11160*/  IMAD.MOV.U32 R79, RZ, RZ, R71 ;  /* 0x000000ffff4f7224 */ /* 0x000fc400078e0047 */
[----:B------:R-:W-:Y:S01]  /*11170*/  IMAD R225, R225, UR39, RZ ;  /* 0x00000027e1e17c24 */ /* 0x000fe2000f8e02ff */
[----:B------:R3:W-:Y:S01]  /*11180*/  STL.64 [R1+0x228], R16 ;  /* 0x0002281001007387 */ /* 0x0007e20000100a00 */
[----:B------:R-:W-:Y:S01]  /*11190*/  IMAD.MOV.U32 R71, RZ, RZ, R11 ;  /* 0x000000ffff477224 */ /* 0x000fe200078e000b */
[----:B-1----:R-:W-:Y:S02]  /*111a0*/  LEA R22, P2, R248, R234, 0x2 ;  /* 0x000000eaf8167211 */ /* 0x002fe400078410ff */
[----:B------:R1:W-:Y:S01]  /*111b0*/  STL.64 [R1+0x220], R6 ;  /* 0x0002200601007387 */ /* 0x0003e20000100a00 */
[----:B------:R-:W-:Y:S01]  /*111c0*/  LEA.HI.X.SX32 R11, R247, R0, 0x2, P1 ;  /* 0x00000000f70b7211 */ /* 0x000fe200008f16ff */
[----:B------:R-:W-:Y:S01]  /*111d0*/  IMAD R226, R226, UR40, RZ ;  /* 0x00000028e2e27c24 */ /* 0x000fe2000f8e02ff */
[----:B--2---:R-:W-:Y:S01]  /*111e0*/  LEA R12, P3, R251, R234, 0x2 ;  /* 0x000000eafb0c7211 */ /* 0x004fe200078610ff */
[----:B------:R2:W-:Y:S01]  /*111f0*/  STL.64 [R1+0x218], R4 ;  /* 0x0002180401007387 */ /* 0x0005e20000100a00 */
[----:B------:R-:W-:Y:S01]  /*11200*/  LEA.HI.X.SX32 R23, R248, R0, 0x2, P2 ;  /* 0x00000000f8177211 */ /* 0x000fe200010f16ff */
[----:B------:R-:W-:Y:S01]  /*11210*/  IMAD R227, R227, UR41, RZ ;  /* 0x00000029e3e37c24 */ /* 0x000fe2000f8e02ff */
[----:B---3--:R-:W-:Y:S01]  /*11220*/  LEA R16, P4, R76, R234, 0x2 ;  /* 0x000000ea4c107211 */ /* 0x008fe200078810ff */
[----:B------:R-:W-:Y:S01]  /*11230*/  IMAD R228, R228, UR42, RZ ;  /* 0x0000002ae4e47c24 */ /* 0x000fe2000f8e02ff */
[----:B------:R-:W-:Y:S01]  /*11240*/  LEA.HI.X.SX32 R13, R251, R0, 0x2, P3 ;  /* 0x00000000fb0d7211 */ /* 0x000fe200018f16ff */
[----:B------:R-:W-:-:S02]  /*11250*/  IMAD R229, R229, UR43, RZ ;  /* 0x0000002be5e57c24 */ /* 0x000fc4000f8e02ff */
[----:B------:R-:W-:Y:S01]  /*11260*/  IMAD R230, R230, UR44, RZ ;  /* 0x0000002ce6e67c24 */ /* 0x000fe2000f8e02ff */
[-C--:B-1----:R-:W-:Y:S01]  /*11270*/  LEA R6, P5, R75, R234.reuse, 0x2 ;  /* 0x000000ea4b067211 */ /* 0x082fe200078a10ff */
[----:B------:R1:W-:Y:S01]  /*11280*/  STL.64 [R1+0x210], R10 ;  /* 0x0002100a01007387 */ /* 0x0003e20000100a00 */
[----:B------:R-:W-:Y:S01]  /*11290*/  IMAD R231, R231, UR45, RZ ;  /* 0x0000002de7e77c24 */ /* 0x000fe2000f8e02ff */
[----:B--2---:R-:W-:Y:S01]  /*112a0*/  LEA R4, P6, R74, R234, 0x2 ;  /* 0x000000ea4a047211 */ /* 0x004fe200078c10ff */
[----:B------:R-:W-:Y:S01]  /*112b0*/  IMAD R232, R232, UR46, RZ ;  /* 0x0000002ee8e87c24 */ /* 0x000fe2000f8e02ff */
[-C--:B------:R-:W-:Y:S01]  /*112c0*/  LEA.HI.X.SX32 R17, R76, R0.reuse, 0x2, P4 ;  /* 0x000000004c117211 */ /* 0x080fe200020f16ff */
[----:B------:R2:W-:Y:S01]  /*112d0*/  STL.64 [R1+0x208], R22 ;  /* 0x0002081601007387 */ /* 0x0005e20000100a00 */
[-C--:B------:R-:W-:Y:S01]  /*112e0*/  LEA.HI.X.SX32 R7, R75, R0.reuse, 0x2, P5 ;  /* 0x000000004b077211 */ /* 0x080fe200028f16ff */
[----:B------:R-:W-:Y:S01]  /*112f0*/  IMAD R233, R233, UR47, RZ ;  /* 0x0000002fe9e97c24 */ /* 0x000fe2000f8e02ff */
[----:B------:R-:W-:Y:S01]  /*11300*/  LEA.HI.X.SX32 R5, R74, R0, 0x2, P6 ;  /* 0x000000004a057211 */ /* 0x000fe200030f16ff */
[----:B------:R3:W-:Y:S01]  /*11310*/  STL.64 [R1+0x200], R12 ;  /* 0x0002000c01007387 */ /* 0x0007e20000100a00 */
[----:B------:R-:W-:-:S02]  /*11320*/  IMAD R235, R235, UR49, RZ ;  /* 0x00000031ebeb7c24 */ /* 0x000fc4000f8e02ff */
[----:B------:R-:W-:Y:S01]  /*11330*/  IMAD R244, R244, UR58, RZ ;  /* 0x0000003af4f47c24 */ /* 0x000fe2000f8e02ff */
[-C--:B-1----:R-:W-:Y:S01]  /*11340*/  LEA R10, P1, R73, R234.reuse, 0x2 ;  /* 0x000000ea490a7211 */ /* 0x082fe200078210ff */
[----:B------:R1:W-:Y:S01]  /*11350*/  STL.64 [R1+0x1f8], R16 ;  /* 0x0001f81001007387 */ /* 0x0003e20000100a00 */
[----:B------:R-:W-:Y:S02]  /*11360*/  IMAD R252, R252, UR59, RZ ;  /* 0x0000003bfcfc7c24 */ /* 0x000fe4000f8e02ff */
[----:B------:R-:W-:Y:S01]  /*11370*/  IMAD R249, R249, UR60, RZ ;  /* 0x0000003cf9f97c24 */ /* 0x000fe2000f8e02ff */
[-C--:B--2---:R-:W-:Y:S01]  /*11380*/  LEA R22, P2, R72, R234.reuse, 0x2 ;  /* 0x000000ea48167211 */ /* 0x084fe200078410ff */
[----:B------:R-:W-:Y:S01]  /*11390*/  UIADD3 UR6, UR4, 0x3f, URZ ;  /* 0x0000003f04067890 */ /* 0x000fe2000fffe03f */
[----:B------:R-:W2:Y:S01]  /*113a0*/  LDC R245, c[0x0][0x230] ;  /* 0x00008c00fff57b82 */ /* 0x000ea20000000800 */
[----:B---3--:R-:W-:Y:S01]  /*113b0*/  LEA R12, P3, R80, R234, 0x2 ;  /* 0x000000ea500c7211 */ /* 0x008fe200078610ff */
[----:B------:R3:W-:Y:S01]  /*113c0*/  STL.64 [R1+0x1f0], R6 ;  /* 0x0001f00601007387 */ /* 0x0007e20000100a00 */
[----:B------:R-:W-:-:S02]  /*113d0*/  LEA.HI.X.SX32 R11, R73, R0, 0x2, P1 ;  /* 0x00000000490b7211 */ /* 0x000fc400008f16ff */
[----:B------:R-:W-:Y:S01]  /*113e0*/  LEA.HI.X.SX32 R23, R72, R0, 0x2, P2 ;  /* 0x0000000048177211 */ /* 0x000fe200010f16ff */
[----:B------:R4:W-:Y:S01]  /*113f0*/  STL.64 [R1+0x1e8], R4 ;  /* 0x0001e80401007387 */ /* 0x0009e20000100a00 */
[C---:B-1----:R-:W-:Y:S01]  /*11400*/  LEA R16, P4, R83.reuse, R234, 0x2 ;  /* 0x000000ea53107211 */ /* 0x042fe200078810ff */
[----:B------:R-:W1:Y:S01]  /*11410*/  LDC R246, c[0x0][0x230] ;  /* 0x00008c00fff67b82 */ /* 0x000e620000000800 */
[-C--:B------:R-:W-:Y:S01]  /*11420*/  LEA.HI.X.SX32 R13, R80, R0.reuse, 0x2, P3 ;  /* 0x00000000500d7211 */ /* 0x080fe200018f16ff */
[----:B------:R4:W-:Y:S01]  /*11430*/  STL.64 [R1+0x1e0], R10 ;  /* 0x0001e00a01007387 */ /* 0x0009e20000100a00 */
[----:B------:R-:W-:Y:S02]  /*11440*/  LEA.HI.X.SX32 R17, R83, R0, 0x2, P4 ;  /* 0x0000000053117211 */ /* 0x000fe400020f16ff */
[CC--:B---3--:R-:W-:Y:S01]  /*11450*/  LEA R6, P5, R82.reuse, R234.reuse, 0x2 ;  /* 0x000000ea52067211 */ /* 0x0c8fe200078a10ff */
[----:B------:R3:W-:Y:S02]  /*11460*/  STL.64 [R1+0x1d8], R22 ;  /* 0x0001d81601007387 */ /* 0x0007e40000100a00 */
[----:B------:R-:W1:Y:S01]  /*11470*/  LDC R247, c[0x0][0x230] ;  /* 0x00008c00fff77b82 */ /* 0x000e620000000800 */
[----:B----4-:R-:W-:Y:S01]  /*11480*/  LEA R4, P6, R81, R234, 0x2 ;  /* 0x000000ea51047211 */ /* 0x010fe200078c10ff */
[----:B------:R4:W-:Y:S01]  /*11490*/  STL.64 [R1+0x1d0], R12 ;  /* 0x0001d00c01007387 */ /* 0x0009e20000100a00 */
[----:B------:R-:W-:-:S02]  /*114a0*/  LEA.HI.X.SX32 R7, R82, R0, 0x2, P5 ;  /* 0x0000000052077211 */ /* 0x000fc400028f16ff */
[----:B------:R-:W-:Y:S02]  /*114b0*/  LEA R10, P1, R79, R234, 0x2 ;  /* 0x000000ea4f0a7211 */ /* 0x000fe400078210ff */
[----:B------:R-:W-:Y:S01]  /*114c0*/  LEA.HI.X.SX32 R5, R81, R0, 0x2, P6 ;  /* 0x0000000051057211 */ /* 0x000fe200030f16ff */
[----:B------:R-:W1:Y:S01]  /*114d0*/  LDC R248, c[0x0][0x230] ;  /* 0x00008c00fff87b82 */ /* 0x000e620000000800 */
[C---:B---3--:R-:W-:Y:S01]  /*114e0*/  LEA R22, P2, R78.reuse, R234, 0x2 ;  /* 0x000000ea4e167211 */ /* 0x048fe200078410ff */
[----:B------:R3:W-:Y:S01]  /*114f0*/  STL.64 [R1+0x1c8], R16 ;  /* 0x0001c81001007387 */ /* 0x0007e20000100a00 */
[----:B------:R-:W-:Y:S02]  /*11500*/  LEA.HI.X.SX32 R11, R79, R0, 0x2, P1 ;  /* 0x000000004f0b7211 */ /* 0x000fe400008f16ff */
[C---:B----4-:R-:W-:Y:S01]  /*11510*/  LEA R12, P3, R71.reuse, R234, 0x2 ;  /* 0x000000ea470c7211 */ /* 0x050fe200078610ff */
[----:B------:R4:W-:Y:S01]  /*11520*/  STL.64 [R1+0x1c0], R6 ;  /* 0x0001c00601007387 */ /* 0x0009e20000100a00 */
[-C--:B------:R-:W-:Y:S01]  /*11530*/  LEA.HI.X.SX32 R23, R78, R0.reuse, 0x2, P2 ;  /* 0x000000004e177211 */ /* 0x080fe200010f16ff */
[----:B------:R-:W1:Y:S01]  /*11540*/  LDC R251, c[0x0][0x230] ;  /* 0x00008c00fffb7b82 */ /* 0x000e620000000800 */
[----:B------:R-:W-:Y:S01]  /*11550*/  LEA.HI.X.SX32 R13, R71, R0, 0x2, P3 ;  /* 0x00000000470d7211 */ /* 0x000fe200018f16ff */
[----:B------:R2:W-:Y:S01]  /*11560*/  STL.64 [R1+0x1b8], R4 ;  /* 0x0001b80401007387 */ /* 0x0005e20000100a00 */
[----:B---3--:R-:W-:-:S03]  /*11570*/  LEA R16, P4, R70, R234, 0x2 ;  /* 0x000000ea46107211 */ /* 0x008fc600078810ff */
[----:B------:R3:W-:Y:S01]  /*11580*/  STL.64 [R1+0x1b0], R10 ;  /* 0x0001b00a01007387 */ /* 0x0007e20000100a00 */
[----:B----4-:R-:W-:-:S03]  /*11590*/  LEA R6, P5, R69, R234, 0x2 ;  /* 0x000000ea45067211 */ /* 0x010fc600078a10ff */
[----:B------:R4:W-:Y:S01]  /*115a0*/  STL.64 [R1+0x1a8], R22 ;  /* 0x0001a81601007387 */ /* 0x0009e20000100a00 */
[----:B------:R-:W-:Y:S02]  /*115b0*/  LEA.HI.X.SX32 R17, R70, R0, 0x2, P4 ;  /* 0x0000000046117211 */ /* 0x000fe400020f16ff */
[C---:B--2---:R-:W-:Y:S01]  /*115c0*/  LEA R4, P6, R250.reuse, R234, 0x2 ;  /* 0x000000eafa047211 */ /* 0x044fe200078c10ff */
[----:B------:R2:W-:Y:S01]  /*115d0*/  STL.64 [R1+0x1a0], R12 ;  /* 0x0001a00c01007387 */ /* 0x0005e20000100a00 */
[-C--:B------:R-:W-:Y:S02]  /*115e0*/  LEA.HI.X.SX32 R7, R69, R0.reuse, 0x2, P5 ;  /* 0x0000000045077211 */ /* 0x080fe400028f16ff */
[----:B------:R-:W-:Y:S02]  /*115f0*/  LEA.HI.X.SX32 R5, R250, R0, 0x2, P6 ;  /* 0x00000000fa057211 */ /* 0x000fe400030f16ff */
[CC--:B---3--:R-:W-:Y:S02]  /*11600*/  LEA R10, P1, R87.reuse, R234.reuse, 0x2 ;  /* 0x000000ea570a7211 */ /* 0x0c8fe400078210ff */
[C---:B----4-:R-:W-:Y:S01]  /*11610*/  LEA R22, P2, R88.reuse, R234, 0x2 ;  /* 0x000000ea58167211 */ /* 0x050fe200078410ff */
[----:B------:R3:W-:Y:S01]  /*11620*/  STL.64 [R1+0x198], R16 ;  /* 0x0001981001007387 */ /* 0x0007e20000100a00 */
[----:B------:R-:W-:Y:S01]  /*11630*/  LEA.HI.X.SX32 R11, R87, R0, 0x2, P1 ;  /* 0x00000000570b7211 */ /* 0x000fe200008f16ff */
[----:B------:R-:W-:Y:S01]  /*11640*/  UISETP.GT.AND UP0, UPT, UR6, 0x3f, UPT ;  /* 0x0000003f0600788c */ /* 0x000fe2000bf04270 */
[C---:B--2---:R-:W-:Y:S01]  /*11650*/  LEA R12, P3, R89.reuse, R234, 0x2 ;  /* 0x000000ea590c7211 */ /* 0x044fe200078610ff */
[----:B------:R2:W-:Y:S01]  /*11660*/  STL.64 [R1+0x190], R6 ;  /* 0x0001900601007387 */ /* 0x0005e20000100a00 */
[-C--:B------:R-:W-:Y:S01]  /*11670*/  LEA.HI.X.SX32 R23, R88, R0.reuse, 0x2, P2 ;  /* 0x0000000058177211 */ /* 0x080fe200010f16ff */
[----:B------:R-:W4:Y:S01]  /*11680*/  LDC R250, c[0x0][0x230] ;  /* 0x00008c00fffa7b82 */ /* 0x000f220000000800 */
[----:B------:R-:W-:Y:S01]  /*11690*/  LEA.HI.X.SX32 R13, R89, R0, 0x2, P3 ;  /* 0x00000000590d7211 */ /* 0x000fe200018f16ff */
[----:B------:R1:W-:Y:S01]  /*116a0*/  STL.64 [R1+0x188], R4 ;  /* 0x0001880401007387 */ /* 0x0003e20000100a00 */
[----:B---3--:R-:W-:-:S03]  /*116b0*/  LEA R16, P4, R90, R234, 0x2 ;  /* 0x000000ea5a107211 */ /* 0x008fc600078810ff */
[----:B------:R3:W-:Y:S01]  /*116c0*/  STL.64 [R1+0x180], R10 ;  /* 0x0001800a01007387 */ /* 0x0007e20000100a00 */
[----:B--2---:R-:W-:-:S03]  /*116d0*/  LEA R6, P5, R91, R234, 0x2 ;  /* 0x000000ea5b067211 */ /* 0x004fc600078a10ff */
[----:B------:R2:W-:Y:S01]  /*116e0*/  STL.64 [R1+0x178], R22 ;  /* 0x0001781601007387 */ /* 0x0005e20000100a00 */
[----:B------:R-:W-:Y:S02]  /*116f0*/  LEA.HI.X.SX32 R17, R90, R0, 0x2, P4 ;  /* 0x000000005a117211 */ /* 0x000fe400020f16ff */
[C---:B-1----:R-:W-:Y:S01]  /*11700*/  LEA R4, P6, R92.reuse, R234, 0x2 ;  /* 0x000000ea5c047211 */ /* 0x042fe200078c10ff */
[----:B------:R1:W-:Y:S01]  /*11710*/  STL.64 [R1+0x170], R12 ;  /* 0x0001700c01007387 */ /* 0x0003e20000100a00 */
[-C--:B------:R-:W-:Y:S02]  /*11720*/  LEA.HI.X.SX32 R7, R91, R0.reuse, 0x2, P5 ;  /* 0x000000005b077211 */ /* 0x080fe400028f16ff */
[----:B------:R-:W-:Y:S02]  /*11730*/  LEA.HI.X.SX32 R5, R92, R0, 0x2, P6 ;  /* 0x000000005c057211 */ /* 0x000fe400030f16ff */
[CC--:B---3--:R-:W-:Y:S02]  /*11740*/  LEA R10, P1, R93.reuse, R234.reuse, 0x2 ;  /* 0x000000ea5d0a7211 */ /* 0x0c8fe400078210ff */
[----:B--2---:R-:W-:Y:S01]  /*11750*/  LEA R22, P2, R94, R234, 0x2 ;  /* 0x000000ea5e167211 */ /* 0x004fe200078410ff */
[----:B------:R2:W-:Y:S01]  /*11760*/  STL.64 [R1+0x168], R16 ;  /* 0x0001681001007387 */ /* 0x0005e20000100a00 */
[----:B------:R-:W-:-:S02]  /*11770*/  LEA.HI.X.SX32 R11, R93, R0, 0x2, P1 ;  /* 0x000000005d0b7211 */ /* 0x000fc400008f16ff */
[C---:B-1----:R-:W-:Y:S01]  /*11780*/  LEA R12, P3, R95.reuse, R234, 0x2 ;  /* 0x000000ea5f0c7211 */ /* 0x042fe200078610ff */
[----:B------:R1:W-:Y:S01]  /*11790*/  STL.64 [R1+0x160], R6 ;  /* 0x0001600601007387 */ /* 0x0003e20000100a00 */
[-C--:B------:R-:W-:Y:S02]  /*117a0*/  LEA.HI.X.SX32 R23, R94, R0.reuse, 0x2, P2 ;  /* 0x000000005e177211 */ /* 0x080fe400010f16ff */
[----:B------:R-:W-:Y:S01]  /*117b0*/  LEA.HI.X.SX32 R13, R95, R0, 0x2, P3 ;  /* 0x000000005f0d7211 */ /* 0x000fe200018f16ff */
[----:B------:R3:W-:Y:S01]  /*117c0*/  STL.64 [R1+0x158], R4 ;  /* 0x0001580401007387 */ /* 0x0007e20000100a00 */
[----:B--2---:R-:W-:-:S03]  /*117d0*/  LEA R16, P4, R96, R234, 0x2 ;  /* 0x000000ea60107211 */ /* 0x004fc600078810ff */
[----:B------:R2:W-:Y:S01]  /*117e0*/  STL.64 [R1+0x150], R10 ;  /* 0x0001500a01007387 */ /* 0x0005e20000100a00 */
[----:B-1----:R-:W-:-:S03]  /*117f0*/  LEA R6, P5, R97, R234, 0x2 ;  /* 0x000000ea61067211 */ /* 0x002fc600078a10ff */
[----:B------:R1:W-:Y:S01]  /*11800*/  STL.64 [R1+0x148], R22 ;  /* 0x0001481601007387 */ /* 0x0003e20000100a00 */
[----:B------:R-:W-:Y:S02]  /*11810*/  LEA.HI.X.SX32 R17, R96, R0, 0x2, P4 ;  /* 0x0000000060117211 */ /* 0x000fe400020f16ff */
[C---:B---3--:R-:W-:Y:S01]  /*11820*/  LEA R4, P6, R98.reuse, R234, 0x2 ;  /* 0x000000ea62047211 */ /* 0x048fe200078c10ff */
[----:B------:R3:W-:Y:S01]  /*11830*/  STL.64 [R1+0x140], R12 ;  /* 0x0001400c01007387 */ /* 0x0007e20000100a00 */
[-C--:B------:R-:W-:Y:S02]  /*11840*/  LEA.HI.X.SX32 R7, R97, R0.reuse, 0x2, P5 ;  /* 0x0000000061077211 */ /* 0x080fe400028f16ff */
[----:B------:R-:W-:Y:S02]  /*11850*/  LEA.HI.X.SX32 R5, R98, R0, 0x2, P6 ;  /* 0x0000000062057211 */ /* 0x000fe400030f16ff */
[CC--:B--2---:R-:W-:Y:S02]  /*11860*/  LEA R10, P1, R99.reuse, R234.reuse, 0x2 ;  /* 0x000000ea630a7211 */ /* 0x0c4fe400078210ff */
[----:B-1----:R-:W-:Y:S01]  /*11870*/  LEA R22, P2, R100, R234, 0x2 ;  /* 0x000000ea64167211 */ /* 0x002fe200078410ff */
[----:B------:R1:W-:Y:S01]  /*11880*/  STL.64 [R1+0x138], R16 ;  /* 0x0001381001007387 */ /* 0x0003e20000100a00 */
[----:B------:R-:W-:-:S02]  /*11890*/  LEA.HI.X.SX32 R11, R99, R0, 0x2, P1 ;  /* 0x00000000630b7211 */ /* 0x000fc400008f16ff */
[C---:B---3--:R-:W-:Y:S01]  /*118a0*/  LEA R12, P3, R101.reuse, R234, 0x2 ;  /* 0x000000ea650c7211 */ /* 0x048fe200078610ff */
[----:B------:R2:W-:Y:S01]  /*118b0*/  STL.64 [R1+0x130], R6 ;  /* 0x0001300601007387 */ /* 0x0005e20000100a00 */
[-C--:B------:R-:W-:Y:S02]  /*118c0*/  LEA.HI.X.SX32 R23, R100, R0.reuse, 0x2, P2 ;  /* 0x0000000064177211 */ /* 0x080fe400010f16ff */
[----:B------:R-:W-:Y:S01]  /*118d0*/  LEA.HI.X.SX32 R13, R101, R0, 0x2, P3 ;  /* 0x00000000650d7211 */ /* 0x000fe200018f16ff */
[----:B------:R3:W-:Y:S01]  /*118e0*/  STL.64 [R1+0x128], R4 ;  /* 0x0001280401007387 */ /* 0x0007e20000100a00 */
[----:B-1----:R-:W-:-:S03]  /*118f0*/  LEA R16, P4, R102, R234, 0x2 ;  /* 0x000000ea66107211 */ /* 0x002fc600078810ff */
[----:B------:R1:W-:Y:S01]  /*11900*/  STL.64 [R1+0x120], R10 ;  /* 0x0001200a01007387 */ /* 0x0003e20000100a00 */
[----:B--2---:R-:W-:-:S03]  /*11910*/  LEA R6, P5, R103, R234, 0x2 ;  /* 0x000000ea67067211 */ /* 0x004fc600078a10ff */
[----:B------:R2:W-:Y:S01]  /*11920*/  STL.64 [R1+0x118], R22 ;  /* 0x0001181601007387 */ /* 0x0005e20000100a00 */
[----:B------:R-:W-:Y:S02]  /*11930*/  LEA.HI.X.SX32 R17, R102, R0, 0x2, P4 ;  /* 0x0000000066117211 */ /* 0x000fe400020f16ff */
[C---:B---3--:R-:W-:Y:S01]  /*11940*/  LEA R4, P6, R104.reuse, R234, 0x2 ;  /* 0x000000ea68047211 */ /* 0x048fe200078c10ff */
[----:B------:R3:W-:Y:S01]  /*11950*/  STL.64 [R1+0x110], R12 ;  /* 0x0001100c01007387 */ /* 0x0007e20000100a00 */
[-C--:B------:R-:W-:Y:S02]  /*11960*/  LEA.HI.X.SX32 R7, R103, R0.reuse, 0x2, P5 ;  /* 0x0000000067077211 */ /* 0x080fe400028f16ff */
[----:B------:R-:W-:Y:S02]  /*11970*/  LEA.HI.X.SX32 R5, R104, R0, 0x2, P6 ;  /* 0x0000000068057211 */ /* 0x000fe400030f16ff */
[CC--:B-1----:R-:W-:Y:S02]  /*11980*/  LEA R10, P1, R105.reuse, R234.reuse, 0x2 ;  /* 0x000000ea690a7211 */ /* 0x0c2fe400078210ff */
[----:B--2---:R-:W-:Y:S01]  /*11990*/  LEA R22, P2, R106, R234, 0x2 ;  /* 0x000000ea6a167211 */ /* 0x004fe200078410ff */
        /* <DEDUP_REMOVED lines=52> */
[-C--:B-1----:R-:W-:Y:S01]  /*11ce0*/  LEA R10, P1, R123, R234.reuse, 0x2 ;  /* 0x000000ea7b0a7211 */ /* 0x082fe200078210ff */
[----:B------:R1:W-:Y:S01]  /*11cf0*/  STL.64 [R1+0x78], R16 ;  /* 0x0000781001007387 */ /* 0x0003e20000100a00 */
[----:B--2---:R-:W-:-:S02]  /*11d00*/  LEA R22, P2, R124, R234, 0x2 ;  /* 0x000000ea7c167211 */ /* 0x004fc400078410ff */
[----:B---3--:R-:W-:Y:S01]  /*11d10*/  LEA R12, P3, R125, R234, 0x2 ;  /* 0x000000ea7d0c7211 */ /* 0x008fe200078610ff */
[----:B------:R2:W-:Y:S01]  /*11d20*/  STL.64 [R1+0x70], R6 ;  /* 0x0000700601007387 */ /* 0x0005e20000100a00 */
[-C--:B------:R-:W-:Y:S02]  /*11d30*/  LEA.HI.X.SX32 R11, R123, R0.reuse, 0x2, P1 ;  /* 0x000000007b0b7211 */ /* 0x080fe400008f16ff */
[----:B------:R-:W-:Y:S01]  /*11d40*/  LEA.HI.X.SX32 R13, R125, R0, 0x2, P3 ;  /* 0x000000007d0d7211 */ /* 0x000fe200018f16ff */
[----:B------:R3:W-:Y:S01]  /*11d50*/  STL.64 [R1+0x68], R4 ;  /* 0x0000680401007387 */ /* 0x0007e20000100a00 */
[----:B-1----:R-:W-:Y:S02]  /*11d60*/  LEA R16, P4, R126, R234, 0x2 ;  /* 0x000000ea7e107211 */ /* 0x002fe400078810ff */
[----:B------:R-:W-:Y:S02]  /*11d70*/  LEA.HI.X.SX32 R23, R124, R0, 0x2, P2 ;  /* 0x000000007c177211 */ /* 0x000fe400010f16ff */
[----:B------:R-:W-:Y:S01]  /*11d80*/  LEA R8, P2, R130, R234, 0x2 ;  /* 0x000000ea82087211 */ /* 0x000fe200078410ff */
[----:B------:R-:W-:Y:S01]  /*11d90*/  STL.64 [R1+0x60], R10 ;  /* 0x0000600a01007387 */ /* 0x000fe20000100a00 */
[----:B------:R-:W-:-:S02]  /*11da0*/  LEA.HI.X.SX32 R17, R126, R0, 0x2, P4 ;  /* 0x000000007e117211 */ /* 0x000fc400020f16ff */
[CC--:B--2---:R-:W-:Y:S02]  /*11db0*/  LEA R6, P5, R127.reuse, R234.reuse, 0x2 ;  /* 0x000000ea7f067211 */ /* 0x0c4fe400078a10ff */
[-C--:B---3--:R-:W-:Y:S01]  /*11dc0*/  LEA R4, P6, R128, R234.reuse, 0x2 ;  /* 0x000000ea80047211 */ /* 0x088fe200078c10ff */
[----:B------:R-:W-:Y:S01]  /*11dd0*/  STL.64 [R1+0x50], R12 ;  /* 0x0000500c01007387 */ /* 0x000fe20000100a00 */
[----:B------:R-:W-:Y:S02]  /*11de0*/  LEA R18, P4, R132, R234, 0x2 ;  /* 0x000000ea84127211 */ /* 0x000fe400078810ff */
[-C--:B------:R-:W-:Y:S01]  /*11df0*/  LEA.HI.X.SX32 R5, R128, R0.reuse, 0x2, P6 ;  /* 0x0000000080057211 */ /* 0x080fe200030f16ff */
[----:B------:R-:W-:Y:S01]  /*11e00*/  STL.64 [R1+0x58], R22 ;  /* 0x0000581601007387 */ /* 0x000fe20000100a00 */
[----:B------:R-:W-:Y:S02]  /*11e10*/  LEA.HI.X.SX32 R7, R127, R0, 0x2, P5 ;  /* 0x000000007f077211 */ /* 0x000fe400028f16ff */
[-C--:B------:R-:W-:Y:S01]  /*11e20*/  LEA R20, P5, R133, R234.reuse, 0x2 ;  /* 0x000000ea85147211 */ /* 0x080fe200078a10ff */
[----:B------:R-:W-:Y:S04]  /*11e30*/  STL [R1+0x28], R8 ;  /* 0x0000280801007387 */ /* 0x000fe80000100800 */
[----:B------:R-:W-:Y:S04]  /*11e40*/  STL.64 [R1+0x48], R16 ;  /* 0x0000481001007387 */ /* 0x000fe80000100a00 */
[----:B------:R-:W-:Y:S04]  /*11e50*/  STL [R1+0x18], R18 ;  /* 0x0000181201007387 */ /* 0x000fe80000100800 */
[----:B------:R-:W-:Y:S04]  /*11e60*/  STL.64 [R1+0x38], R4 ;  /* 0x0000380401007387 */ /* 0x000fe80000100a00 */
[----:B------:R-:W-:Y:S04]  /*11e70*/  STL.64 [R1+0x40], R6 ;  /* 0x0000400601007387 */ /* 0x000fe80000100a00 */
[----:B------:R-:W-:Y:S04]  /*11e80*/  STL [R1+0x10], R20 ;  /* 0x0000101401007387 */ /* 0x000fe80000100800 */
[----:B------:R1:W-:Y:S04]  /*11e90*/  STL.64 [R1+0x3288], R6 ;  /* 0x0032880601007387 */ /* 0x0003e80000100a00 */
[----:B-1----:R-:W2:Y:S01]  /*11ea0*/  LDL.64 R6, [R1+0x28] ;  /* 0x0000280001067983 */ /* 0x002ea20000100a00 */
[----:B------:R-:W-:-:S02]  /*11eb0*/  LEA R10, P1, R129, R234, 0x2 ;  /* 0x000000ea810a7211 */ /* 0x000fc400078210ff */
[----:B------:R-:W-:Y:S02]  /*11ec0*/  LEA R12, P3, R131, R234, 0x2 ;  /* 0x000000ea830c7211 */ /* 0x000fe400078610ff */
[-C--:B------:R-:W-:Y:S02]  /*11ed0*/  LEA.HI.X.SX32 R11, R129, R0.reuse, 0x2, P1 ;  /* 0x00000000810b7211 */ /* 0x080fe400008f16ff */
[----:B------:R-:W-:-:S03]  /*11ee0*/  LEA.HI.X.SX32 R13, R131, R0, 0x2, P3 ;  /* 0x00000000830d7211 */ /* 0x000fc600018f16ff */
[----:B------:R-:W-:Y:S04]  /*11ef0*/  STL.64 [R1+0x30], R10 ;  /* 0x0000300a01007387 */ /* 0x000fe80000100a00 */
[----:B------:R1:W-:Y:S04]  /*11f00*/  STL.64 [R1+0x3290], R12 ;  /* 0x0032900c01007387 */ /* 0x0003e80000100a00 */
[----:B-1----:R-:W3:Y:S01]  /*11f10*/  LDL.64 R12, [R1+0x10] ;  /* 0x00001000010c7983 */ /* 0x002ee20000100a00 */
[----:B--2---:R-:W-:Y:S01]  /*11f20*/  LEA.HI.X.SX32 R7, R130, R0, 0x2, P2 ;  /* 0x0000000082077211 */ /* 0x004fe200010f16ff */
[----:B------:R-:W-:-:S04]  /*11f30*/  IMAD.MOV.U32 R6, RZ, RZ, R8 ;  /* 0x000000ffff067224 */ /* 0x000fc800078e0008 */
[----:B------:R-:W-:Y:S04]  /*11f40*/  STL [R1+0x2c], R7 ;  /* 0x00002c0701007387 */ /* 0x000fe80000100800 */
[----:B------:R1:W-:Y:S04]  /*11f50*/  STL.64 [R1+0x32b0], R6 ;  /* 0x0032b00601007387 */ /* 0x0003e80000100a00 */
[----:B-1----:R-:W2:Y:S01]  /*11f60*/  LDL.64 R6, [R1+0x18] ;  /* 0x0000180001067983 */ /* 0x002ea20000100a00 */
[-C--:B------:R-:W-:Y:S02]  /*11f70*/  LEA R4, P6, R134, R234.reuse, 0x2 ;  /* 0x000000ea86047211 */ /* 0x080fe400078c10ff */
[----:B------:R-:W-:-:S02]  /*11f80*/  LEA R10, P1, R135, R234, 0x2 ;  /* 0x000000ea870a7211 */ /* 0x000fc400078210ff */
[-C--:B------:R-:W-:Y:S01]  /*11f90*/  LEA R8, P2, R136, R234.reuse, 0x2 ;  /* 0x000000ea88087211 */ /* 0x080fe200078410ff */
[----:B---3--:R-:W-:Y:S01]  /*11fa0*/  IMAD.MOV.U32 R12, RZ, RZ, R20 ;  /* 0x000000ffff0c7224 */ /* 0x008fe200078e0014 */
[----:B------:R-:W-:Y:S02]  /*11fb0*/  LEA R16, P3, R137, R234, 0x2 ;  /* 0x000000ea89107211 */ /* 0x000fe400078610ff */
[-C--:B------:R-:W-:Y:S02]  /*11fc0*/  LEA.HI.X.SX32 R13, R133, R0.reuse, 0x2, P5 ;  /* 0x00000000850d7211 */ /* 0x080fe400028f16ff */
[----:B------:R-:W-:Y:S02]  /*11fd0*/  LEA.HI.X.SX32 R5, R134, R0, 0x2, P6 ;  /* 0x0000000086057211 */ /* 0x000fe400030f16ff */
[-C--:B------:R-:W-:Y:S02]  /*11fe0*/  LEA R20, P5, R139, R234.reuse, 0x2 ;  /* 0x000000ea8b147211 */ /* 0x080fe400078a10ff */
[----:B------:R-:W-:-:S02]  /*11ff0*/  LEA R22, P6, R140, R234, 0x2 ;  /* 0x000000ea8c167211 */ /* 0x000fc400078c10ff */
[----:B------:R-:W-:Y:S02]  /*12000*/  LEA.HI.X.SX32 R11, R135, R0, 0x2, P1 ;  /* 0x00000000870b7211 */ /* 0x000fe400008f16ff */
[----:B------:R-:W-:Y:S02]  /*12010*/  LEA R24, P1, R141, R234, 0x2 ;  /* 0x000000ea8d187211 */ /* 0x000fe400078210ff */
[----:B------:R-:W-:Y:S02]  /*12020*/  LEA.HI.X.SX32 R9, R136, R0, 0x2, P2 ;  /* 0x0000000088097211 */ /* 0x000fe400010f16ff */
[----:B------:R-:W-:Y:S02]  /*12030*/  LEA R26, P2, R142, R234, 0x2 ;  /* 0x000000ea8e1a7211 */ /* 0x000fe400078410ff */
[----:B------:R-:W-:Y:S02]  /*12040*/  LEA.HI.X.SX32 R17, R137, R0, 0x2, P3 ;  /* 0x0000000089117211 */ /* 0x000fe400018f16ff */
[----:B------:R-:W-:-:S02]  /*12050*/  LEA R28, P3, R143, R234, 0x2 ;  /* 0x000000ea8f1c7211 */ /* 0x000fc400078610ff */
[-C--:B------:R-:W-:Y:S02]  /*12060*/  LEA.HI.X.SX32 R21, R139, R0.reuse, 0x2, P5 ;  /* 0x000000008b157211 */ /* 0x080fe400028f16ff */
[----:B------:R-:W-:Y:S02]  /*12070*/  LEA.HI.X.SX32 R23, R140, R0, 0x2, P6 ;  /* 0x000000008c177211 */ /* 0x000fe400030f16ff */
[-C--:B------:R-:W-:Y:S02]  /*12080*/  LEA R32, P5, R145, R234.reuse, 0x2 ;  /* 0x000000ea91207211 */ /* 0x080fe400078a10ff */
[----:B------:R-:W-:Y:S02]  /*12090*/  LEA R34, P6, R146, R234, 0x2 ;  /* 0x000000ea92227211 */ /* 0x000fe400078c10ff */
[----:B------:R-:W-:Y:S02]  /*120a0*/  LEA.HI.X.SX32 R25, R141, R0, 0x2, P1 ;  /* 0x000000008d197211 */ /* 0x000fe400008f16ff */
[----:B------:R-:W-:-:S02]  /*120b0*/  LEA R36, P1, R147, R234, 0x2 ;  /* 0x000000ea93247211 */ /* 0x000fc400078210ff */
[----:B------:R-:W-:Y:S02]  /*120c0*/  LEA.HI.X.SX32 R27, R142, R0, 0x2, P2 ;  /* 0x000000008e1b7211 */ /* 0x000fe400010f16ff */
[----:B------:R-:W-:Y:S02]  /*120d0*/  LEA R38, P2, R148, R234, 0x2 ;  /* 0x000000ea94267211 */ /* 0x000fe400078410ff */
[----:B------:R-:W-:Y:S02]  /*120e0*/  LEA.HI.X.SX32 R29, R143, R0, 0x2, P3 ;  /* 0x000000008f1d7211 */ /* 0x000fe400018f16ff */
[----:B------:R-:W-:Y:S02]  /*120f0*/  LEA R40, P3, R149, R234, 0x2 ;  /* 0x000000ea95287211 */ /* 0x000fe400078610ff */
[-C--:B------:R-:W-:Y:S02]  /*12100*/  LEA.HI.X.SX32 R33, R145, R0.reuse, 0x2, P5 ;  /* 0x0000000091217211 */ /* 0x080fe400028f16ff */
[----:B------:R-:W-:-:S02]  /*12110*/  LEA.HI.X.SX32 R35, R146, R0, 0x2, P6 ;  /* 0x0000000092237211 */ /* 0x000fc400030f16ff */
[-C--:B------:R-:W-:Y:S02]  /*12120*/  LEA R44, P5, R151, R234.reuse, 0x2 ;  /* 0x000000ea972c7211 */ /* 0x080fe400078a10ff */
[----:B------:R-:W-:Y:S02]  /*12130*/  LEA R46, P6, R152, R234, 0x2 ;  /* 0x000000ea982e7211 */ /* 0x000fe400078c10ff */
[----:B------:R-:W-:Y:S02]  /*12140*/  LEA.HI.X.SX32 R37, R147, R0, 0x2, P1 ;  /* 0x0000000093257211 */ /* 0x000fe400008f16ff */
[----:B------:R-:W-:Y:S02]  /*12150*/  LEA R48, P1, R153, R234, 0x2 ;  /* 0x000000ea99307211 */ /* 0x000fe400078210ff */
[----:B------:R-:W-:Y:S02]  /*12160*/  LEA.HI.X.SX32 R39, R148, R0, 0x2, P2 ;  /* 0x0000000094277211 */ /* 0x000fe400010f16ff */
[----:B------:R-:W-:-:S02]  /*12170*/  LEA R50, P2, R154, R234, 0x2 ;  /* 0x000000ea9a327211 */ /* 0x000fc400078410ff */
[----:B------:R-:W-:Y:S02]  /*12180*/  LEA.HI.X.SX32 R41, R149, R0, 0x2, P3 ;  /* 0x0000000095297211 */ /* 0x000fe400018f16ff */
        /* <DEDUP_REMOVED lines=65> */
[-C--:B------:R-:W-:Y:S02]  /*125a0*/  LEA.HI.X.SX32 R121, R189, R0.reuse, 0x2, P1 ;  /* 0x00000000bd797211 */ /* 0x080fe400008f16ff */
[----:B------:R-:W-:Y:S02]  /*125b0*/  LEA.HI.X.SX32 R123, R190, R0, 0x2, P2 ;  /* 0x00000000be7b7211 */ /* 0x000fe400010f16ff */
[----:B------:R-:W-:Y:S02]  /*125c0*/  LEA R134, P2, R196, R234, 0x2 ;  /* 0x000000eac4867211 */ /* 0x000fe400078410ff */
[----:B------:R-:W-:Y:S02]  /*125d0*/  LEA.HI.X.SX32 R125, R191, R0, 0x2, P3 ;  /* 0x00000000bf7d7211 */ /* 0x000fe400018f16ff */
[----:B------:R-:W-:Y:S02]  /*125e0*/  LEA R136, P3, R197, R234, 0x2 ;  /* 0x000000eac5887211 */ /* 0x000fe400078610ff */
[----:B------:R-:W-:-:S02]  /*125f0*/  LEA.HI.X.SX32 R129, R193, R0, 0x2, P5 ;  /* 0x00000000c1817211 */ /* 0x000fc400028f16ff */
[----:B------:R-:W-:Y:S02]  /*12600*/  LEA.HI.X.SX32 R131, R194, R0, 0x2, P6 ;  /* 0x00000000c2837211 */ /* 0x000fe400030f16ff */
[-C--:B------:R-:W-:Y:S02]  /*12610*/  LEA R140, P5, R199, R234.reuse, 0x2 ;  /* 0x000000eac78c7211 */ /* 0x080fe400078a10ff */
[----:B------:R-:W-:Y:S02]  /*12620*/  LEA R142, P6, R200, R234, 0x2 ;  /* 0x000000eac88e7211 */ /* 0x000fe400078c10ff */
[----:B------:R-:W-:Y:S02]  /*12630*/  LEA.HI.X.SX32 R135, R196, R0, 0x2, P2 ;  /* 0x00000000c4877211 */ /* 0x000fe400010f16ff */
[----:B------:R-:W-:Y:S02]  /*12640*/  LEA R146, P2, R202, R234, 0x2 ;  /* 0x000000eaca927211 */ /* 0x000fe400078410ff */
[----:B------:R-:W-:-:S02]  /*12650*/  LEA.HI.X.SX32 R137, R197, R0, 0x2, P3 ;  /* 0x00000000c5897211 */ /* 0x000fc400018f16ff */
[----:B------:R-:W-:Y:S02]  /*12660*/  LEA R148, P3, R203, R234, 0x2 ;  /* 0x000000eacb947211 */ /* 0x000fe400078610ff */
[-C--:B------:R-:W-:Y:S02]  /*12670*/  LEA.HI.X.SX32 R141, R199, R0.reuse, 0x2, P5 ;  /* 0x00000000c78d7211 */ /* 0x080fe400028f16ff */
[----:B------:R-:W-:Y:S02]  /*12680*/  LEA.HI.X.SX32 R143, R200, R0, 0x2, P6 ;  /* 0x00000000c88f7211 */ /* 0x000fe400030f16ff */
[-C--:B------:R-:W-:Y:S02]  /*12690*/  LEA R152, P5, R205, R234.reuse, 0x2 ;  /* 0x000000eacd987211 */ /* 0x080fe400078a10ff */
[----:B------:R-:W-:Y:S02]  /*126a0*/  LEA R154, P6, R206, R234, 0x2 ;  /* 0x000000eace9a7211 */ /* 0x000fe400078c10ff */
[----:B------:R-:W-:-:S02]  /*126b0*/  LEA.HI.X.SX32 R147, R202, R0, 0x2, P2 ;  /* 0x00000000ca937211 */ /* 0x000fc400010f16ff */
[----:B------:R-:W-:Y:S02]  /*126c0*/  LEA R158, P2, R208, R234, 0x2 ;  /* 0x000000ead09e7211 */ /* 0x000fe400078410ff */
[----:B------:R-:W-:Y:S02]  /*126d0*/  LEA.HI.X.SX32 R149, R203, R0, 0x2, P3 ;  /* 0x00000000cb957211 */ /* 0x000fe400018f16ff */
[----:B------:R-:W-:Y:S02]  /*126e0*/  LEA R160, P3, R209, R234, 0x2 ;  /* 0x000000ead1a07211 */ /* 0x000fe400078610ff */
[-C--:B------:R-:W-:Y:S01]  /*126f0*/  LEA.HI.X.SX32 R153, R205, R0.reuse, 0x2, P5 ;  /* 0x00000000cd997211 */ /* 0x080fe200028f16ff */
[----:B--2---:R-:W-:Y:S01]  /*12700*/  IMAD.MOV.U32 R6, RZ, RZ, R18 ;  /* 0x000000ffff067224 */ /* 0x004fe200078e0012 */
[----:B------:R-:W-:Y:S02]  /*12710*/  LEA.HI.X.SX32 R7, R132, R0, 0x2, P4 ;  /* 0x0000000084077211 */ /* 0x000fe400020f16ff */
[----:B------:R-:W-:-:S04]  /*12720*/  LEA R18, P4, R138, R234, 0x2 ;  /* 0x000000ea8a127211 */ /* 0x000fc800078810ff */
        /* <DEDUP_REMOVED lines=17> */
[CC--:B------:R-:W-:Y:S02]  /*12840*/  LEA R126, P4, R192.reuse, R234.reuse, 0x2 ;  /* 0x000000eac07e7211 */ /* 0x0c0fe400078810ff */
[C---:B------:R-:W-:Y:S02]  /*12850*/  LEA R132, P1, R195.reuse, R234, 0x2 ;  /* 0x000000eac3847211 */ /* 0x040fe400078210ff */
[----:B------:R-:W-:Y:S01]  /*12860*/  LEA.HI.X.SX32 R127, R192, R0, 0x2, P4 ;  /* 0x00000000c07f7211 */ /* 0x000fe200020f16ff */
[----:B------:R-:W-:Y:S01]  /*12870*/  STL [R1+0x1c], R7 ;  /* 0x00001c0701007387 */ /* 0x000fe20000100800 */
[----:B------:R-:W-:Y:S02]  /*12880*/  LEA R138, P4, R198, R234, 0x2 ;  /* 0x000000eac68a7211 */ /* 0x000fe400078810ff */
[----:B------:R-:W-:Y:S01]  /*12890*/  LEA.HI.X.SX32 R133, R195, R0, 0x2, P1 ;  /* 0x00000000c3857211 */ /* 0x000fe200008f16ff */
[----:B------:R-:W-:Y:S01]  /*128a0*/  STL.64 [R1+0x32c0], R6 ;  /* 0x0032c00601007387 */ /* 0x000fe20000100a00 */
[----:B------:R-:W-:-:S02]  /*128b0*/  LEA R144, P1, R201, R234, 0x2 ;  /* 0x000000eac9907211 */ /* 0x000fc400078210ff */
[----:B------:R-:W-:Y:S01]  /*128c0*/  LEA.HI.X.SX32 R139, R198, R0, 0x2, P4 ;  /* 0x00000000c68b7211 */ /* 0x000fe200020f16ff */
[----:B------:R-:W-:Y:S01]  /*128d0*/  STL [R1+0x14], R13 ;  /* 0x0000140d01007387 */ /* 0x000fe20000100800 */
[----:B------:R-:W-:-:S03]  /*128e0*/  LEA R150, P4, R204, R234, 0x2 ;  /* 0x000000eacc967211 */ /* 0x000fc600078810ff */
[----:B------:R-:W-:Y:S01]  /*128f0*/  STL.64 [R1+0x32b8], R12 ;  /* 0x0032b80c01007387 */ /* 0x000fe20000100a00 */
[----:B------:R-:W-:-:S03]  /*12900*/  LEA.HI.X.SX32 R145, R201, R0, 0x2, P1 ;  /* 0x00000000c9917211 */ /* 0x000fc600008f16ff */
[----:B------:R1:W-:Y:S01]  /*12910*/  STL.64 [R1+0x8], R4 ;  /* 0x0000080401007387 */ /* 0x0003e20000100a00 */
[----:B------:R-:W-:-:S03]  /*12920*/  LEA R156, P1, R207, R234, 0x2 ;  /* 0x000000eacf9c7211 */ /* 0x000fc600078210ff */
[----:B------:R-:W-:Y:S01]  /*12930*/  STL.64 [R1+0x3298], R10 ;  /* 0x0032980a01007387 */ /* 0x000fe20000100a00 */
[----:B------:R-:W-:-:S03]  /*12940*/  LEA.HI.X.SX32 R151, R204, R0, 0x2, P4 ;  /* 0x00000000cc977211 */ /* 0x000fc600020f16ff */
[----:B------:R-:W-:Y:S01]  /*12950*/  STL.64 [R1+0x32c8], R8 ;  /* 0x0032c80801007387 */ /* 0x000fe20000100a00 */
[----:B------:R-:W-:-:S03]  /*12960*/  LEA R162, P4, R210, R234, 0x2 ;  /* 0x000000ead2a27211 */ /* 0x000fc600078810ff */
[----:B------:R2:W-:Y:S01]  /*12970*/  STL.64 [R1+0x32d0], R16 ;  /* 0x0032d01001007387 */ /* 0x0005e20000100a00 */
[----:B------:R-:W-:Y:S01]  /*12980*/  LEA.HI.X.SX32 R155, R206, R0, 0x2, P6 ;  /* 0x00000000ce9b7211 */ /* 0x000fe200030f16ff */
[----:B------:R-:W-:Y:S01]  /*12990*/  USEL UR4, URZ, 0x4, !UP0 ;  /* 0x000000043f047887 */ /* 0x000fe2000c000000 */
[-C--:B------:R-:W-:Y:S01]  /*129a0*/  LEA R164, P5, R211, R234.reuse, 0x2 ;  /* 0x000000ead3a47211 */ /* 0x080fe200078a10ff */
[----:B------:R-:W-:Y:S01]  /*129b0*/  STL.64 [R1+0x32d8], R18 ;  /* 0x0032d81201007387 */ /* 0x000fe20000100a00 */
[----:B------:R-:W-:Y:S01]  /*129c0*/  LEA R166, P6, R212, R234, 0x2 ;  /* 0x000000ead4a67211 */ /* 0x000fe200078c10ff */
[----:B-1----:R-:W1:Y:S01]  /*129d0*/  LDC R4, c[0x0][0x230] ;  /* 0x00008c00ff047b82 */ /* 0x002e620000000800 */
[----:B------:R-:W-:Y:S01]  /*129e0*/  LEA.HI.X.SX32 R157, R207, R0, 0x2, P1 ;  /* 0x00000000cf9d7211 */ /* 0x000fe200008f16ff */
[----:B------:R-:W-:Y:S01]  /*129f0*/  STL.64 [R1+0x32a0], R20 ;  /* 0x0032a01401007387 */ /* 0x000fe20000100a00 */
[----:B------:R-:W-:Y:S02]  /*12a00*/  LEA R168, P1, R213, R234, 0x2 ;  /* 0x000000ead5a87211 */ /* 0x000fe400078210ff */
[----:B------:R-:W-:Y:S01]  /*12a10*/  LEA.HI.X.SX32 R159, R208, R0, 0x2, P2 ;  /* 0x00000000d09f7211 */ /* 0x000fe200010f16ff */
[----:B------:R-:W-:Y:S01]  /*12a20*/  STL.64 [R1+0x32e0], R22 ;  /* 0x0032e01601007387 */ /* 0x000fe20000100a00 */
[----:B------:R-:W-:Y:S01]  /*12a30*/  LEA R170, P2, R214, R234, 0x2 ;  /* 0x000000ead6aa7211 */ /* 0x000fe200078410ff */
[----:B------:R-:W3:Y:S01]  /*12a40*/  LDC R5, c[0x0][0x230] ;  /* 0x00008c00ff057b82 */ /* 0x000ee20000000800 */
[----:B------:R-:W-:Y:S01]  /*12a50*/  LEA.HI.X.SX32 R161, R209, R0, 0x2, P3 ;  /* 0x00000000d1a17211 */ /* 0x000fe200018f16ff */
[----:B------:R-:W-:Y:S01]  /*12a60*/  STL.64 [R1+0x32e8], R24 ;  /* 0x0032e81801007387 */ /* 0x000fe20000100a00 */
[----:B------:R-:W-:-:S02]  /*12a70*/  LEA R172, P3, R215, R234, 0x2 ;  /* 0x000000ead7ac7211 */ /* 0x000fc400078610ff */
[----:B------:R-:W-:Y:S01]  /*12a80*/  LEA.HI.X.SX32 R163, R210, R0, 0x2, P4 ;  /* 0x00000000d2a37211 */ /* 0x000fe200020f16ff */
[----:B------:R-:W-:Y:S01]  /*12a90*/  STL.64 [R1+0x32f0], R26 ;  /* 0x0032f01a01007387 */ /* 0x000fe20000100a00 */
[----:B------:R-:W-:Y:S02]  /*12aa0*/  LEA R174, P4, R216, R234, 0x2 ;  /* 0x000000ead8ae7211 */ /* 0x000fe400078810ff */
[-C--:B------:R-:W-:Y:S01]  /*12ab0*/  LEA.HI.X.SX32 R165, R211, R0.reuse, 0x2, P5 ;  /* 0x00000000d3a57211 */ /* 0x080fe200028f16ff */
[----:B------:R-:W-:Y:S01]  /*12ac0*/  STL.64 [R1+0x32a8], R28 ;  /* 0x0032a81c01007387 */ /* 0x000fe20000100a00 */
[----:B------:R-:W-:Y:S02]  /*12ad0*/  LEA.HI.X.SX32 R167, R212, R0, 0x2, P6 ;  /* 0x00000000d4a77211 */ /* 0x000fe400030f16ff */
[-C--:B------:R-:W-:Y:S01]  /*12ae0*/  LEA R176, P5, R217, R234.reuse, 0x2 ;  /* 0x000000ead9b07211 */ /* 0x080fe200078a10ff */
        /* <DEDUP_REMOVED lines=50> */
[-C--:B------:R-:W-:Y:S02]  /*12e10*/  LEA.HI.X.SX32 R201, R229, R0.reuse, 0x2, P5 ;  /* 0x00000000e5c97211 */ /* 0x080fe400028f16ff */
[----:B------:R-:W-:Y:S01]  /*12e20*/  LEA.HI.X.SX32 R203, R230, R0, 0x2, P6 ;  /* 0x00000000e6cb7211 */ /* 0x000fe200030f16ff */
[----:B------:R-:W-:Y:S01]  /*12e30*/  STL.64 [R1+0x3380], R64 ;  /* 0x0033804001007387 */ /* 0x000fe20000100a00 */
[-C--:B------:R-:W-:Y:S02]  /*12e40*/  LEA R212, P5, R235, R234.reuse, 0x2 ;  /* 0x000000eaebd47211 */ /* 0x080fe400078a10ff */
[----:B------:R-:W-:-:S02]  /*12e50*/  LEA R214, P6, R238, R234, 0x2 ;  /* 0x000000eaeed67211 */ /* 0x000fc400078c10ff */
[----:B------:R-:W-:Y:S01]  /*12e60*/  LEA.HI.X.SX32 R205, R231, R0, 0x2, P1 ;  /* 0x00000000e7cd7211 */ /* 0x000fe200008f16ff */
[----:B------:R-:W-:Y:S01]  /*12e70*/  STL.64 [R1+0x3388], R66 ;  /* 0x0033884201007387 */ /* 0x000fe20000100a00 */
[----:B------:R-:W-:Y:S02]  /*12e80*/  LEA R216, P1, R239, R234, 0x2 ;  /* 0x000000eaefd87211 */ /* 0x000fe400078210ff */
[----:B------:R-:W-:Y:S01]  /*12e90*/  LEA.HI.X.SX32 R207, R232, R0, 0x2, P2 ;  /* 0x00000000e8cf7211 */ /* 0x000fe200010f16ff */
[----:B------:R-:W-:Y:S01]  /*12ea0*/  STL.64 [R1+0x3390], R68 ;  /* 0x0033904401007387 */ /* 0x000fe20000100a00 */
[----:B------:R-:W-:Y:S02]  /*12eb0*/  LEA R218, P2, R240, R234, 0x2 ;  /* 0x000000eaf0da7211 */ /* 0x000fe400078410ff */
[----:B------:R-:W-:Y:S02]  /*12ec0*/  LEA.HI.X.SX32 R209, R233, R0, 0x2, P3 ;  /* 0x00000000e9d17211 */ /* 0x000fe400018f16ff */
[----:B------:R-:W-:-:S02]  /*12ed0*/  LEA R220, P3, R241, R234, 0x2 ;  /* 0x000000eaf1dc7211 */ /* 0x000fc400078610ff */
[----:B------:R-:W-:Y:S02]  /*12ee0*/  LEA.HI.X.SX32 R211, R237, R0, 0x2, P4 ;  /* 0x00000000edd37211 */ /* 0x000fe400020f16ff */
[----:B------:R-:W4:Y:S01]  /*12ef0*/  LDL.LU R237, [R1+0x33b8] ;  /* 0x0033b80001ed7983 */ /* 0x000f220000300800 */
[----:B------:R-:W-:Y:S02]  /*12f00*/  LEA R222, P4, R242, R234, 0x2 ;  /* 0x000000eaf2de7211 */ /* 0x000fe400078810ff */
[-C--:B------:R-:W-:Y:S02]  /*12f10*/  LEA.HI.X.SX32 R213, R235, R0.reuse, 0x2, P5 ;  /* 0x00000000ebd57211 */ /* 0x080fe400028f16ff */
[----:B------:R-:W-:Y:S02]  /*12f20*/  LEA.HI.X.SX32 R215, R238, R0, 0x2, P6 ;  /* 0x00000000eed77211 */ /* 0x000fe400030f16ff */
[----:B------:R-:W-:Y:S01]  /*12f30*/  LEA R224, P5, R243, R234, 0x2 ;  /* 0x000000eaf3e07211 */ /* 0x000fe200078a10ff */
[----:B------:R-:W2:Y:S01]  /*12f40*/  LDL.LU R238, [R1+0x33b4] ;  /* 0x0033b40001ee7983 */ /* 0x000ea20000300800 */
[----:B------:R-:W-:-:S02]  /*12f50*/  LEA.HI.X.SX32 R217, R239, R0, 0x2, P1 ;  /* 0x00000000efd97211 */ /* 0x000fc400008f16ff */
[----:B------:R-:W-:Y:S01]  /*12f60*/  LEA R226, P6, R2, R234, 0x2 ;  /* 0x000000ea02e27211 */ /* 0x000fe200078c10ff */
[----:B------:R-:W2:Y:S01]  /*12f70*/  LDL.LU R239, [R1+0x33b0] ;  /* 0x0033b00001ef7983 */ /* 0x000ea20000300800 */
[-C--:B------:R-:W-:Y:S02]  /*12f80*/  LEA.HI.X.SX32 R219, R240, R0.reuse, 0x2, P2 ;  /* 0x00000000f0db7211 */ /* 0x080fe400010f16ff */
[-C--:B------:R-:W-:Y:S01]  /*12f90*/  LEA.HI.X.SX32 R221, R241, R0.reuse, 0x2, P3 ;  /* 0x00000000f1dd7211 */ /* 0x080fe200018f16ff */
[----:B------:R-:W2:Y:S01]  /*12fa0*/  LDL.LU R240, [R1+0x33ac] ;  /* 0x0033ac0001f07983 */ /* 0x000ea20000300800 */
[-C--:B------:R-:W-:Y:S02]  /*12fb0*/  LEA.HI.X.SX32 R223, R242, R0.reuse, 0x2, P4 ;  /* 0x00000000f2df7211 */ /* 0x080fe400020f16ff */
[-C--:B------:R-:W-:Y:S01]  /*12fc0*/  LEA.HI.X.SX32 R225, R243, R0.reuse, 0x2, P5 ;  /* 0x00000000f3e17211 */ /* 0x080fe200028f16ff */
[----:B------:R-:W2:Y:S01]  /*12fd0*/  LDL.LU R241, [R1+0x33a8] ;  /* 0x0033a80001f17983 */ /* 0x000ea20000300800 */
[----:B------:R-:W-:-:S03]  /*12fe0*/  LEA.HI.X.SX32 R227, R2, R0, 0x2, P6 ;  /* 0x0000000002e37211 */ /* 0x000fc600030f16ff */
[----:B------:R-:W2:Y:S04]  /*12ff0*/  LDL.LU R242, [R1+0x33a4] ;  /* 0x0033a40001f27983 */ /* 0x000ea80000300800 */
[----:B------:R-:W2:Y:S04]  /*13000*/  LDL.LU R243, [R1+0x33a0] ;  /* 0x0033a00001f37983 */ /* 0x000ea80000300800 */
[----:B------:R-:W2:Y:S01]  /*13010*/  LDL.LU R2, [R1+0x339c] ;  /* 0x00339c0001027983 */ /* 0x000ea20000300800 */
[-C--:B------:R-:W-:Y:S02]  /*13020*/  LEA R228, P1, R14, R234.reuse, 0x2 ;  /* 0x000000ea0ee47211 */ /* 0x080fe400078210ff */
[----:B------:R-:W-:-:S02]  /*13030*/  LEA R230, P2, R244, R234, 0x2 ;  /* 0x000000eaf4e67211 */ /* 0x000fc400078410ff */
[-C--:B------:R-:W-:Y:S02]  /*13040*/  LEA R232, P3, R252, R234.reuse, 0x2 ;  /* 0x000000eafce87211 */ /* 0x080fe400078610ff */
[C---:B------:R-:W-:Y:S02]  /*13050*/  LEA R234, P4, R249.reuse, R234, 0x2 ;  /* 0x000000eaf9ea7211 */ /* 0x040fe400078810ff */
[-C--:B------:R-:W-:Y:S02]  /*13060*/  LEA.HI.X.SX32 R229, R14, R0.reuse, 0x2, P1 ;  /* 0x000000000ee57211 */ /* 0x080fe400008f16ff */
[-C--:B------:R-:W-:Y:S01]  /*13070*/  LEA.HI.X.SX32 R231, R244, R0.reuse, 0x2, P2 ;  /* 0x00000000f4e77211 */ /* 0x080fe200010f16ff */
[----:B------:R-:W-:Y:S01]  /*13080*/  IMAD.U32 R3, RZ, RZ, UR4 ;  /* 0x00000004ff037e24 */ /* 0x000fe2000f8e00ff */
[-C--:B------:R-:W-:Y:S01]  /*13090*/  LEA.HI.X.SX32 R233, R252, R0.reuse, 0x2, P3 ;  /* 0x00000000fce97211 */ /* 0x080fe200018f16ff */
[----:B------:R-:W3:Y:S01]  /*130a0*/  S2R R7, SR_TID.X ;  /* 0x0000000000077919 */ /* 0x000ee20000002100 */
[----:B------:R-:W-:Y:S01]  /*130b0*/  LEA.HI.X.SX32 R235, R249, R0, 0x2, P4 ;  /* 0x00000000f9eb7211 */ /* 0x000fe200020f16ff */
[----:B------:R-:W-:Y:S01]  /*130c0*/  VIADD R0, R15, 0xfffffffc ;  /* 0xfffffffc0f007836 */ /* 0x000fe20000000000 */
[----:B------:R-:W-:Y:S01]  /*130d0*/  SEL R3, R3, RZ, !P0 ;  /* 0x000000ff03037207 */ /* 0x000fe20004000000 */
[----:B------:R-:W3:Y:S01]  /*130e0*/  LDC R15, c[0x0][0x230] ;  /* 0x00008c00ff0f7b82 */ /* 0x000ee20000000800 */
[----:B-1----:R-:W-:Y:S01]  /*130f0*/  VIADD R4, R4, 0xfffffffe ;  /* 0xfffffffe04047836 */ /* 0x002fe20000000000 */
[----:B------:R-:W5:Y:S01]  /*13100*/  LDL.LU R14, [R1+0x3398] ;  /* 0x00339800010e7983 */ /* 0x000f620000300800 */
[----:B------:R-:W-:-:S02]  /*13110*/  ISETP.GE.U32.AND P6, PT, R0, 0x7fffffbd, PT ;  /* 0x7fffffbd0000780c */ /* 0x000fc40003fc6070 */
[----:B------:R-:W-:Y:S01]  /*13120*/  ISETP.NE.U32.AND P3, PT, R3, RZ, PT ;  /* 0x000000ff0300720c */ /* 0x000fe20003f65070 */
[----:B------:R-:W-:Y:S02]  /*13130*/  VIADD R3, R245, 0xfffffffd ;  /* 0xfffffffdf5037836 */ /* 0x000fe40000000000 */
[----:B------:R-:W1:Y:S01]  /*13140*/  LDC R245, c[0x0][0x230] ;  /* 0x00008c00fff57b82 */ /* 0x000e620000000800 */
[----:B---3--:R-:W-:Y:S01]  /*13150*/  VIADD R5, R5, 0xffffffff ;  /* 0xffffffff05057836 */ /* 0x008fe20000000000 */
[----:B------:R-:W-:-:S06]  /*13160*/  UMOV UR4, 0x400 ;  /* 0x0000040000047882 */ /* 0x000fcc0000000000 */
[----:B------:R-:W3:Y:S01]  /*13170*/  LDC R244, c[0x0][0x230] ;  /* 0x00008c00fff47b82 */ /* 0x000ee20000000800 */
[----:B------:R-:W-:-:S07]  /*13180*/  VIADD R0, R15, 0xffffffde ;  /* 0xffffffde0f007836 */ /* 0x000fce0000000000 */
[----:B------:R-:W3:Y:S01]  /*13190*/  LDC R249, c[0x0][0x230] ;  /* 0x00008c00fff97b82 */ /* 0x000ee20000000800 */
[----:B------:R-:W3:Y:S01]  /*131a0*/  S2R R15, SR_TID.X ;  /* 0x00000000000f7919 */ /* 0x000ee20000002100 */
[----:B------:R-:W-:Y:S01]  /*131b0*/  ISETP.GE.U32.AND P4, PT, R3, 0x7fffffbe, PT ;  /* 0x7fffffbe0300780c */ /* 0x000fe20003f86070 */
[----:B-1----:R-:W-:Y:S02]  /*131c0*/  VIADD R3, R245, 0xffffffdf ;  /* 0xffffffdff5037836 */ /* 0x002fe40000000000 */
[----:B------:R-:W-:Y:S01]  /*131d0*/  IMAD.SHL.U32 R6, R7, 0x10, RZ ;  /* 0x0000001007067824 */ /* 0x000fe200078e00ff */
[----:B------:R-:W-:Y:S02]  /*131e0*/  ISETP.GE.U32.AND P0, PT, R4, 0x7fffffbf, PT ;  /* 0x7fffffbf0400780c */ /* 0x000fe40003f06070 */
[----:B------:R-:W1:Y:S01]  /*131f0*/  LDC R4, c[0x0][0x230] ;  /* 0x00008c00ff047b82 */ /* 0x000e620000000800 */
[----:B------:R-:W-:Y:S02]  /*13200*/  ISETP.GE.U32.AND P1, PT, R5, 0x7fffffc0, PT ;  /* 0x7fffffc00500780c */ /* 0x000fe40003f26070 */
[----:B------:R-:W-:Y:S01]  /*13210*/  LOP3.LUT R252, R6, 0x70, RZ, 0xc0, !PT ;  /* 0x0000007006fc7812 */ /* 0x000fe200078ec0ff */
[----:B------:R-:W-:Y:S01]  /*13220*/  ULEA UR61, UR61, UR4, 0x18 ;  /* 0x000000043d3d7291 */ /* 0x000fe2000f8ec03f */
[----:B------:R-:W-:-:S03]  /*13230*/  ISETP.GE.U32.AND P2, PT, R0, 0x7fffff9f, PT ;  /* 0x7fffff9f0000780c */ /* 0x000fc60003f46070 */
[----:B------:R-:W2:Y:S01]  /*13240*/  LDC R5, c[0x0][0x230] ;  /* 0x00008c00ff057b82 */ /* 0x000ea20000000800 */
[----:B---3--:R-:W-:-:S07]  /*13250*/  LOP3.LUT R245, R15, 0x7f, RZ, 0xc0, !PT ;  /* 0x0000007f0ff57812 */ /* 0x008fce00078ec0ff */
[----:B------:R-:W3:Y:S01]  /*13260*/  LDC R15, c[0x0][0x230] ;  /* 0x00008c00ff0f7b82 */ /* 0x000ee20000000800 */
[----:B------:R-:W-:Y:S01]  /*13270*/  IMAD R252, R245, 0x80, R252 ;  /* 0x00000080f5fc7824 */ /* 0x000fe200078e02fc */
[----:B------:R-:W-:-:S03]  /*13280*/  ISETP.GE.U32.AND P5, PT, R3, 0x7fffffa0, PT ;  /* 0x7fffffa00300780c */ /* 0x000fc60003fa6070 */
[----:B------:R-:W-:Y:S01]  /*13290*/  VIADD R3, R252, UR61 ;  /* 0x0000003dfc037c36 */ /* 0x000fe20008000000 */
[----:B------:R-:W-:Y:S01]  /*132a0*/  ULDC.64 UR4, c[0x0][0x208] ;  /* 0x0000820000047ab9 */ /* 0x000fe20000000a00 */
[----:B-1----:R-:W-:Y:S01]  /*132b0*/  VIADD R4, R4, 0xffffffdc ;  /* 0xffffffdc04047836 */ /* 0x002fe20000000000 */
[----:B------:R-:W1:Y:S01]  /*132c0*/  LDC R245, c[0x0][0x230] ;  /* 0x00008c00fff57b82 */ /* 0x000e620000000800 */
[----:B---3--:R-:W-:-:S07]  /*132d0*/  VIADD R0, R15, 0xffffffdd ;  /* 0xffffffdd0f007836 */ /* 0x008fce0000000000 */
[----:B------:R-:W3:Y:S01]  /*132e0*/  LDC R15, c[0x0][0x230] ;  /* 0x00008c00ff0f7b82 */ /* 0x000ee20000000800 */
[----:B------:R-:W-:Y:S01]  /*132f0*/  LOP3.LUT R6, R252, 0x10, RZ, 0x3c, !PT ;  /* 0x00000010fc067812 */ /* 0x000fe200078e3cff */
[----:B------:R-:W-:Y:S01]  /*13300*/  @!PT LDS RZ, [RZ] ;  /* 0x00000000fffff984 */ /* 0x000fe20000000800 */
[----:B------:R-:W-:Y:S01]  /*13310*/  @!PT LDS RZ, [RZ] ;  /* 0x00000000fffff984 */ /* 0x000fe20000000800 */
[----:B------:R-:W-:Y:S01]  /*13320*/  @!PT LDS RZ, [RZ] ;  /* 0x00000000fffff984 */ /* 0x000fe20000000800 */
[----:B----4-:R-:W-:Y:S04]  /*13330*/  LDGSTS.E [R3], desc[UR4][R236.64], !P1 ;  /* 0x00000000ec037fae */ /* 0x010fe8000c921844 */
[----:B--2---:R-:W-:Y:S04]  /*13340*/  LDGSTS.E [R3+0x4000], desc[UR4][R238.64], !P1 ;  /* 0x04000000ee037fae */ /* 0x004fe8000c921844 */
[----:B------:R-:W-:Y:S04]  /*13350*/  LDGSTS.E [R3+0x8000], desc[UR4][R240.64], !P1 ;  /* 0x08000000f0037fae */ /* 0x000fe8000c921844 */
[----:B------:R-:W-:Y:S01]  /*13360*/  LDGSTS.E [R3+0xc000], desc[UR4][R242.64], !P1 ;  /* 0x0c000000f2037fae */ /* 0x000fe2000c921844 */
[----:B------:R-:W-:Y:S01]  /*13370*/  ISETP.GE.U32.AND P1, PT, R0, 0x7fffff9e, PT ;  /* 0x7fffff9e0000780c */ /* 0x000fe20003f26070 */
[----:B------:R-:W-:-:S04]  /*13380*/  IMAD.WIDE R16, R2, 0x4, R236 ;  /* 0x0000000402107825 */ /* 0x000fc800078e02ec */
[C---:B------:R-:W-:Y:S01]  /*13390*/  IMAD.WIDE R12, R2.reuse, 0x4, R238 ;  /* 0x00000004020c7825 */ /* 0x040fe200078e02ee */
[----:B------:R2:W-:Y:S03]  /*133a0*/  STL.64 [R1+0xb88], R16 ;  /* 0x000b881001007387 */ /* 0x0005e60000100a00 */
[C---:B------:R-:W-:Y:S01]  /*133b0*/  IMAD.SHL.U32 R0, R2.reuse, 0x2, RZ ;  /* 0x0000000202007824 */ /* 0x040fe200078e00ff */
[----:B------:R2:W-:Y:S01]  /*133c0*/  LDGSTS.E [R3+0x4], desc[UR4][R16.64], !P0 ;  /* 0x0000400010037fae */ /* 0x0005e2000c121844 */
[----:B------:R-:W-:-:S04]  /*133d0*/  IMAD.WIDE R10, R2, 0x4, R240 ;  /* 0x00000004020a7825 */ /* 0x000fc800078e02f0 */
[----:B------:R-:W-:Y:S01]  /*133e0*/  IMAD.WIDE R8, R2, 0x4, R242 ;  /* 0x0000000402087825 */ /* 0x000fe200078e02f2 */
[----:B------:R4:W-:Y:S04]  /*133f0*/  STL.64 [R1+0xb80], R12 ;  /* 0x000b800c01007387 */ /* 0x0009e80000100a00 */
[----:B------:R4:W-:Y:S01]  /*13400*/  LDGSTS.E [R3+0x4004], desc[UR4][R12.64], !P0 ;  /* 0x040040000c037fae */ /* 0x0009e2000c121844 */
[----:B--2---:R-:W-:-:S03]  /*13410*/  IMAD.WIDE R16, R0, 0x4, R236 ;  /* 0x0000000400107825 */ /* 0x004fc600078e02ec */
[----:B------:R2:W-:Y:S04]  /*13420*/  STL.64 [R1+0xb78], R10 ;  /* 0x000b780a01007387 */ /* 0x0005e80000100a00 */
[----:B------:R2:W-:Y:S01]  /*13430*/  LDGSTS.E [R3+0x8004], desc[UR4][R10.64], !P0 ;  /* 0x080040000a037fae */ /* 0x0005e2000c121844 */
[----:B----4-:R-:W-:-:S03]  /*13440*/  IMAD.WIDE R12, R0, 0x4, R238 ;  /* 0x00000004000c7825 */ /* 0x010fc600078e02ee */
[----:B------:R4:W-:Y:S04]  /*13450*/  STL.64 [R1+0xb70], R8 ;  /* 0x000b700801007387 */ /* 0x0009e80000100a00 */
[----:B------:R4:W-:Y:S01]  /*13460*/  LDGSTS.E [R3+0xc004], desc[UR4][R8.64], !P0 ;  /* 0x0c00400008037fae */ /* 0x0009e2000c121844 */
[----:B------:R-:W-:Y:S01]  /*13470*/  ISETP.GE.U32.AND P0, PT, R4, 0x7fffff9d, PT ;  /* 0x7fffff9d0400780c */ /* 0x000fe20003f06070 */
[----:B--2---:R-:W-:Y:S02]  /*13480*/  IMAD.WIDE R10, R0, 0x4, R240 ;  /* 0x00000004000a7825 */ /* 0x004fe400078e02f0 */
[----:B------:R2:W-:Y:S02]  /*13490*/  STL.64 [R1+0xb68], R16 ;  /* 0x000b681001007387 */ /* 0x0005e40000100a00 */
[----:B------:R-:W-:-:S02]  /*134a0*/  IMAD R4, R2, 0x3, RZ ;  /* 0x0000000302047824 */ /* 0x000fc400078e02ff */
[----:B------:R2:W-:Y:S01]  /*134b0*/  LDGSTS.E [R3+0x8], desc[UR4][R16.64], !P4 ;  /* 0x0000800010037fae */ /* 0x0005e2000e121844 */
[----:B----4-:R-:W-:-:S03]  /*134c0*/  IMAD.WIDE R8, R0, 0x4, R242 ;  /* 0x0000000400087825 */ /* 0x010fc600078e02f2 */
[----:B------:R4:W-:Y:S01]  /*134d0*/  STL.64 [R1+0xb60], R12 ;  /* 0x000b600c01007387 */ /* 0x0009e20000100a00 */
[----:B------:R-:W-:-:S03]  /*134e0*/  VIADD R0, R5, 0xfffffffb ;  /* 0xfffffffb05007836 */ /* 0x000fc60000000000 */
[----:B------:R4:W-:Y:S01]  /*134f0*/  LDGSTS.E [R3+0x4008], desc[UR4][R12.64], !P4 ;  /* 0x040080000c037fae */ /* 0x0009e2000e121844 */
[----:B------:R-:W1:Y:S03]  /*13500*/  LDC R5, c[0x0][0x230] ;  /* 0x00008c00ff057b82 */ /* 0x000e660000000800 */
[----:B------:R3:W-:Y:S01]  /*13510*/  STL.64 [R1+0xb58], R10 ;  /* 0x000b580a01007387 */ /* 0x0007e20000100a00 */
[----:B--2---:R-:W-:-:S03]  /*13520*/  IMAD.WIDE R16, R4, 0x4, R236 ;  /* 0x0000000404107825 */ /* 0x004fc600078e02ec */
[----:B------:R3:W-:Y:S04]  /*13530*/  LDGSTS.E [R3+0x8008], desc[UR4][R10.64], !P4 ;  /* 0x080080000a037fae */ /* 0x0007e8000e121844 */
[----:B------:R2:W-:Y:S01]  /*13540*/  STL.64 [R1+0xb50], R8 ;  /* 0x000b500801007387 */ /* 0x0005e20000100a00 */
[----:B----4-:R-:W-:-:S03]  /*13550*/  IMAD.WIDE R12, R4, 0x4, R238 ;  /* 0x00000004040c7825 */ /* 0x010fc600078e02ee */
[----:B------:R2:W-:Y:S01]  /*13560*/  LDGSTS.E [R3+0xc008], desc[UR4][R8.64], !P4 ;  /* 0x0c00800008037fae */ /* 0x0005e2000e121844 */
[----:B---3--:R-:W-:Y:S01]  /*13570*/  IMAD.WIDE R10, R4, 0x4, R240 ;  /* 0x00000004040a7825 */ /* 0x008fe200078e02f0 */
[----:B------:R-:W-:Y:S02]  /*13580*/  ISETP.GE.U32.AND P4, PT, R0, 0x7fffffbc, PT ;  /* 0x7fffffbc0000780c */ /* 0x000fe40003f86070 */
[----:B------:R3:W-:Y:S01]  /*13590*/  STL.64 [R1+0xb48], R16 ;  /* 0x000b481001007387 */ /* 0x0007e20000100a00 */
[----:B--2---:R-:W-:-:S03]  /*135a0*/  IMAD.WIDE R8, R4, 0x4, R242 ;  /* 0x0000000404087825 */ /* 0x004fc600078e02f2 */
[----:B------:R3:W-:Y:S01]  /*135b0*/  LDGSTS.E [R3+0xc], desc[UR4][R16.64], !P6 ;  /* 0x0000c00010037fae */ /* 0x0007e2000f121844 */
[----:B------:R-:W-:-:S03]  /*135c0*/  VIADD R4, R15, 0xfffffffa ;  /* 0xfffffffa0f047836 */ /* 0x000fc60000000000 */
[----:B------:R2:W-:Y:S01]  /*135d0*/  STL.64 [R1+0xb40], R12 ;  /* 0x000b400c01007387 */ /* 0x0005e20000100a00 */
[----:B------:R-:W4:Y:S01]  /*135e0*/  LDC R15, c[0x0][0x230] ;  /* 0x00008c00ff0f7b82 */ /* 0x000f220000000800 */
[----:B------:R-:W-:Y:S02]  /*135f0*/  IMAD.SHL.U32 R0, R2, 0x20, RZ ;  /* 0x0000002002007824 */ /* 0x000fe400078e00ff */
[----:B------:R2:W-:Y:S04]  /*13600*/  LDGSTS.E [R3+0x400c], desc[UR4][R12.64], !P6 ;  /* 0x0400c0000c037fae */ /* 0x0005e8000f121844 */
[----:B------:R1:W-:Y:S01]  /*13610*/  STL.64 [R1+0xb38], R10 ;  /* 0x000b380a01007387 */ /* 0x0003e20000100a00 */
[----:B---3--:R-:W-:-:S03]  /*13620*/  IMAD.WIDE R16, R0, 0x4, R236 ;  /* 0x0000000400107825 */ /* 0x008fc600078e02ec */
[----:B------:R1:W-:Y:S04]  /*13630*/  LDGSTS.E [R3+0x800c], desc[UR4][R10.64], !P6 ;  /* 0x0800c0000a037fae */ /* 0x0003e8000f121844 */
[----:B------:R3:W-:Y:S01]  /*13640*/  STL.64 [R1+0xb30], R8 ;  /* 0x000b300801007387 */ /* 0x0007e20000100a00 */
[----:B--2---:R-:W-:-:S03]  /*13650*/  IMAD.WIDE R12, R0, 0x4, R238 ;  /* 0x00000004000c7825 */ /* 0x004fc600078e02ee */
[----:B------:R3:W-:Y:S01]  /*13660*/  LDGSTS.E [R3+0xc00c], desc[UR4][R8.64], !P6 ;  /* 0x0c00c00008037fae */ /* 0x0007e2000f121844 */
[----:B------:R-:W-:Y:S01]  /*13670*/  ISETP.GE.U32.AND P6, PT, R4, 0x7fffffbb, PT ;  /* 0x7fffffbb0400780c */ /* 0x000fe20003fc6070 */
[----:B-1----:R-:W-:Y:S02]  /*13680*/  IMAD.WIDE R10, R0, 0x4, R240 ;  /* 0x00000004000a7825 */ /* 0x002fe400078e02f0 */
[----:B------:R1:W-:Y:S02]  /*13690*/  STL.64 [R1+0x828], R16 ;  /* 0x0008281001007387 */ /* 0x0003e40000100a00 */
[----:B------:R-:W-:Y:S02]  /*136a0*/  IMAD R4, R2, 0x21, RZ ;  /* 0x0000002102047824 */ /* 0x000fe400078e02ff */
[----:B------:R1:W-:Y:S01]  /*136b0*/  LDGSTS.E [R3+0x10000], desc[UR4][R16.64], !P5 ;  /* 0x1000000010037fae */ /* 0x0003e2000e921844 */
[----:B---3--:R-:W-:-:S03]  /*136c0*/  IMAD.WIDE R8, R0, 0x4, R242 ;  /* 0x0000000400087825 */ /* 0x008fc600078e02f2 */
[----:B------:R2:W-:Y:S01]  /*136d0*/  STL.64 [R1+0x820], R12 ;  /* 0x0008200c01007387 */ /* 0x0005e20000100a00 */
[----:B------:R-:W-:-:S03]  /*136e0*/  VIADD R0, R244, 0xfffffff9 ;  /* 0xfffffff9f4007836 */ /* 0x000fc60000000000 */
[----:B------:R2:W-:Y:S01]  /*136f0*/  LDGSTS.E [R3+0x14000], desc[UR4][R12.64], !P5 ;  /* 0x140000000c037fae */ /* 0x0005e2000e921844 */
[----:B------:R-:W3:Y:S01]  /*13700*/  LDC R244, c[0x0][0x230] ;  /* 0x00008c00fff47b82 */ /* 0x000ee20000000800 */
[C---:B-1----:R-:W-:Y:S02]  /*13710*/  IMAD.WIDE R16, R4.reuse, 0x4, R236 ;  /* 0x0000000404107825 */ /* 0x042fe400078e02ec */
[----:B------:R1:W-:Y:S04]  /*13720*/  STL.64 [R1+0x818], R10 ;  /* 0x0008180a01007387 */ /* 0x0003e80000100a00 */
[----:B------:R1:W-:Y:S01]  /*13730*/  LDGSTS.E [R3+0x18000], desc[UR4][R10.64], !P5 ;  /* 0x180000000a037fae */ /* 0x0003e2000e921844 */
[----:B--2---:R-:W-:-:S03]  /*13740*/  IMAD.WIDE R12, R4, 0x4, R238 ;  /* 0x00000004040c7825 */ /* 0x004fc600078e02ee */
[----:B------:R2:W-:Y:S04]  /*13750*/  STL.64 [R1+0x810], R8 ;  /* 0x0008100801007387 */ /* 0x0005e80000100a00 */
[----:B------:R2:W-:Y:S01]  /*13760*/  LDGSTS.E [R3+0x1c000], desc[UR4][R8.64], !P5 ;  /* 0x1c00000008037fae */ /* 0x0005e2000e921844 */
[----:B------:R-:W-:Y:S01]  /*13770*/  ISETP.GE.U32.AND P5, PT, R0, 0x7fffffba, PT ;  /* 0x7fffffba0000780c */ /* 0x000fe20003fa6070 */
[----:B-1----:R-:W-:Y:S02]  /*13780*/  IMAD.WIDE R10, R4, 0x4, R240 ;  /* 0x00000004040a7825 */ /* 0x002fe400078e02f0 */
[----:B------:R1:W-:Y:S02]  /*13790*/  STL.64 [R1+0x808], R16 ;  /* 0x0008081001007387 */ /* 0x0003e40000100a00 */
[----:B------:R-:W-:-:S02]  /*137a0*/  IMAD R0, R2, 0x22, RZ ;  /* 0x0000002202007824 */ /* 0x000fc400078e02ff */
[----:B------:R1:W-:Y:S01]  /*137b0*/  LDGSTS.E [R3+0x10004], desc[UR4][R16.64], !P2 ;  /* 0x1000400010037fae */ /* 0x0003e2000d121844 */
[----:B--2---:R-:W-:-:S03]  /*137c0*/  IMAD.WIDE R8, R4, 0x4, R242 ;  /* 0x0000000404087825 */ /* 0x004fc600078e02f2 */
[----:B------:R2:W-:Y:S01]  /*137d0*/  STL.64 [R1+0x800], R12 ;  /* 0x0008000c01007387 */ /* 0x0005e20000100a00 */
[----:B------:R-:W-:-:S03]  /*137e0*/  VIADD R4, R5, 0xfffffff8 ;  /* 0xfffffff805047836 */ /* 0x000fc60000000000 */
[----:B------:R2:W-:Y:S04]  /*137f0*/  LDGSTS.E [R3+0x14004], desc[UR4][R12.64], !P2 ;  /* 0x140040000c037fae */ /* 0x0005e8000d121844 */
[----:B------:R4:W-:Y:S01]  /*13800*/  STL.64 [R1+0x7f8], R10 ;  /* 0x0007f80a01007387 */ /* 0x0009e20000100a00 */
[----:B-1----:R-:W-:-:S03]  /*13810*/  IMAD.WIDE R16, R0, 0x4, R236 ;  /* 0x0000000400107825 */ /* 0x002fc600078e02ec */
[----:B------:R4:W-:Y:S04]  /*13820*/  LDGSTS.E [R3+0x18004], desc[UR4][R10.64], !P2 ;  /* 0x180040000a037fae */ /* 0x0009e8000d121844 */
[----:B------:R1:W-:Y:S01]  /*13830*/  STL.64 [R1+0x7f0], R8 ;  /* 0x0007f00801007387 */ /* 0x0003e20000100a00 */
[----:B--2---:R-:W-:-:S03]  /*13840*/  IMAD.WIDE R12, R0, 0x4, R238 ;  /* 0x00000004000c7825 */ /* 0x004fc600078e02ee */
[----:B------:R1:W-:Y:S01]  /*13850*/  LDGSTS.E [R3+0x1c004], desc[UR4][R8.64], !P2 ;  /* 0x1c00400008037fae */ /* 0x0003e2000d121844 */
[----:B------:R-:W-:Y:S01]  /*13860*/  ISETP.GE.U32.AND P2, PT, R4, 0x7fffffb9, PT ;  /* 0x7fffffb90400780c */ /* 0x000fe20003f46070 */
[----:B------:R-:W-:Y:S02]  /*13870*/  IMAD R4, R2, 0x23, RZ ;  /* 0x0000002302047824 */ /* 0x000fe400078e02ff */
[C---:B----4-:R-:W-:Y:S01]  /*13880*/  IMAD.WIDE R10, R0.reuse, 0x4, R240 ;  /* 0x00000004000a7825 */ /* 0x050fe200078e02f0 */
[----:B------:R2:W-:Y:S04]  /*13890*/  STL.64 [R1+0x7e8], R16 ;  /* 0x0007e81001007387 */ /* 0x0005e80000100a00 */
[----:B------:R2:W-:Y:S01]  /*138a0*/  LDGSTS.E [R3+0x10008], desc[UR4][R16.64], !P1 ;  /* 0x1000800010037fae */ /* 0x0005e2000c921844 */
[----:B-1----:R-:W-:-:S03]  /*138b0*/  IMAD.WIDE R8, R0, 0x4, R242 ;  /* 0x0000000400087825 */ /* 0x002fc600078e02f2 */
[----:B------:R1:W-:Y:S01]  /*138c0*/  STL.64 [R1+0x7e0], R12 ;  /* 0x0007e00c01007387 */ /* 0x0003e20000100a00 */
[----:B------:R-:W-:-:S03]  /*138d0*/  VIADD R0, R15, 0xffffffdb ;  /* 0xffffffdb0f007836 */ /* 0x000fc60000000000 */
[----:B------:R1:W-:Y:S01]  /*138e0*/  LDGSTS.E [R3+0x14008], desc[UR4][R12.64], !P1 ;  /* 0x140080000c037fae */ /* 0x0003e2000c921844 */
[----:B------:R-:W4:Y:S01]  /*138f0*/  LDC R15, c[0x0][0x230] ;  /* 0x00008c00ff0f7b82 */ /* 0x000f220000000800 */
[C---:B--2---:R-:W-:Y:S02]  /*13900*/  IMAD.WIDE R16, R4.reuse, 0x4, R236 ;  /* 0x0000000404107825 */ /* 0x044fe400078e02ec */
[----:B------:R2:W-:Y:S04]  /*13910*/  STL.64 [R1+0x7d8], R10 ;  /* 0x0007d80a01007387 */ /* 0x0005e80000100a00 */
[----:B------:R2:W-:Y:S01]  /*13920*/  LDGSTS.E [R3+0x18008], desc[UR4][R10.64], !P1 ;  /* 0x180080000a037fae */ /* 0x0005e2000c921844 */
[----:B-1----:R-:W-:-:S03]  /*13930*/  IMAD.WIDE R12, R4, 0x4, R238 ;  /* 0x00000004040c7825 */ /* 0x002fc600078e02ee */
[----:B------:R1:W-:Y:S04]  /*13940*/  STL.64 [R1+0x7d0], R8 ;  /* 0x0007d00801007387 */ /* 0x0003e80000100a00 */
[----:B------:R1:W-:Y:S01]  /*13950*/  LDGSTS.E [R3+0x1c008], desc[UR4][R8.64], !P1 ;  /* 0x1c00800008037fae */ /* 0x0003e2000c921844 */
[----:B------:R-:W-:Y:S01]  /*13960*/  ISETP.GE.U32.AND P1, PT, R0, 0x7fffff9c, PT ;  /* 0x7fffff9c0000780c */ /* 0x000fe20003f26070 */
[----:B--2---:R-:W-:Y:S02]  /*13970*/  IMAD.WIDE R10, R4, 0x4, R240 ;  /* 0x00000004040a7825 */ /* 0x004fe400078e02f0 */
[----:B------:R2:W-:Y:S02]  /*13980*/  LDGSTS.E [R3+0x1000c], desc[UR4][R16.64], !P0 ;  /* 0x1000c00010037fae */ /* 0x0005e4000c121844 */
[----:B------:R-:W-:-:S02]  /*13990*/  IMAD.SHL.U32 R0, R2, 0x4, RZ ;  /* 0x0000000402007824 */ /* 0x000fc400078e00ff */
[----:B------:R2:W-:Y:S01]  /*139a0*/  STL.64 [R1+0x7c8], R16 ;  /* 0x0007c81001007387 */ /* 0x0005e20000100a00 */
[----:B-1----:R-:W-:-:S03]  /*139b0*/  IMAD.WIDE R8, R4, 0x4, R242 ;  /* 0x0000000404087825 */ /* 0x002fc600078e02f2 */
[----:B------:R1:W-:Y:S01]  /*139c0*/  LDGSTS.E [R3+0x1400c], desc[UR4][R12.64], !P0 ;  /* 0x1400c0000c037fae */ /* 0x0003e2000c121844 */
[----:B---3--:R-:W-:-:S03]  /*139d0*/  VIADD R4, R244, 0xffffffda ;  /* 0xffffffdaf4047836 */ /* 0x008fc60000000000 */
[----:B------:R1:W-:Y:S01]  /*139e0*/  STL.64 [R1+0x7c0], R12 ;  /* 0x0007c00c01007387 */ /* 0x0003e20000100a00 */
[----:B------:R-:W3:Y:S03]  /*139f0*/  LDC R244, c[0x0][0x230] ;  /* 0x00008c00fff47b82 */ /* 0x000ee60000000800 */
[----:B------:R4:W-:Y:S01]  /*13a00*/  LDGSTS.E [R3+0x1800c], desc[UR4][R10.64], !P0 ;  /* 0x1800c0000a037fae */ /* 0x0009e2000c121844 */
[----:B--2---:R-:W-:-:S03]  /*13a10*/  IMAD.WIDE R16, R0, 0x4, R236 ;  /* 0x0000000400107825 */ /* 0x004fc600078e02ec */
[----:B------:R4:W-:Y:S04]  /*13a20*/  STL.64 [R1+0x7b8], R10 ;  /* 0x0007b80a01007387 */ /* 0x0009e80000100a00 */
[----:B------:R2:W-:Y:S01]  /*13a30*/  LDGSTS.E [R3+0x1c00c], desc[UR4][R8.64], !P0 ;  /* 0x1c00c00008037fae */ /* 0x0005e2000c121844 */
[----:B------:R-:W-:Y:S01]  /*13a40*/  ISETP.GE.U32.AND P0, PT, R4, 0x7fffff9b, PT ;  /* 0x7fffff9b0400780c */ /* 0x000fe20003f06070 */
[----:B------:R-:W-:Y:S02]  /*13a50*/  VIADD R4, R6, UR61 ;  /* 0x0000003d06047c36 */ /* 0x000fe40008000000 */
[----:B------:R2:W-:Y:S01]  /*13a60*/  STL.64 [R1+0x7b0], R8 ;  /* 0x0007b00801007387 */ /* 0x0005e20000100a00 */
[----:B-1----:R-:W-:-:S04]  /*13a70*/  IMAD.WIDE R12, R0, 0x4, R238 ;  /* 0x00000004000c7825 */ /* 0x002fc800078e02ee */
[----:B----4-:R-:W-:Y:S01]  /*13a80*/  IMAD.WIDE R10, R0, 0x4, R240 ;  /* 0x00000004000a7825 */ /* 0x010fe200078e02f0 */
[----:B------:R1:W-:Y:S03]  /*13a90*/  STL.64 [R1+0xb28], R16 ;  /* 0x000b281001007387 */ /* 0x0003e60000100a00 */
[----:B------:R-:W-:Y:S01]  /*13aa0*/  IMAD R5, R2, 0x5, RZ ;  /* 0x0000000502057824 */ /* 0x000fe200078e02ff */
[----:B------:R1:W-:Y:S01]  /*13ab0*/  LDGSTS.E [R4], desc[UR4][R16.64], !P4 ;  /* 0x0000000010047fae */ /* 0x0003e2000e121844 */
[----:B--2---:R-:W-:-:S03]  /*13ac0*/  IMAD.WIDE R8, R0, 0x4, R242 ;  /* 0x0000000400087825 */ /* 0x004fc600078e02f2 */
[----:B------:R2:W-:Y:S01]  /*13ad0*/  STL.64 [R1+0xb20], R12 ;  /* 0x000b200c01007387 */ /* 0x0005e20000100a00 */
[----:B------:R-:W-:Y:S02]  /*13ae0*/  VIADD R0, R245, 0xffffffd9 ;  /* 0xffffffd9f5007836 */ /* 0x000fe40000000000 */
[----:B------:R-:W4:Y:S01]  /*13af0*/  LDC R245, c[0x0][0x230] ;  /* 0x00008c00fff57b82 */ /* 0x000f220000000800 */
        /* <DEDUP_REMOVED lines=8> */
[C---:B---3--:R-:W-:Y:S02]  /*13b80*/  IMAD.WIDE R10, R5.reuse, 0x4, R240 ;  /* 0x00000004050a7825 */ /* 0x048fe400078e02f0 */
[----:B------:R2:W-:Y:S02]  /*13b90*/  STL.64 [R1+0xb08], R16 ;  /* 0x000b081001007387 */ /* 0x0005e40000100a00 */
[----:B------:R-:W-:Y:S02]  /*13ba0*/  IMAD R0, R2, 0x6, RZ ;  /* 0x0000000602007824 */ /* 0x000fe400078e02ff */
[----:B------:R2:W-:Y:S01]  /*13bb0*/  LDGSTS.E [R4+0x4], desc[UR4][R16.64], !P6 ;  /* 0x0000400010047fae */ /* 0x0005e2000f121844 */
[----:B-1----:R-:W-:-:S03]  /*13bc0*/  IMAD.WIDE R8, R5, 0x4, R242 ;  /* 0x0000000405087825 */ /* 0x002fc600078e02f2 */
[----:B------:R1:W-:Y:S01]  /*13bd0*/  STL.64 [R1+0xb00], R12 ;  /* 0x000b000c01007387 */ /* 0x0003e20000100a00 */
[----:B------:R-:W-:-:S03]  /*13be0*/  VIADD R5, R15, 0xffffffd8 ;  /* 0xffffffd80f057836 */ /* 0x000fc60000000000 */
[----:B------:R1:W-:Y:S01]  /*13bf0*/  LDGSTS.E [R4+0x4004], desc[UR4][R12.64], !P6 ;  /* 0x040040000c047fae */ /* 0x0003e2000f121844 */
[----:B------:R-:W3:Y:S01]  /*13c00*/  LDC R15, c[0x0][0x230] ;  /* 0x00008c00ff0f7b82 */ /* 0x000ee20000000800 */
        /* <DEDUP_REMOVED lines=8> */
[----:B------:R2:W-:Y:S02]  /*13c90*/  STL.64 [R1+0xae8], R16 ;  /* 0x000ae81001007387 */ /* 0x0005e40000100a00 */
[----:B------:R-:W-:-:S02]  /*13ca0*/  IMAD R5, R2, 0x7, RZ ;  /* 0x0000000702057824 */ /* 0x000fc400078e02ff */
[----:B------:R2:W-:Y:S01]  /*13cb0*/  LDGSTS.E [R4+0x8], desc[UR4][R16.64], !P5 ;  /* 0x0000800010047fae */ /* 0x0005e2000e921844 */
[----:B-1----:R-:W-:-:S03]  /*13cc0*/  IMAD.WIDE R8, R0, 0x4, R242 ;  /* 0x0000000400087825 */ /* 0x002fc600078e02f2 */
[----:B------:R1:W-:Y:S01]  /*13cd0*/  STL.64 [R1+0xae0], R12 ;  /* 0x000ae00c01007387 */ /* 0x0003e20000100a00 */
[----:B------:R-:W-:-:S03]  /*13ce0*/  VIADD R0, R244, 0xfffffff7 ;  /* 0xfffffff7f4007836 */ /* 0x000fc60000000000 */
[----:B------:R1:W-:Y:S01]  /*13cf0*/  LDGSTS.E [R4+0x4008], desc[UR4][R12.64], !P5 ;  /* 0x040080000c047fae */ /* 0x0003e2000e921844 */
[----:B------:R-:W3:Y:S03]  /*13d00*/  LDC R244, c[0x0][0x230] ;  /* 0x00008c00fff47b82 */ /* 0x000ee60000000800 */
[----:B------:R4:W-:Y:S01]  /*13d10*/  STL.64 [R1+0xad8], R10 ;  /* 0x000ad80a01007387 */ /* 0x0009e20000100a00 */
[----:B--2---:R-:W-:-:S03]  /*13d20*/  IMAD.WIDE R16, R5, 0x4, R236 ;  /* 0x0000000405107825 */ /* 0x004fc600078e02ec */
[----:B------:R4:W-:Y:S04]  /*13d30*/  LDGSTS.E [R4+0x8008], desc[UR4][R10.64], !P5 ;  /* 0x080080000a047fae */ /* 0x0009e8000e921844 */
[----:B------:R2:W-:Y:S01]  /*13d40*/  STL.64 [R1+0xad0], R8 ;  /* 0x000ad00801007387 */ /* 0x0005e20000100a00 */
[----:B-1----:R-:W-:-:S03]  /*13d50*/  IMAD.WIDE R12, R5, 0x4, R238 ;  /* 0x00000004050c7825 */ /* 0x002fc600078e02ee */
[----:B------:R2:W-:Y:S01]  /*13d60*/  LDGSTS.E [R4+0xc008], desc[UR4][R8.64], !P5 ;  /* 0x0c00800008047fae */ /* 0x0005e2000e921844 */
[C---:B----4-:R-:W-:Y:S01]  /*13d70*/  IMAD.WIDE R10, R5.reuse, 0x4, R240 ;  /* 0x00000004050a7825 */ /* 0x050fe200078e02f0 */
[----:B------:R-:W-:Y:S02]  /*13d80*/  ISETP.GE.U32.AND P5, PT, R0, 0x7fffffb8, PT ;  /* 0x7fffffb80000780c */ /* 0x000fe40003fa6070 */
[----:B------:R1:W-:Y:S01]  /*13d90*/  STL.64 [R1+0xac8], R16 ;  /* 0x000ac81001007387 */ /* 0x0003e20000100a00 */
[----:B--2---:R-:W-:-:S03]  /*13da0*/  IMAD.WIDE R8, R5, 0x4, R242 ;  /* 0x0000000405087825 */ /* 0x004fc600078e02f2 */
[----:B------:R1:W-:Y:S01]  /*13db0*/  LDGSTS.E [R4+0xc], desc[UR4][R16.64], !P2 ;  /* 0x0000c00010047fae */ /* 0x0003e2000d121844 */
[----:B------:R-:W-:-:S03]  /*13dc0*/  VIADD R5, R245, 0xfffffff6 ;  /* 0xfffffff6f5057836 */ /* 0x000fc60000000000 */
[----:B------:R2:W-:Y:S01]  /*13dd0*/  STL.64 [R1+0xac0], R12 ;  /* 0x000ac00c01007387 */ /* 0x0005e20000100a00 */
[----:B------:R-:W4:Y:S01]  /*13de0*/  LDC R245, c[0x0][0x230] ;  /* 0x00008c00fff57b82 */ /* 0x000f220000000800 */
[----:B------:R-:W-:Y:S02]  /*13df0*/  IMAD R0, R2, 0x24, RZ ;  /* 0x0000002402007824 */ /* 0x000fe400078e02ff */
        /* <DEDUP_REMOVED lines=8> */
[----:B---3--:R-:W-:Y:S02]  /*13e80*/  IMAD.WIDE R10, R0, 0x4, R240 ;  /* 0x00000004000a7825 */ /* 0x008fe400078e02f0 */
        /* <DEDUP_REMOVED lines=30> */
[----:B------:R-:W-:Y:S01]  /*14070*/  ISETP.GE.U32.AND P0, PT, R5, 0x7fffffb5, PT ;  /* 0x7fffffb50500780c */ /* 0x000fe20003f06070 */
[----:B------:R-:W-:Y:S02]  /*14080*/  IMAD R5, R2, 0x27, RZ ;  /* 0x0000002702057824 */ /* 0x000fe400078e02ff */
[C---:B----4-:R-:W-:Y:S01]  /*14090*/  IMAD.WIDE R10, R0.reuse, 0x4, R240 ;  /* 0x00000004000a7825 */ /* 0x050fe200078e02f0 */
[----:B------:R1:W-:Y:S04]  /*140a0*/  STL.64 [R1+0x768], R16 ;  /* 0x0007681001007387 */ /* 0x0003e80000100a00 */
[----:B------:R1:W-:Y:S01]  /*140b0*/  LDGSTS.E [R4+0x10008], desc[UR4][R16.64], !P4 ;  /* 0x1000800010047fae */ /* 0x0003e2000e121844 */
[----:B--2---:R-:W-:-:S03]  /*140c0*/  IMAD.WIDE R8, R0, 0x4, R242 ;  /* 0x0000000400087825 */ /* 0x004fc600078e02f2 */
[----:B------:R2:W-:Y:S01]  /*140d0*/  STL.64 [R1+0x760], R12 ;  /* 0x0007600c01007387 */ /* 0x0005e20000100a00 */
[----:B------:R-:W-:-:S03]  /*140e0*/  VIADD R0, R245, 0xffffffd7 ;  /* 0xffffffd7f5007836 */ /* 0x000fc60000000000 */
[----:B------:R2:W-:Y:S01]  /*140f0*/  LDGSTS.E [R4+0x14008], desc[UR4][R12.64], !P4 ;  /* 0x140080000c047fae */ /* 0x0005e2000e121844 */
[----:B------:R-:W4:Y:S01]  /*14100*/  LDC R245, c[0x0][0x230] ;  /* 0x00008c00fff57b82 */ /* 0x000f220000000800 */
[C---:B-1----:R-:W-:Y:S02]  /*14110*/  IMAD.WIDE R16, R5.reuse, 0x4, R236 ;  /* 0x0000000405107825 */ /* 0x042fe400078e02ec */
[----:B------:R1:W-:Y:S04]  /*14120*/  STL.64 [R1+0x758], R10 ;  /* 0x0007580a01007387 */ /* 0x0003e80000100a00 */
[----:B------:R1:W-:Y:S01]  /*14130*/  LDGSTS.E [R4+0x18008], desc[UR4][R10.64], !P4 ;  /* 0x180080000a047fae */ /* 0x0003e2000e121844 */
[----:B--2---:R-:W-:-:S03]  /*14140*/  IMAD.WIDE R12, R5, 0x4, R238 ;  /* 0x00000004050c7825 */ /* 0x004fc600078e02ee */
[----:B------:R2:W-:Y:S01]  /*14150*/  STL.64 [R1+0x750], R8 ;  /* 0x0007500801007387 */ /* 0x0005e20000100a00 */
[----:B------:R-:W-:-:S03]  /*14160*/  LOP3.LUT R6, R252, 0x20, RZ, 0x3c, !PT ;  /* 0x00000020fc067812 */ /* 0x000fc600078e3cff */
[----:B------:R2:W-:Y:S01]  /*14170*/  LDGSTS.E [R4+0x1c008], desc[UR4][R8.64], !P4 ;  /* 0x1c00800008047fae */ /* 0x0005e2000e121844 */
[----:B------:R-:W-:Y:S01]  /*14180*/  ISETP.GE.U32.AND P4, PT, R0, 0x7fffff98, PT ;  /* 0x7fffff980000780c */ /* 0x000fe20003f86070 */
[C---:B-1----:R-:W-:Y:S02]  /*14190*/  IMAD.WIDE R10, R5.reuse, 0x4, R240 ;  /* 0x00000004050a7825 */ /* 0x042fe400078e02f0 */
[----:B------:R1:W-:Y:S02]  /*141a0*/  LDGSTS.E [R4+0x1000c], desc[UR4][R16.64], !P6 ;  /* 0x1000c00010047fae */ /* 0x0003e4000f121844 */
[----:B------:R-:W-:Y:S02]  /*141b0*/  IMAD.SHL.U32 R0, R2, 0x8, RZ ;  /* 0x0000000802007824 */ /* 0x000fe400078e00ff */
[----:B------:R1:W-:Y:S01]  /*141c0*/  LDGSTS.E [R4+0x1400c], desc[UR4][R12.64], !P6 ;  /* 0x1400c0000c047fae */ /* 0x0003e2000f121844 */
[----:B--2---:R-:W-:-:S03]  /*141d0*/  IMAD.WIDE R8, R5, 0x4, R242 ;  /* 0x0000000405087825 */ /* 0x004fc600078e02f2 */
[----:B------:R2:W-:Y:S01]  /*141e0*/  LDGSTS.E [R4+0x1800c], desc[UR4][R10.64], !P6 ;  /* 0x1800c0000a047fae */ /* 0x0005e2000f121844 */
[----:B---3--:R-:W-:-:S03]  /*141f0*/  VIADD R5, R15, 0xffffffd6 ;  /* 0xffffffd60f057836 */ /* 0x008fc60000000000 */
[----:B------:R3:W-:Y:S04]  /*14200*/  LDGSTS.E [R4+0x1c00c], desc[UR4][R8.64], !P6 ;  /* 0x1c00c00008047fae */ /* 0x0007e8000f121844 */
[----:B------:R1:W-:Y:S01]  /*14210*/  STL.64 [R1+0x748], R16 ;  /* 0x0007481001007387 */ /* 0x0003e20000100a00 */
[----:B------:R-:W-:Y:S01]  /*14220*/  ISETP.GE.U32.AND P6, PT, R5, 0x7fffff97, PT ;  /* 0x7fffff970500780c */ /* 0x000fe20003fc6070 */
[----:B------:R-:W-:Y:S02]  /*14230*/  VIADD R5, R6, UR61 ;  /* 0x0000003d06057c36 */ /* 0x000fe40008000000 */
[----:B------:R2:W-:Y:S04]  /*14240*/  STL.64 [R1+0x740], R12 ;  /* 0x0007400c01007387 */ /* 0x0005e80000100a00 */
[----:B------:R4:W-:Y:S01]  /*14250*/  STL.64 [R1+0x738], R10 ;  /* 0x0007380a01007387 */ /* 0x0009e20000100a00 */
[----:B-1----:R-:W-:-:S03]  /*14260*/  IMAD.WIDE R16, R0, 0x4, R236 ;  /* 0x0000000400107825 */ /* 0x002fc600078e02ec */
[----:B------:R3:W-:Y:S01]  /*14270*/  STL.64 [R1+0x730], R8 ;  /* 0x0007300801007387 */ /* 0x0007e20000100a00 */
[----:B--2---:R-:W-:-:S03]  /*14280*/  IMAD.WIDE R12, R0, 0x4, R238 ;  /* 0x00000004000c7825 */ /* 0x004fc600078e02ee */
[----:B------:R1:W-:Y:S01]  /*14290*/  STL.64 [R1+0xaa8], R16 ;  /* 0x000aa81001007387 */ /* 0x0003e20000100a00 */
[----:B----4-:R-:W-:-:S03]  /*142a0*/  IMAD.WIDE R10, R0, 0x4, R240 ;  /* 0x00000004000a7825 */ /* 0x010fc600078e02f0 */
[----:B------:R1:W-:Y:S01]  /*142b0*/  LDGSTS.E [R5], desc[UR4][R16.64], !P5 ;  /* 0x0000000010057fae */ /* 0x0003e2000e921844 */
[----:B---3--:R-:W-:-:S03]  /*142c0*/  IMAD.WIDE R8, R0, 0x4, R242 ;  /* 0x0000000400087825 */ /* 0x008fc600078e02f2 */
[----:B------:R2:W-:Y:S01]  /*142d0*/  STL.64 [R1+0xaa0], R12 ;  /* 0x000aa00c01007387 */ /* 0x0005e20000100a00 */
[----:B------:R-:W-:-:S03]  /*142e0*/  VIADD R0, R244, 0xffffffd5 ;  /* 0xffffffd5f4007836 */ /* 0x000fc60000000000 */
[----:B------:R2:W-:Y:S01]  /*142f0*/  LDGSTS.E [R5+0x4000], desc[UR4][R12.64], !P5 ;  /* 0x040000000c057fae */ /* 0x0005e2000e921844 */
[----:B------:R-:W-:Y:S01]  /*14300*/  IMAD R15, R2, 0x9, RZ ;  /* 0x00000009020f7824 */ /* 0x000fe200078e02ff */
[----:B------:R-:W3:Y:S02]  /*14310*/  LDC R244, c[0x0][0x230] ;  /* 0x00008c00fff47b82 */ /* 0x000ee40000000800 */
[----:B------:R4:W-:Y:S01]  /*14320*/  STL.64 [R1+0xa98], R10 ;  /* 0x000a980a01007387 */ /* 0x0009e20000100a00 */
[----:B-1----:R-:W-:-:S03]  /*14330*/  IMAD.WIDE R16, R15, 0x4, R236 ;  /* 0x000000040f107825 */ /* 0x002fc600078e02ec */
[----:B------:R4:W-:Y:S04]  /*14340*/  LDGSTS.E [R5+0x8000], desc[UR4][R10.64], !P5 ;  /* 0x080000000a057fae */ /* 0x0009e8000e921844 */
[----:B------:R1:W-:Y:S01]  /*14350*/  STL.64 [R1+0xa90], R8 ;  /* 0x000a900801007387 */ /* 0x0003e20000100a00 */
[----:B--2---:R-:W-:-:S03]  /*14360*/  IMAD.WIDE R12, R15, 0x4, R238 ;  /* 0x000000040f0c7825 */ /* 0x004fc600078e02ee */
[----:B------:R1:W-:Y:S01]  /*14370*/  LDGSTS.E [R5+0xc000], desc[UR4][R8.64], !P5 ;  /* 0x0c00000008057fae */ /* 0x0003e2000e921844 */
[C---:B----4-:R-:W-:Y:S01]  /*14380*/  IMAD.WIDE R10, R15.reuse, 0x4, R240 ;  /* 0x000000040f0a7825 */ /* 0x050fe200078e02f0 */
[----:B------:R-:W-:Y:S02]  /*14390*/  ISETP.GE.U32.AND P5, PT, R0, 0x7fffff96, PT ;  /* 0x7fffff960000780c */ /* 0x000fe40003fa6070 */
[----:B------:R2:W-:Y:S01]  /*143a0*/  STL.64 [R1+0xa88], R16 ;  /* 0x000a881001007387 */ /* 0x0005e20000100a00 */
[----:B-1----:R-:W-:-:S03]  /*143b0*/  IMAD.WIDE R8, R15, 0x4, R242 ;  /* 0x000000040f087825 */ /* 0x002fc600078e02f2 */
[----:B------:R2:W-:Y:S01]  /*143c0*/  LDGSTS.E [R5+0x4], desc[UR4][R16.64], !P2 ;  /* 0x0000400010057fae */ /* 0x0005e2000d121844 */
[----:B------:R-:W-:Y:S02]  /*143d0*/  VIADD R15, R245, 0xffffffd4 ;  /* 0xffffffd4f50f7836 */ /* 0x000fe40000000000 */
[----:B------:R-:W-:Y:S01]  /*143e0*/  IMAD R0, R2, 0xa, RZ ;  /* 0x0000000a02007824 */ /* 0x000fe200078e02ff */
[----:B------:R-:W1:Y:S01]  /*143f0*/  LDC R245, c[0x0][0x230] ;  /* 0x00008c00fff57b82 */ /* 0x000e620000000800 */
[----:B------:R4:W-:Y:S04]  /*14400*/  STL.64 [R1+0xa80], R12 ;  /* 0x000a800c01007387 */ /* 0x0009e80000100a00 */
[----:B------:R4:W-:Y:S01]  /*14410*/  LDGSTS.E [R5+0x4004], desc[UR4][R12.64], !P2 ;  /* 0x040040000c057fae */ /* 0x0009e2000d121844 */
[----:B--2---:R-:W-:-:S03]  /*14420*/  IMAD.WIDE R16, R0, 0x4, R236 ;  /* 0x0000000400107825 */ /* 0x004fc600078e02ec */
[----:B------:R2:W-:Y:S04]  /*14430*/  STL.64 [R1+0xa78], R10 ;  /* 0x000a780a01007387 */ /* 0x0005e80000100a00 */
[----:B------:R2:W-:Y:S04]  /*14440*/  LDGSTS.E [R5+0x8004], desc[UR4][R10.64], !P2 ;  /* 0x080040000a057fae */ /* 0x0005e8000d121844 */
[----:B------:R3:W-:Y:S01]  /*14450*/  STL.64 [R1+0xa70], R8 ;  /* 0x000a700801007387 */ /* 0x0007e20000100a00 */
[----:B----4-:R-:W-:-:S03]  /*14460*/  IMAD.WIDE R12, R0, 0x4, R238 ;  /* 0x00000004000c7825 */ /* 0x010fc600078e02ee */
[----:B------:R3:W-:Y:S01]  /*14470*/  LDGSTS.E [R5+0xc004], desc[UR4][R8.64], !P2 ;  /* 0x0c00400008057fae */ /* 0x0007e2000d121844 */
[----:B------:R-:W-:Y:S01]  /*14480*/  ISETP.GE.U32.AND P2, PT, R15, 0x7fffff95, PT ;  /* 0x7fffff950f00780c */ /* 0x000fe20003f46070 */
[----:B------:R-:W-:Y:S02]  /*14490*/  IMAD R15, R2, 0xb, RZ ;  /* 0x0000000b020f7824 */ /* 0x000fe400078e02ff */
[C---:B--2---:R-:W-:Y:S01]  /*144a0*/  IMAD.WIDE R10, R0.reuse, 0x4, R240 ;  /* 0x00000004000a7825 */ /* 0x044fe200078e02f0 */
[----:B------:R2:W-:Y:S04]  /*144b0*/  STL.64 [R1+0xa68], R16 ;  /* 0x000a681001007387 */ /* 0x0005e80000100a00 */
[----:B------:R2:W-:Y:S01]  /*144c0*/  LDGSTS.E [R5+0x8], desc[UR4][R16.64], !P1 ;  /* 0x0000800010057fae */ /* 0x0005e2000c921844 */
[----:B---3--:R-:W-:-:S03]  /*144d0*/  IMAD.WIDE R8, R0, 0x4, R242 ;  /* 0x0000000400087825 */ /* 0x008fc600078e02f2 */
[----:B------:R3:W-:Y:S01]  /*144e0*/  STL.64 [R1+0xa60], R12 ;  /* 0x000a600c01007387 */ /* 0x0007e20000100a00 */
[----:B------:R-:W-:-:S03]  /*144f0*/  VIADD R0, R246, 0xfffffff3 ;  /* 0xfffffff3f6007836 */ /* 0x000fc60000000000 */
[----:B------:R3:W-:Y:S01]  /*14500*/  LDGSTS.E [R5+0x4008], desc[UR4][R12.64], !P1 ;  /* 0x040080000c057fae */ /* 0x0007e2000c921844 */
[----:B------:R-:W4:Y:S01]  /*14510*/  LDC R246, c[0x0][0x230] ;  /* 0x00008c00fff67b82 */ /* 0x000f220000000800 */
[C---:B--2---:R-:W-:Y:S02]  /*14520*/  IMAD.WIDE R16, R15.reuse, 0x4, R236 ;  /* 0x000000040f107825 */ /* 0x044fe400078e02ec */
[----:B------:R2:W-:Y:S04]  /*14530*/  STL.64 [R1+0xa58], R10 ;  /* 0x000a580a01007387 */ /* 0x0005e80000100a00 */
[----:B------:R2:W-:Y:S01]  /*14540*/  LDGSTS.E [R5+0x8008], desc[UR4][R10.64], !P1 ;  /* 0x080080000a057fae */ /* 0x0005e2000c921844 */
[----:B---3--:R-:W-:-:S03]  /*14550*/  IMAD.WIDE R12, R15, 0x4, R238 ;  /* 0x000000040f0c7825 */ /* 0x008fc600078e02ee */
[----:B------:R3:W-:Y:S04]  /*14560*/  STL.64 [R1+0xa50], R8 ;  /* 0x000a500801007387 */ /* 0x0007e80000100a00 */
[----:B------:R3:W-:Y:S01]  /*14570*/  LDGSTS.E [R5+0xc008], desc[UR4][R8.64], !P1 ;  /* 0x0c00800008057fae */ /* 0x0007e2000c921844 */
[----:B------:R-:W-:Y:S01]  /*14580*/  ISETP.GE.U32.AND P1, PT, R0, 0x7fffffb4, PT ;  /* 0x7fffffb40000780c */ /* 0x000fe20003f26070 */
[----:B--2---:R-:W-:Y:S02]  /*14590*/  IMAD.WIDE R10, R15, 0x4, R240 ;  /* 0x000000040f0a7825 */ /* 0x004fe400078e02f0 */
[----:B------:R2:W-:Y:S02]  /*145a0*/  STL.64 [R1+0xa48], R16 ;  /* 0x000a481001007387 */ /* 0x0005e40000100a00 */
[----:B------:R-:W-:-:S02]  /*145b0*/  IMAD R0, R2, 0x28, RZ ;  /* 0x0000002802007824 */ /* 0x000fc400078e02ff */
[----:B------:R2:W-:Y:S01]  /*145c0*/  LDGSTS.E [R5+0xc], desc[UR4][R16.64], !P0 ;  /* 0x0000c00010057fae */ /* 0x0005e2000c121844 */
[----:B---3--:R-:W-:-:S03]  /*145d0*/  IMAD.WIDE R8, R15, 0x4, R242 ;  /* 0x000000040f087825 */ /* 0x008fc600078e02f2 */
[----:B------:R3:W-:Y:S01]  /*145e0*/  STL.64 [R1+0xa40], R12 ;  /* 0x000a400c01007387 */ /* 0x0007e20000100a00 */
[----:B------:R-:W-:-:S03]  /*145f0*/  VIADD R15, R244, 0xfffffff2 ;  /* 0xfffffff2f40f7836 */ /* 0x000fc60000000000 */
[----:B------:R3:W-:Y:S01]  /*14600*/  LDGSTS.E [R5+0x400c], desc[UR4][R12.64], !P0 ;  /* 0x0400c0000c057fae */ /* 0x0007e2000c121844 */
[----:B------:R-:W4:Y:S03]  /*14610*/  LDC R244, c[0x0][0x230] ;  /* 0x00008c00fff47b82 */ /* 0x000f260000000800 */
[----:B------:R1:W-:Y:S01]  /*14620*/  STL.64 [R1+0xa38], R10 ;  /* 0x000a380a01007387 */ /* 0x0003e20000100a00 */
[----:B--2---:R-:W-:-:S03]  /*14630*/  IMAD.WIDE R16, R0, 0x4, R236 ;  /* 0x0000000400107825 */ /* 0x004fc600078e02ec */
[----:B------:R1:W-:Y:S04]  /*14640*/  LDGSTS.E [R5+0x800c], desc[UR4][R10.64], !P0 ;  /* 0x0800c0000a057fae */ /* 0x0003e8000c121844 */
[----:B------:R2:W-:Y:S01]  /*14650*/  STL.64 [R1+0xa30], R8 ;  /* 0x000a300801007387 */ /* 0x0005e20000100a00 */
[----:B---3--:R-:W-:-:S03]  /*14660*/  IMAD.WIDE R12, R0, 0x4, R238 ;  /* 0x00000004000c7825 */ /* 0x008fc600078e02ee */
[----:B------:R2:W-:Y:S01]  /*14670*/  LDGSTS.E [R5+0xc00c], desc[UR4][R8.64], !P0 ;  /* 0x0c00c00008057fae */ /* 0x0005e2000c121844 */
[----:B------:R-:W-:Y:S01]  /*14680*/  ISETP.GE.U32.AND P0, PT, R15, 0x7fffffb3, PT ;  /* 0x7fffffb30f00780c */ /* 0x000fe20003f06070 */
[----:B-1----:R-:W-:Y:S02]  /*14690*/  IMAD.WIDE R10, R0, 0x4, R240 ;  /* 0x00000004000a7825 */ /* 0x002fe400078e02f0 */
[----:B------:R1:W-:Y:S02]  /*146a0*/  STL.64 [R1+0x728], R16 ;  /* 0x0007281001007387 */ /* 0x0003e40000100a00 */
[----:B------:R-:W-:Y:S02]  /*146b0*/  IMAD R15, R2, 0x29, RZ ;  /* 0x00000029020f7824 */ /* 0x000fe400078e02ff */
[----:B------:R1:W-:Y:S01]  /*146c0*/  LDGSTS.E [R5+0x10000], desc[UR4][R16.64], !P4 ;  /* 0x1000000010057fae */ /* 0x0003e2000e121844 */
[----:B--2---:R-:W-:-:S03]  /*146d0*/  IMAD.WIDE R8, R0, 0x4, R242 ;  /* 0x0000000400087825 */ /* 0x004fc600078e02f2 */
        /* <DEDUP_REMOVED lines=11> */
[----:B------:R-:W-:Y:S02]  /*14790*/  IMAD R0, R2, 0x2a, RZ ;  /* 0x0000002a02007824 */ /* 0x000fe400078e02ff */
[C---:B-1----:R-:W-:Y:S01]  /*147a0*/  IMAD.WIDE R10, R15.reuse, 0x4, R240 ;  /* 0x000000040f0a7825 */ /* 0x042fe200078e02f0 */
[----:B------:R1:W-:Y:S04]  /*147b0*/  LDGSTS.E [R5+0x10004], desc[UR4][R16.64], !P6 ;  /* 0x1000400010057fae */ /* 0x0003e8000f121844 */
[----:B------:R1:W-:Y:S01]  /*147c0*/  LDGSTS.E [R5+0x14004], desc[UR4][R12.64], !P6 ;  /* 0x140040000c057fae */ /* 0x0003e2000f121844 */
[----:B--2---:R-:W-:-:S03]  /*147d0*/  IMAD.WIDE R8, R15, 0x4, R242 ;  /* 0x000000040f087825 */ /* 0x004fc600078e02f2 */
[----:B------:R1:W-:Y:S01]  /*147e0*/  STL.64 [R1+0x708], R16 ;  /* 0x0007081001007387 */ /* 0x0003e20000100a00 */
[----:B----4-:R-:W-:-:S03]  /*147f0*/  VIADD R15, R246, 0xfffffff0 ;  /* 0xfffffff0f60f7836 */ /* 0x010fc60000000000 */
[----:B------:R2:W-:Y:S01]  /*14800*/  LDGSTS.E [R5+0x18004], desc[UR4][R10.64], !P6 ;  /* 0x180040000a057fae */ /* 0x0005e2000f121844 */
[----:B------:R-:W4:Y:S03]  /*14810*/  LDC R246, c[0x0][0x230] ;  /* 0x00008c00fff67b82 */ /* 0x000f260000000800 */
[----:B------:R3:W-:Y:S04]  /*14820*/  STL.64 [R1+0x700], R12 ;  /* 0x0007000c01007387 */ /* 0x0007e80000100a00 */
[----:B------:R2:W-:Y:S01]  /*14830*/  LDGSTS.E [R5+0x1c004], desc[UR4][R8.64], !P6 ;  /* 0x1c00400008057fae */ /* 0x0005e2000f121844 */
[----:B-1----:R-:W-:Y:S01]  /*14840*/  IMAD.WIDE R16, R0, 0x4, R236 ;  /* 0x0000000400107825 */ /* 0x002fe200078e02ec */
[----:B------:R-:W-:-:S02]  /*14850*/  ISETP.GE.U32.AND P6, PT, R15, 0x7fffffb1, PT ;  /* 0x7fffffb10f00780c */ /* 0x000fc40003fc6070 */
[----:B------:R2:W-:Y:S01]  /*14860*/  STL.64 [R1+0x6f8], R10 ;  /* 0x0006f80a01007387 */ /* 0x0005e20000100a00 */
[----:B------:R-:W-:Y:S02]  /*14870*/  IMAD R15, R2, 0x2b, RZ ;  /* 0x0000002b020f7824 */ /* 0x000fe400078e02ff */
[C---:B---3--:R-:W-:Y:S01]  /*14880*/  IMAD.WIDE R12, R0.reuse, 0x4, R238 ;  /* 0x00000004000c7825 */ /* 0x048fe200078e02ee */
[----:B------:R1:W-:Y:S04]  /*14890*/  STL.64 [R1+0x6f0], R8 ;  /* 0x0006f00801007387 */ /* 0x0003e80000100a00 */
[----:B------:R3:W-:Y:S01]  /*148a0*/  STL.64 [R1+0x6e8], R16 ;  /* 0x0006e81001007387 */ /* 0x0007e20000100a00 */
[----:B--2---:R-:W-:-:S03]  /*148b0*/  IMAD.WIDE R10, R0, 0x4, R240 ;  /* 0x00000004000a7825 */ /* 0x004fc600078e02f0 */
[----:B------:R3:W-:Y:S01]  /*148c0*/  LDGSTS.E [R5+0x10008], desc[UR4][R16.64], !P5 ;  /* 0x1000800010057fae */ /* 0x0007e2000e921844 */
[----:B-1----:R-:W-:-:S03]  /*148d0*/  IMAD.WIDE R8, R0, 0x4, R242 ;  /* 0x0000000400087825 */ /* 0x002fc600078e02f2 */
[----:B------:R1:W-:Y:S01]  /*148e0*/  STL.64 [R1+0x6e0], R12 ;  /* 0x0006e00c01007387 */ /* 0x0003e20000100a00 */
[----:B------:R-:W-:-:S03]  /*148f0*/  VIADD R0, R244, 0xffffffd3 ;  /* 0xffffffd3f4007836 */ /* 0x000fc60000000000 */
[----:B------:R1:W-:Y:S01]  /*14900*/  LDGSTS.E [R5+0x14008], desc[UR4][R12.64], !P5 ;  /* 0x140080000c057fae */ /* 0x0003e2000e921844 */
[----:B---3--:R-:W-:-:S03]  /*14910*/  IMAD.WIDE R16, R15, 0x4, R236 ;  /* 0x000000040f107825 */ /* 0x008fc600078e02ec */
        /* <DEDUP_REMOVED lines=8> */
[----:B------:R-:W-:-:S02]  /*149a0*/  VIADD R0, R245, 0xffffffd2 ;  /* 0xffffffd2f5007836 */ /* 0x000fc40000000000 */
[----:B------:R3:W-:Y:S01]  /*149b0*/  LDGSTS.E [R5+0x1400c], desc[UR4][R12.64], !P2 ;  /* 0x1400c0000c057fae */ /* 0x0007e2000d121844 */
[----:B------:R-:W-:Y:S01]  /*149c0*/  LOP3.LUT R6, R252, 0x30, RZ, 0x3c, !PT ;  /* 0x00000030fc067812 */ /* 0x000fe200078e3cff */
[----:B------:R-:W4:Y:S01]  /*149d0*/  LDC R245, c[0x0][0x230] ;  /* 0x00008c00fff57b82 */ /* 0x000f220000000800 */
[----:B-1----:R-:W-:Y:S01]  /*149e0*/  IMAD.WIDE R8, R15, 0x4, R242 ;  /* 0x000000040f087825 */ /* 0x002fe200078e02f2 */
[----:B------:R1:W-:Y:S04]  /*149f0*/  LDGSTS.E [R5+0x1800c], desc[UR4][R10.64], !P2 ;  /* 0x1800c0000a057fae */ /* 0x0003e8000d121844 */
[----:B------:R1:W-:Y:S01]  /*14a00*/  LDGSTS.E [R5+0x1c00c], desc[UR4][R8.64], !P2 ;  /* 0x1c00c00008057fae */ /* 0x0003e2000d121844 */
[----:B------:R-:W-:Y:S01]  /*14a10*/  ISETP.GE.U32.AND P2, PT, R0, 0x7fffff93, PT ;  /* 0x7fffff930000780c */ /* 0x000fe20003f46070 */
[----:B------:R-:W-:-:S02]  /*14a20*/  IMAD R0, R2, 0xc, RZ ;  /* 0x0000000c02007824 */ /* 0x000fc400078e02ff */
[----:B------:R2:W-:Y:S01]  /*14a30*/  STL.64 [R1+0x6c8], R16 ;  /* 0x0006c81001007387 */ /* 0x0005e20000100a00 */
[----:B------:R-:W-:-:S03]  /*14a40*/  VIADD R15, R6, UR61 ;  /* 0x0000003d060f7c36 */ /* 0x000fc60008000000 */
[----:B------:R3:W-:Y:S04]  /*14a50*/  STL.64 [R1+0x6c0], R12 ;  /* 0x0006c00c01007387 */ /* 0x0007e80000100a00 */
[----:B------:R1:W-:Y:S04]  /*14a60*/  STL.64 [R1+0x6b8], R10 ;  /* 0x0006b80a01007387 */ /* 0x0003e80000100a00 */
[----:B------:R1:W-:Y:S01]  /*14a70*/  STL.64 [R1+0x6b0], R8 ;  /* 0x0006b00801007387 */ /* 0x0003e20000100a00 */
[----:B--2---:R-:W-:-:S04]  /*14a80*/  IMAD.WIDE R16, R0, 0x4, R236 ;  /* 0x0000000400107825 */ /* 0x004fc800078e02ec */
[----:B---3--:R-:W-:-:S04]  /*14a90*/  IMAD.WIDE R12, R0, 0x4, R238 ;  /* 0x00000004000c7825 */ /* 0x008fc800078e02ee */
[----:B-1----:R-:W-:-:S04]  /*14aa0*/  IMAD.WIDE R10, R0, 0x4, R240 ;  /* 0x00000004000a7825 */ /* 0x002fc800078e02f0 */
[----:B------:R-:W-:Y:S01]  /*14ab0*/  IMAD.WIDE R8, R0, 0x4, R242 ;  /* 0x0000000400087825 */ /* 0x000fe200078e02f2 */
[----:B------:R1:W-:Y:S03]  /*14ac0*/  LDGSTS.E [R15], desc[UR4][R16.64], !P1 ;  /* 0x00000000100f7fae */ /* 0x0003e6000c921844 */
[----:B----4-:R-:W-:Y:S01]  /*14ad0*/  VIADD R0, R246, 0xffffffd1 ;  /* 0xffffffd1f6007836 */ /* 0x010fe20000000000 */
[----:B------:R1:W-:Y:S01]  /*14ae0*/  STL.64 [R1+0xa28], R16 ;  /* 0x000a281001007387 */ /* 0x0003e20000100a00 */
[----:B------:R-:W2:Y:S01]  /*14af0*/  LDC R246, c[0x0][0x230] ;  /* 0x00008c00fff67b82 */ /* 0x000ea20000000800 */
[----:B------:R-:W-:Y:S02]  /*14b00*/  IMAD R244, R2, 0xd, RZ ;  /* 0x0000000d02f47824 */ /* 0x000fe400078e02ff */
[----:B------:R3:W-:Y:S04]  /*14b10*/  STL.64 [R1+0xa20], R12 ;  /* 0x000a200c01007387 */ /* 0x0007e80000100a00 */
[----:B------:R3:W-:Y:S04]  /*14b20*/  LDGSTS.E [R15+0x4000], desc[UR4][R12.64], !P1 ;  /* 0x040000000c0f7fae */ /* 0x0007e8000c921844 */
[----:B------:R4:W-:Y:S01]  /*14b30*/  STL.64 [R1+0xa18], R10 ;  /* 0x000a180a01007387 */ /* 0x0009e20000100a00 */
[----:B-1----:R-:W-:-:S03]  /*14b40*/  IMAD.WIDE R16, R244, 0x4, R236 ;  /* 0x00000004f4107825 */ /* 0x002fc600078e02ec */
[----:B------:R4:W-:Y:S04]  /*14b50*/  LDGSTS.E [R15+0x8000], desc[UR4][R10.64], !P1 ;  /* 0x080000000a0f7fae */ /* 0x0009e8000c921844 */
[----:B------:R1:W-:Y:S01]  /*14b60*/  STL.64 [R1+0xa10], R8 ;  /* 0x000a100801007387 */ /* 0x0003e20000100a00 */
[----:B---3--:R-:W-:-:S03]  /*14b70*/  IMAD.WIDE R12, R244, 0x4, R238 ;  /* 0x00000004f40c7825 */ /* 0x008fc600078e02ee */
[----:B------:R1:W-:Y:S01]  /*14b80*/  LDGSTS.E [R15+0xc000], desc[UR4][R8.64], !P1 ;  /* 0x0c000000080f7fae */ /* 0x0003e2000c921844 */
[----:B------:R-:W-:Y:S01]  /*14b90*/  ISETP.GE.U32.AND P1, PT, R0, 0x7fffff92, PT ;  /* 0x7fffff920000780c */ /* 0x000fe20003f26070 */
[----:B----4-:R-:W-:Y:S02]  /*14ba0*/  IMAD.WIDE R10, R244, 0x4, R240 ;  /* 0x00000004f40a7825 */ /* 0x010fe400078e02f0 */
[----:B------:R3:W-:Y:S02]  /*14bb0*/  STL.64 [R1+0xa08], R16 ;  /* 0x000a081001007387 */ /* 0x0007e40000100a00 */
[----:B------:R-:W-:Y:S02]  /*14bc0*/  IMAD R0, R2, 0xe, RZ ;  /* 0x0000000e02007824 */ /* 0x000fe400078e02ff */
[----:B------:R3:W-:Y:S01]  /*14bd0*/  LDGSTS.E [R15+0x4], desc[UR4][R16.64], !P0 ;  /* 0x00004000100f7fae */ /* 0x0007e2000c121844 */
[----:B-1----:R-:W-:-:S03]  /*14be0*/  IMAD.WIDE R8, R244, 0x4, R242 ;  /* 0x00000004f4087825 */ /* 0x002fc600078e02f2 */
[----:B------:R1:W-:Y:S01]  /*14bf0*/  STL.64 [R1+0xa00], R12 ;  /* 0x000a000c01007387 */ /* 0x0003e20000100a00 */
[----:B------:R-:W-:-:S03]  /*14c00*/  VIADD R244, R247, 0xffffffd0 ;  /* 0xffffffd0f7f47836 */ /* 0x000fc60000000000 */
[----:B------:R1:W-:Y:S01]  /*14c10*/  LDGSTS.E [R15+0x4004], desc[UR4][R12.64], !P0 ;  /* 0x040040000c0f7fae */ /* 0x0003e2000c121844 */
[----:B------:R-:W4:Y:S01]  /*14c20*/  LDC R247, c[0x0][0x230] ;  /* 0x00008c00fff77b82 */ /* 0x000f220000000800 */
[C---:B---3--:R-:W-:Y:S02]  /*14c30*/  IMAD.WIDE R16, R0.reuse, 0x4, R236 ;  /* 0x0000000400107825 */ /* 0x048fe400078e02ec */
[----:B------:R3:W-:Y:S04]  /*14c40*/  STL.64 [R1+0x9f8], R10 ;  /* 0x0009f80a01007387 */ /* 0x0007e80000100a00 */
[----:B------:R3:W-:Y:S01]  /*14c50*/  LDGSTS.E [R15+0x8004], desc[UR4][R10.64], !P0 ;  /* 0x080040000a0f7fae */ /* 0x0007e2000c121844 */
[----:B-1----:R-:W-:-:S03]  /*14c60*/  IMAD.WIDE R12, R0, 0x4, R238 ;  /* 0x00000004000c7825 */ /* 0x002fc600078e02ee */
[----:B------:R1:W-:Y:S04]  /*14c70*/  STL.64 [R1+0x9f0], R8 ;  /* 0x0009f00801007387 */ /* 0x0003e80000100a00 */
[----:B------:R1:W-:Y:S01]  /*14c80*/  LDGSTS.E [R15+0xc004], desc[UR4][R8.64], !P0 ;  /* 0x0c004000080f7fae */ /* 0x0003e2000c121844 */
[----:B------:R-:W-:Y:S01]  /*14c90*/  ISETP.GE.U32.AND P0, PT, R244, 0x7fffff91, PT ;  /* 0x7fffff91f400780c */ /* 0x000fe20003f06070 */
[----:B---3--:R-:W-:Y:S02]  /*14ca0*/  IMAD.WIDE R10, R0, 0x4, R240 ;  /* 0x00000004000a7825 */ /* 0x008fe400078e02f0 */
[----:B------:R3:W-:Y:S02]  /*14cb0*/  STL.64 [R1+0x9e8], R16 ;  /* 0x0009e81001007387 */ /* 0x0007e40000100a00 */
[----:B------:R-:W-:-:S02]  /*14cc0*/  IMAD R244, R2, 0xf, RZ ;  /* 0x0000000f02f47824 */ /* 0x000fc400078e02ff */
[----:B------:R3:W-:Y:S01]  /*14cd0*/  LDGSTS.E [R15+0x8], desc[UR4][R16.64], !P4 ;  /* 0x00008000100f7fae */ /* 0x0007e2000e121844 */
[----:B-1----:R-:W-:-:S03]  /*14ce0*/  IMAD.WIDE R8, R0, 0x4, R242 ;  /* 0x0000000400087825 */ /* 0x002fc600078e02f2 */
[----:B------:R1:W-:Y:S01]  /*14cf0*/  STL.64 [R1+0x9e0], R12 ;  /* 0x0009e00c01007387 */ /* 0x0003e20000100a00 */
[----:B------:R-:W-:-:S03]  /*14d00*/  VIADD R0, R245, 0xffffffef ;  /* 0xffffffeff5007836 */ /* 0x000fc60000000000 */
[----:B------:R1:W-:Y:S01]  /*14d10*/  LDGSTS.E [R15+0x4008], desc[UR4][R12.64], !P4 ;  /* 0x040080000c0f7fae */ /* 0x0003e2000e121844 */
[----:B------:R-:W4:Y:S03]  /*14d20*/  LDC R245, c[0x0][0x230] ;  /* 0x00008c00fff57b82 */ /* 0x000f260000000800 */
[----:B------:R2:W-:Y:S01]  /*14d30*/  STL.64 [R1+0x9d8], R10 ;  /* 0x0009d80a01007387 */ /* 0x0005e20000100a00 */
[----:B---3--:R-:W-:-:S03]  /*14d40*/  IMAD.WIDE R16, R244, 0x4, R236 ;  /* 0x00000004f4107825 */ /* 0x008fc600078e02ec */
[----:B------:R2:W-:Y:S04]  /*14d50*/  LDGSTS.E [R15+0x8008], desc[UR4][R10.64], !P4 ;  /* 0x080080000a0f7fae */ /* 0x0005e8000e121844 */
[----:B------:R3:W-:Y:S01]  /*14d60*/  STL.64 [R1+0x9d0], R8 ;  /* 0x0009d00801007387 */ /* 0x0007e20000100a00 */
[----:B-1----:R-:W-:-:S03]  /*14d70*/  IMAD.WIDE R12, R244, 0x4, R238 ;  /* 0x00000004f40c7825 */ /* 0x002fc600078e02ee */
[----:B------:R3:W-:Y:S01]  /*14d80*/  LDGSTS.E [R15+0xc008], desc[UR4][R8.64], !P4 ;  /* 0x0c008000080f7fae */ /* 0x0007e2000e121844 */
[----:B--2---:R-:W-:Y:S01]  /*14d90*/  IMAD.WIDE R10, R244, 0x4, R240 ;  /* 0x00000004f40a7825 */ /* 0x004fe200078e02f0 */
[----:B------:R-:W-:Y:S02]  /*14da0*/  ISETP.GE.U32.AND P4, PT, R0, 0x7fffffb0, PT ;  /* 0x7fffffb00000780c */ /* 0x000fe40003f86070 */
[----:B------:R1:W-:Y:S01]  /*14db0*/  STL.64 [R1+0x9c8], R16 ;  /* 0x0009c81001007387 */ /* 0x0003e20000100a00 */
[----:B---3--:R-:W-:-:S03]  /*14dc0*/  IMAD.WIDE R8, R244, 0x4, R242 ;  /* 0x00000004f4087825 */ /* 0x008fc600078e02f2 */
[----:B------:R1:W-:Y:S01]  /*14dd0*/  LDGSTS.E [R15+0xc], desc[UR4][R16.64], !P6 ;  /* 0x0000c000100f7fae */ /* 0x0003e2000f121844 */
[----:B------:R-:W-:-:S03]  /*14de0*/  VIADD R244, R246, 0xffffffee ;  /* 0xffffffeef6f47836 */ /* 0x000fc60000000000 */
[----:B------:R2:W-:Y:S01]  /*14df0*/  STL.64 [R1+0x9c0], R12 ;  /* 0x0009c00c01007387 */ /* 0x0005e20000100a00 */
[----:B------:R-:W3:Y:S01]  /*14e00*/  LDC R246, c[0x0][0x230] ;  /* 0x00008c00fff67b82 */ /* 0x000ee20000000800 */
        /* <DEDUP_REMOVED lines=32> */
[----:B------:R1:W-:Y:S04]  /*15010*/  LDGSTS.E [R15+0x14004], desc[UR4][R12.64], !P2 ;  /* 0x140040000c0f7fae */ /* 0x0003e8000d121844 */
        /* <DEDUP_REMOVED lines=8> */
[C---:B---3--:R-:W-:Y:S01]  /*150a0*/  IMAD.WIDE R10, R0.reuse, 0x4, R240 ;  /* 0x00000004000a7825 */ /* 0x048fe200078e02f0 */
[----:B------:R1:W-:Y:S04]  /*150b0*/  STL.64 [R1+0x668], R16 ;  /* 0x0006681001007387 */ /* 0x0003e80000100a00 */
        /* <DEDUP_REMOVED lines=14> */
[----:B-1----:R-:W-:Y:S02]  /*151a0*/  IMAD.WIDE R10, R244, 0x4, R240 ;  /* 0x00000004f40a7825 */ /* 0x002fe400078e02f0 */
[----:B------:R1:W-:Y:S02]  /*151b0*/  LDGSTS.E [R15+0x1000c], desc[UR4][R16.64], !P0 ;  /* 0x1000c000100f7fae */ /* 0x0003e4000c121844 */
[----:B------:R-:W-:Y:S02]  /*151c0*/  IMAD.SHL.U32 R0, R2, 0x10, RZ ;  /* 0x0000001002007824 */ /* 0x000fe400078e00ff */
[----:B------:R1:W-:Y:S01]  /*151d0*/  LDGSTS.E [R15+0x1400c], desc[UR4][R12.64], !P0 ;  /* 0x1400c0000c0f7fae */ /* 0x0003e2000c121844 */
[----:B--2---:R-:W-:-:S03]  /*151e0*/  IMAD.WIDE R8, R244, 0x4, R242 ;  /* 0x00000004f4087825 */ /* 0x004fc600078e02f2 */
[----:B------:R2:W-:Y:S01]  /*151f0*/  LDGSTS.E [R15+0x1800c], desc[UR4][R10.64], !P0 ;  /* 0x1800c0000a0f7fae */ /* 0x0005e2000c121844 */
[----:B----4-:R-:W-:-:S03]  /*15200*/  VIADD R244, R247, 0xffffffce ;  /* 0xffffffcef7f47836 */ /* 0x010fc60000000000 */
[----:B------:R4:W-:Y:S01]  /*15210*/  LDGSTS.E [R15+0x1c00c], desc[UR4][R8.64], !P0 ;  /* 0x1c00c000080f7fae */ /* 0x0009e2000c121844 */
[----:B------:R-:W3:Y:S03]  /*15220*/  LDC R247, c[0x0][0x230] ;  /* 0x00008c00fff77b82 */ /* 0x000ee60000000800 */
        /* <DEDUP_REMOVED lines=11> */
[----:B-1----:R-:W-:-:S03]  /*152e0*/  IMAD.WIDE R8, R0, 0x4, R242 ;  /* 0x0000000400087825 */ /* 0x002fc600078e02f2 */
[----:B------:R1:W-:Y:S01]  /*152f0*/  STL.64 [R1+0x9a0], R12 ;  /* 0x0009a00c01007387 */ /* 0x0003e20000100a00 */
[----:B------:R-:W-:-:S03]  /*15300*/  VIADD R0, R248, 0xffffffcd ;  /* 0xffffffcdf8007836 */ /* 0x000fc60000000000 */
[----:B------:R1:W-:Y:S01]  /*15310*/  LDGSTS.E [R244+0x4000], desc[UR4][R12.64], !P4 ;  /* 0x040000000cf47fae */ /* 0x0003e2000e121844 */
[----:B------:R-:W-:Y:S01]  /*15320*/  IMAD R245, R2, 0x11, RZ ;  /* 0x0000001102f57824 */ /* 0x000fe200078e02ff */
[----:B------:R-:W4:Y:S02]  /*15330*/  LDC R248, c[0x0][0x230] ;  /* 0x00008c00fff87b82 */ /* 0x000f240000000800 */
[----:B------:R3:W-:Y:S01]  /*15340*/  STL.64 [R1+0x998], R10 ;  /* 0x0009980a01007387 */ /* 0x0007e20000100a00 */
[----:B--2---:R-:W-:-:S03]  /*15350*/  IMAD.WIDE R16, R245, 0x4, R236 ;  /* 0x00000004f5107825 */ /* 0x004fc600078e02ec */
[----:B------:R3:W-:Y:S04]  /*15360*/  LDGSTS.E [R244+0x8000], desc[UR4][R10.64], !P4 ;  /* 0x080000000af47fae */ /* 0x0007e8000e121844 */
[----:B------:R2:W-:Y:S01]  /*15370*/  STL.64 [R1+0x990], R8 ;  /* 0x0009900801007387 */ /* 0x0005e20000100a00 */
[----:B-1----:R-:W-:-:S03]  /*15380*/  IMAD.WIDE R12, R245, 0x4, R238 ;  /* 0x00000004f50c7825 */ /* 0x002fc600078e02ee */
[----:B------:R2:W-:Y:S01]  /*15390*/  LDGSTS.E [R244+0xc000], desc[UR4][R8.64], !P4 ;  /* 0x0c00000008f47fae */ /* 0x0005e2000e121844 */
[C---:B---3--:R-:W-:Y:S01]  /*153a0*/  IMAD.WIDE R10, R245.reuse, 0x4, R240 ;  /* 0x00000004f50a7825 */ /* 0x048fe200078e02f0 */
[----:B------:R-:W-:Y:S02]  /*153b0*/  ISETP.GE.U32.AND P4, PT, R0, 0x7fffff8e, PT ;  /* 0x7fffff8e0000780c */ /* 0x000fe40003f86070 */
[----:B------:R1:W-:Y:S01]  /*153c0*/  STL.64 [R1+0x988], R16 ;  /* 0x0009881001007387 */ /* 0x0003e20000100a00 */
[----:B--2---:R-:W-:-:S03]  /*153d0*/  IMAD.WIDE R8, R245, 0x4, R242 ;  /* 0x00000004f5087825 */ /* 0x004fc600078e02f2 */
[----:B------:R1:W-:Y:S01]  /*153e0*/  LDGSTS.E [R244+0x4], desc[UR4][R16.64], !P6 ;  /* 0x0000400010f47fae */ /* 0x0003e2000f121844 */
[----:B------:R-:W-:Y:S02]  /*153f0*/  VIADD R245, R246, 0xffffffcc ;  /* 0xffffffccf6f57836 */ /* 0x000fe40000000000 */
[----:B------:R-:W-:Y:S01]  /*15400*/  IMAD R0, R2, 0x12, RZ ;  /* 0x0000001202007824 */ /* 0x000fe200078e02ff */
[----:B------:R-:W2:Y:S01]  /*15410*/  LDC R246, c[0x0][0x230] ;  /* 0x00008c00fff67b82 */ /* 0x000ea20000000800 */
[----:B------:R3:W-:Y:S04]  /*15420*/  STL.64 [R1+0x980], R12 ;  /* 0x0009800c01007387 */ /* 0x0007e80000100a00 */
[----:B------:R3:W-:Y:S01]  /*15430*/  LDGSTS.E [R244+0x4004], desc[UR4][R12.64], !P6 ;  /* 0x040040000cf47fae */ /* 0x0007e2000f121844 */
[----:B-1----:R-:W-:-:S03]  /*15440*/  IMAD.WIDE R16, R0, 0x4, R236 ;  /* 0x0000000400107825 */ /* 0x002fc600078e02ec */
[----:B------:R1:W-:Y:S04]  /*15450*/  STL.64 [R1+0x978], R10 ;  /* 0x0009780a01007387 */ /* 0x0003e80000100a00 */
[----:B------:R1:W-:Y:S04]  /*15460*/  LDGSTS.E [R244+0x8004], desc[UR4][R10.64], !P6 ;  /* 0x080040000af47fae */ /* 0x0003e8000f121844 */
[----:B------:R4:W-:Y:S01]  /*15470*/  STL.64 [R1+0x970], R8 ;  /* 0x0009700801007387 */ /* 0x0009e20000100a00 */
[----:B---3--:R-:W-:-:S03]  /*15480*/  IMAD.WIDE R12, R0, 0x4, R238 ;  /* 0x00000004000c7825 */ /* 0x008fc600078e02ee */
[----:B------:R4:W-:Y:S01]  /*15490*/  LDGSTS.E [R244+0xc004], desc[UR4][R8.64], !P6 ;  /* 0x0c00400008f47fae */ /* 0x0009e2000f121844 */
[----:B------:R-:W-:Y:S01]  /*154a0*/  ISETP.GE.U32.AND P6, PT, R245, 0x7fffff8d, PT ;  /* 0x7fffff8df500780c */ /* 0x000fe20003fc6070 */
[----:B------:R-:W-:Y:S02]  /*154b0*/  IMAD R245, R2, 0x13, RZ ;  /* 0x0000001302f57824 */ /* 0x000fe400078e02ff */
[C---:B-1----:R-:W-:Y:S01]  /*154c0*/  IMAD.WIDE R10, R0.reuse, 0x4, R240 ;  /* 0x00000004000a7825 */ /* 0x042fe200078e02f0 */
[----:B------:R1:W-:Y:S04]  /*154d0*/  STL.64 [R1+0x968], R16 ;  /* 0x0009681001007387 */ /* 0x0003e80000100a00 */
[----:B------:R1:W-:Y:S01]  /*154e0*/  LDGSTS.E [R244+0x8], desc[UR4][R16.64], !P5 ;  /* 0x0000800010f47fae */ /* 0x0003e2000e921844 */
[----:B----4-:R-:W-:-:S03]  /*154f0*/  IMAD.WIDE R8, R0, 0x4, R242 ;  /* 0x0000000400087825 */ /* 0x010fc600078e02f2 */
[----:B------:R3:W-:Y:S01]  /*15500*/  STL.64 [R1+0x960], R12 ;  /* 0x0009600c01007387 */ /* 0x0007e20000100a00 */
[----:B------:R-:W-:-:S03]  /*15510*/  VIADD R0, R247, 0xffffffeb ;  /* 0xffffffebf7007836 */ /* 0x000fc60000000000 */
[----:B------:R3:W-:Y:S01]  /*15520*/  LDGSTS.E [R244+0x4008], desc[UR4][R12.64], !P5 ;  /* 0x040080000cf47fae */ /* 0x0007e2000e921844 */
[----:B------:R-:W4:Y:S01]  /*15530*/  LDC R247, c[0x0][0x230] ;  /* 0x00008c00fff77b82 */ /* 0x000f220000000800 */
[C---:B-1----:R-:W-:Y:S02]  /*15540*/  IMAD.WIDE R16, R245.reuse, 0x4, R236 ;  /* 0x00000004f5107825 */ /* 0x042fe400078e02ec */
[----:B------:R1:W-:Y:S04]  /*15550*/  STL.64 [R1+0x958], R10 ;  /* 0x0009580a01007387 */ /* 0x0003e80000100a00 */
[----:B------:R1:W-:Y:S01]  /*15560*/  LDGSTS.E [R244+0x8008], desc[UR4][R10.64], !P5 ;  /* 0x080080000af47fae */ /* 0x0003e2000e921844 */
[----:B---3--:R-:W-:-:S03]  /*15570*/  IMAD.WIDE R12, R245, 0x4, R238 ;  /* 0x00000004f50c7825 */ /* 0x008fc600078e02ee */
[----:B------:R3:W-:Y:S04]  /*15580*/  STL.64 [R1+0x950], R8 ;  /* 0x0009500801007387 */ /* 0x0007e80000100a00 */
[----:B------:R3:W-:Y:S01]  /*15590*/  LDGSTS.E [R244+0xc008], desc[UR4][R8.64], !P5 ;  /* 0x0c00800008f47fae */ /* 0x0007e2000e921844 */
[----:B------:R-:W-:Y:S01]  /*155a0*/  ISETP.GE.U32.AND P5, PT, R0, 0x7fffffac, PT ;  /* 0x7fffffac0000780c */ /* 0x000fe20003fa6070 */
[----:B-1----:R-:W-:Y:S02]  /*155b0*/  IMAD.WIDE R10, R245, 0x4, R240 ;  /* 0x00000004f50a7825 */ /* 0x002fe400078e02f0 */
        /* <DEDUP_REMOVED lines=9> */
[----:B-1----:R-:W-:-:S03]  /*15650*/  IMAD.WIDE R16, R0, 0x4, R236 ;  /* 0x0000000400107825 */ /* 0x002fc600078e02ec */
[----:B------:R2:W-:Y:S04]  /*15660*/  LDGSTS.E [R244+0x800c], desc[UR4][R10.64], !P2 ;  /* 0x0800c0000af47fae */ /* 0x0005e8000d121844 */
[----:B------:R1:W-:Y:S01]  /*15670*/  STL.64 [R1+0x930], R8 ;  /* 0x0009300801007387 */ /* 0x0003e20000100a00 */
[----:B---3--:R-:W-:-:S03]  /*15680*/  IMAD.WIDE R12, R0, 0x4, R238 ;  /* 0x00000004000c7825 */ /* 0x008fc600078e02ee */
[----:B------:R1:W-:Y:S01]  /*15690*/  LDGSTS.E [R244+0xc00c], desc[UR4][R8.64], !P2 ;  /* 0x0c00c00008f47fae */ /* 0x0003e2000d121844 */
[----:B------:R-:W-:Y:S01]  /*156a0*/  ISETP.GE.U32.AND P2, PT, R245, 0x7fffffab, PT ;  /* 0x7fffffabf500780c */ /* 0x000fe20003f46070 */
[----:B--2---:R-:W-:Y:S02]  /*156b0*/  IMAD.WIDE R10, R0, 0x4, R240 ;  /* 0x00000004000a7825 */ /* 0x004fe400078e02f0 */
        /* <DEDUP_REMOVED lines=15> */
[----:B------:R-:W-:Y:S02]  /*157b0*/  IMAD R0, R2, 0x32, RZ ;  /* 0x0000003202007824 */ /* 0x000fe400078e02ff */
[C---:B--2---:R-:W-:Y:S01]  /*157c0*/  IMAD.WIDE R10, R245.reuse, 0x4, R240 ;  /* 0x00000004f50a7825 */ /* 0x044fe200078e02f0 */
[----:B------:R2:W-:Y:S04]  /*157d0*/  LDGSTS.E [R244+0x10004], desc[UR4][R16.64], !P0 ;  /* 0x1000400010f47fae */ /* 0x0005e8000c121844 */
[----:B------:R2:W-:Y:S01]  /*157e0*/  LDGSTS.E [R244+0x14004], desc[UR4][R12.64], !P0 ;  /* 0x140040000cf47fae */ /* 0x0005e2000c121844 */
[----:B-1----:R-:W-:-:S03]  /*157f0*/  IMAD.WIDE R8, R245, 0x4, R242 ;  /* 0x00000004f5087825 */ /* 0x002fc600078e02f2 */
[----:B------:R2:W-:Y:S01]  /*15800*/  STL.64 [R1+0x608], R16 ;  /* 0x0006081001007387 */ /* 0x0005e20000100a00 */
[----:B----4-:R-:W-:-:S03]  /*15810*/  VIADD R245, R247, 0xffffffe8 ;  /* 0xffffffe8f7f57836 */ /* 0x010fc60000000000 */
[----:B------:R1:W-:Y:S01]  /*15820*/  LDGSTS.E [R244+0x18004], desc[UR4][R10.64], !P0 ;  /* 0x180040000af47fae */ /* 0x0003e2000c121844 */
[----:B------:R-:W4:Y:S03]  /*15830*/  LDC R247, c[0x0][0x230] ;  /* 0x00008c00fff77b82 */ /* 0x000f260000000800 */
[----:B------:R3:W-:Y:S04]  /*15840*/  STL.64 [R1+0x600], R12 ;  /* 0x0006000c01007387 */ /* 0x0007e80000100a00 */
[----:B------:R1:W-:Y:S01]  /*15850*/  LDGSTS.E [R244+0x1c004], desc[UR4][R8.64], !P0 ;  /* 0x1c00400008f47fae */ /* 0x0003e2000c121844 */
[----:B--2---:R-:W-:Y:S01]  /*15860*/  IMAD.WIDE R16, R0, 0x4, R236 ;  /* 0x0000000400107825 */ /* 0x004fe200078e02ec */
[----:B------:R-:W-:-:S02]  /*15870*/  ISETP.GE.U32.AND P0, PT, R245, 0x7fffffa9, PT ;  /* 0x7fffffa9f500780c */ /* 0x000fc40003f06070 */
[----:B------:R1:W-:Y:S01]  /*15880*/  STL.64 [R1+0x5f8], R10 ;  /* 0x0005f80a01007387 */ /* 0x0003e20000100a00 */
[----:B------:R-:W-:Y:S02]  /*15890*/  IMAD R245, R2, 0x33, RZ ;  /* 0x0000003302f57824 */ /* 0x000fe400078e02ff */
[C---:B---3--:R-:W-:Y:S01]  /*158a0*/  IMAD.WIDE R12, R0.reuse, 0x4, R238 ;  /* 0x00000004000c7825 */ /* 0x048fe200078e02ee */
[----:B------:R2:W-:Y:S04]  /*158b0*/  STL.64 [R1+0x5f0], R8 ;  /* 0x0005f00801007387 */ /* 0x0005e80000100a00 */
[----:B------:R3:W-:Y:S01]  /*158c0*/  STL.64 [R1+0x5e8], R16 ;  /* 0x0005e81001007387 */ /* 0x0007e20000100a00 */
[----:B-1----:R-:W-:-:S03]  /*158d0*/  IMAD.WIDE R10, R0, 0x4, R240 ;  /* 0x00000004000a7825 */ /* 0x002fc600078e02f0 */
[----:B------:R3:W-:Y:S01]  /*158e0*/  LDGSTS.E [R244+0x10008], desc[UR4][R16.64], !P4 ;  /* 0x1000800010f47fae */ /* 0x0007e2000e121844 */
[----:B--2---:R-:W-:-:S03]  /*158f0*/  IMAD.WIDE R8, R0, 0x4, R242 ;  /* 0x0000000400087825 */ /* 0x004fc600078e02f2 */
[----:B------:R1:W-:Y:S01]  /*15900*/  STL.64 [R1+0x5e0], R12 ;  /* 0x0005e00c01007387 */ /* 0x0003e20000100a00 */
[----:B------:R-:W-:-:S03]  /*15910*/  VIADD R0, R248, 0xffffffcb ;  /* 0xffffffcbf8007836 */ /* 0x000fc60000000000 */
[----:B------:R1:W-:Y:S01]  /*15920*/  LDGSTS.E [R244+0x14008], desc[UR4][R12.64], !P4 ;  /* 0x140080000cf47fae */ /* 0x0003e2000e121844 */
[----:B------:R-:W2:Y:S01]  /*15930*/  LDC R248, c[0x0][0x230] ;  /* 0x00008c00fff87b82 */ /* 0x000ea20000000800 */
        /* <DEDUP_REMOVED lines=8> */
[----:B------:R3:W-:Y:S02]  /*159c0*/  LDGSTS.E [R244+0x1000c], desc[UR4][R16.64], !P6 ;  /* 0x1000c00010f47fae */ /* 0x0007e4000f121844 */
[----:B------:R-:W-:-:S02]  /*159d0*/  VIADD R0, R246, 0xffffffca ;  /* 0xffffffcaf6007836 */ /* 0x000fc40000000000 */
[----:B------:R4:W-:Y:S01]  /*159e0*/  LDGSTS.E [R244+0x1400c], desc[UR4][R12.64], !P6 ;  /* 0x1400c0000cf47fae */ /* 0x0009e2000f121844 */
[----:B-1----:R-:W-:-:S03]  /*159f0*/  IMAD.WIDE R8, R245, 0x4, R242 ;  /* 0x00000004f5087825 */ /* 0x002fc600078e02f2 */
[----:B------:R1:W-:Y:S01]  /*15a00*/  LDGSTS.E [R244+0x1800c], desc[UR4][R10.64], !P6 ;  /* 0x1800c0000af47fae */ /* 0x0003e2000f121844 */
[----:B------:R-:W-:-:S03]  /*15a10*/  LOP3.LUT R6, R252, 0x50, RZ, 0x3c, !PT ;  /* 0x00000050fc067812 */ /* 0x000fc600078e3cff */
[----:B------:R2:W-:Y:S01]  /*15a20*/  LDGSTS.E [R244+0x1c00c], desc[UR4][R8.64], !P6 ;  /* 0x1c00c00008f47fae */ /* 0x0005e2000f121844 */
[----:B------:R-:W-:Y:S01]  /*15a30*/  ISETP.GE.U32.AND P6, PT, R0, 0x7fffff8b, PT ;  /* 0x7fffff8b0000780c */ /* 0x000fe20003fc6070 */
[----:B------:R-:W-:Y:S02]  /*15a40*/  IMAD R0, R2, 0x14, RZ ;  /* 0x0000001402007824 */ /* 0x000fe400078e02ff */
[----:B------:R3:W-:Y:S01]  /*15a50*/  STL.64 [R1+0x5c8], R16 ;  /* 0x0005c81001007387 */ /* 0x0007e20000100a00 */
[----:B------:R-:W-:-:S03]  /*15a60*/  VIADD R245, R6, UR61 ;  /* 0x0000003d06f57c36 */ /* 0x000fc60008000000 */
[----:B------:R4:W-:Y:S04]  /*15a70*/  STL.64 [R1+0x5c0], R12 ;  /* 0x0005c00c01007387 */ /* 0x0009e80000100a00 */
[----:B------:R1:W-:Y:S01]  /*15a80*/  STL.64 [R1+0x5b8], R10 ;  /* 0x0005b80a01007387 */ /* 0x0003e20000100a00 */
[----:B---3--:R-:W-:-:S03]  /*15a90*/  IMAD.WIDE R16, R0, 0x4, R236 ;  /* 0x0000000400107825 */ /* 0x008fc600078e02ec */
[----:B------:R2:W-:Y:S01]  /*15aa0*/  STL.64 [R1+0x5b0], R8 ;  /* 0x0005b00801007387 */ /* 0x0005e20000100a00 */
[----:B----4-:R-:W-:-:S03]  /*15ab0*/  IMAD.WIDE R12, R0, 0x4, R238 ;  /* 0x00000004000c7825 */ /* 0x010fc600078e02ee */
[----:B------:R3:W-:Y:S01]  /*15ac0*/  STL.64 [R1+0x928], R16 ;  /* 0x0009281001007387 */ /* 0x0007e20000100a00 */
[----:B-1----:R-:W-:-:S03]  /*15ad0*/  IMAD.WIDE R10, R0, 0x4, R240 ;  /* 0x00000004000a7825 */ /* 0x002fc600078e02f0 */
[----:B------:R3:W-:Y:S01]  /*15ae0*/  LDGSTS.E [R245], desc[UR4][R16.64], !P5 ;  /* 0x0000000010f57fae */ /* 0x0007e2000e921844 */
[----:B--2---:R-:W-:-:S03]  /*15af0*/  IMAD.WIDE R8, R0, 0x4, R242 ;  /* 0x0000000400087825 */ /* 0x004fc600078e02f2 */
[----:B------:R1:W-:Y:S01]  /*15b00*/  STL.64 [R1+0x920], R12 ;  /* 0x0009200c01007387 */ /* 0x0003e20000100a00 */
[----:B------:R-:W-:-:S03]  /*15b10*/  VIADD R0, R247, 0xffffffc9 ;  /* 0xffffffc9f7007836 */ /* 0x000fc60000000000 */
[----:B------:R1:W-:Y:S01]  /*15b20*/  LDGSTS.E [R245+0x4000], desc[UR4][R12.64], !P5 ;  /* 0x040000000cf57fae */ /* 0x0003e2000e921844 */
[----:B------:R-:W-:Y:S01]  /*15b30*/  IMAD R246, R2, 0x15, RZ ;  /* 0x0000001502f67824 */ /* 0x000fe200078e02ff */
[----:B------:R-:W2:Y:S02]  /*15b40*/  LDC R247, c[0x0][0x230] ;  /* 0x00008c00fff77b82 */ /* 0x000ea40000000800 */
[----:B------:R4:W-:Y:S01]  /*15b50*/  STL.64 [R1+0x918], R10 ;  /* 0x0009180a01007387 */ /* 0x0009e20000100a00 */
[----:B---3--:R-:W-:-:S03]  /*15b60*/  IMAD.WIDE R16, R246, 0x4, R236 ;  /* 0x00000004f6107825 */ /* 0x008fc600078e02ec */
[----:B------:R4:W-:Y:S04]  /*15b70*/  LDGSTS.E [R245+0x8000], desc[UR4][R10.64], !P5 ;  /* 0x080000000af57fae */ /* 0x0009e8000e921844 */
[----:B------:R3:W-:Y:S01]  /*15b80*/  STL.64 [R1+0x910], R8 ;  /* 0x0009100801007387 */ /* 0x0007e20000100a00 */
[----:B-1----:R-:W-:-:S03]  /*15b90*/  IMAD.WIDE R12, R246, 0x4, R238 ;  /* 0x00000004f60c7825 */ /* 0x002fc600078e02ee */
[----:B------:R3:W-:Y:S01]  /*15ba0*/  LDGSTS.E [R245+0xc000], desc[UR4][R8.64], !P5 ;  /* 0x0c00000008f57fae */ /* 0x0007e2000e921844 */
[----:B----4-:R-:W-:Y:S01]  /*15bb0*/  IMAD.WIDE R10, R246, 0x4, R240 ;  /* 0x00000004f60a7825 */ /* 0x010fe200078e02f0 */
[----:B------:R-:W-:Y:S02]  /*15bc0*/  ISETP.GE.U32.AND P5, PT, R0, 0x7fffff8a, PT ;  /* 0x7fffff8a0000780c */ /* 0x000fe40003fa6070 */
[----:B------:R1:W-:Y:S01]  /*15bd0*/  STL.64 [R1+0x908], R16 ;  /* 0x0009081001007387 */ /* 0x0003e20000100a00 */
[----:B---3--:R-:W-:-:S03]  /*15be0*/  IMAD.WIDE R8, R246, 0x4, R242 ;  /* 0x00000004f6087825 */ /* 0x008fc600078e02f2 */
[----:B------:R1:W-:Y:S01]  /*15bf0*/  LDGSTS.E [R245+0x4], desc[UR4][R16.64], !P2 ;  /* 0x0000400010f57fae */ /* 0x0003e2000d121844 */
[----:B------:R-:W-:Y:S02]  /*15c00*/  VIADD R246, R248, 0xffffffc8 ;  /* 0xffffffc8f8f67836 */ /* 0x000fe40000000000 */
[----:B------:R-:W-:Y:S01]  /*15c10*/  IMAD R0, R2, 0x16, RZ ;  /* 0x0000001602007824 */ /* 0x000fe200078e02ff */
[----:B------:R-:W3:Y:S01]  /*15c20*/  LDC R248, c[0x0][0x230] ;  /* 0x00008c00fff87b82 */ /* 0x000ee20000000800 */
[----:B------:R4:W-:Y:S04]  /*15c30*/  STL.64 [R1+0x900], R12 ;  /* 0x0009000c01007387 */ /* 0x0009e80000100a00 */
[----:B------:R4:W-:Y:S01]  /*15c40*/  LDGSTS.E [R245+0x4004], desc[UR4][R12.64], !P2 ;  /* 0x040040000cf57fae */ /* 0x0009e2000d121844 */
[----:B-1----:R-:W-:-:S03]  /*15c50*/  IMAD.WIDE R16, R0, 0x4, R236 ;  /* 0x0000000400107825 */ /* 0x002fc600078e02ec */
[----:B------:R1:W-:Y:S04]  /*15c60*/  STL.64 [R1+0x8f8], R10 ;  /* 0x0008f80a01007387 */ /* 0x0003e80000100a00 */
[----:B------:R1:W-:Y:S04]  /*15c70*/  LDGSTS.E [R245+0x8004], desc[UR4][R10.64], !P2 ;  /* 0x080040000af57fae */ /* 0x0003e8000d121844 */
[----:B------:R2:W-:Y:S01]  /*15c80*/  STL.64 [R1+0x8f0], R8 ;  /* 0x0008f00801007387 */ /* 0x0005e20000100a00 */
[----:B----4-:R-:W-:-:S03]  /*15c90*/  IMAD.WIDE R12, R0, 0x4, R238 ;  /* 0x00000004000c7825 */ /* 0x010fc600078e02ee */
[----:B------:R2:W-:Y:S01]  /*15ca0*/  LDGSTS.E [R245+0xc004], desc[UR4][R8.64], !P2 ;  /* 0x0c00400008f57fae */ /* 0x0005e2000d121844 */
[----:B------:R-:W-:Y:S01]  /*15cb0*/  ISETP.GE.U32.AND P2, PT, R246, 0x7fffff89, PT ;  /* 0x7fffff89f600780c */ /* 0x000fe20003f46070 */
[----:B------:R-:W-:Y:S02]  /*15cc0*/  IMAD R246, R2, 0x17, RZ ;  /* 0x0000001702f67824 */ /* 0x000fe400078e02ff */
[C---:B-1----:R-:W-:Y:S01]  /*15cd0*/  IMAD.WIDE R10, R0.reuse, 0x4, R240 ;  /* 0x00000004000a7825 */ /* 0x042fe200078e02f0 */
        /* <DEDUP_REMOVED lines=81> */
[----:B------:R-:W4:Y:S01]  /*161f0*/  LDC R248, c[0x0][0x230] ;  /* 0x00008c00fff87b82 */ /* 0x000f220000000800 */
[----:B-1----:R-:W-:Y:S02]  /*16200*/  IMAD.WIDE R8, R246, 0x4, R242 ;  /* 0x00000004f6087825 */ /* 0x002fe400078e02f2 */
[----:B------:R1:W-:Y:S01]  /*16210*/  LDGSTS.E [R245+0x1800c], desc[UR4][R10.64], !P2 ;  /* 0x1800c0000af57fae */ /* 0x0003e2000d121844 */
[----:B------:R-:W-:-:S03]  /*16220*/  LOP3.LUT R6, R252, 0x60, RZ, 0x3c, !PT ;  /* 0x00000060fc067812 */ /* 0x000fc600078e3cff */
[----:B------:R1:W-:Y:S01]  /*16230*/  LDGSTS.E [R245+0x1c00c], desc[UR4][R8.64], !P2 ;  /* 0x1c00c00008f57fae */ /* 0x0003e2000d121844 */
[----:B------:R-:W-:Y:S01]  /*16240*/  ISETP.GE.U32.AND P2, PT, R0, 0x7fffff87, PT ;  /* 0x7fffff870000780c */ /* 0x000fe20003f46070 */
[----:B------:R-:W-:Y:S02]  /*16250*/  IMAD R0, R2, 0x18, RZ ;  /* 0x0000001802007824 */ /* 0x000fe400078e02ff */
[----:B------:R2:W-:Y:S01]  /*16260*/  STL.64 [R1+0x548], R16 ;  /* 0x0005481001007387 */ /* 0x0005e20000100a00 */
[----:B------:R-:W-:Y:S02]  /*16270*/  VIADD R246, R6, UR61 ;  /* 0x0000003d06f67c36 */ /* 0x000fe40008000000 */
[----:B------:R-:W-:Y:S01]  /*16280*/  IMAD R247, R2, 0x19, RZ ;  /* 0x0000001902f77824 */ /* 0x000fe200078e02ff */
[----:B------:R3:W-:Y:S01]  /*16290*/  STL.64 [R1+0x540], R12 ;  /* 0x0005400c01007387 */ /* 0x0007e20000100a00 */
[----:B------:R-:W4:Y:S03]  /*162a0*/  LDC R6, c[0x0][0x230] ;  /* 0x00008c00ff067b82 */ /* 0x000f260000000800 */
[----:B------:R1:W-:Y:S04]  /*162b0*/  STL.64 [R1+0x538], R10 ;  /* 0x0005380a01007387 */ /* 0x0003e80000100a00 */
[----:B------:R1:W-:Y:S01]  /*162c0*/  STL.64 [R1+0x530], R8 ;  /* 0x0005300801007387 */ /* 0x0003e20000100a00 */
[----:B--2---:R-:W-:-:S04]  /*162d0*/  IMAD.WIDE R16, R0, 0x4, R236 ;  /* 0x0000000400107825 */ /* 0x004fc800078e02ec */
[----:B---3--:R-:W-:-:S04]  /*162e0*/  IMAD.WIDE R12, R0, 0x4, R238 ;  /* 0x00000004000c7825 */ /* 0x008fc800078e02ee */
[----:B-1----:R-:W-:-:S04]  /*162f0*/  IMAD.WIDE R10, R0, 0x4, R240 ;  /* 0x00000004000a7825 */ /* 0x002fc800078e02f0 */
[----:B------:R-:W-:Y:S01]  /*16300*/  IMAD.WIDE R8, R0, 0x4, R242 ;  /* 0x0000000400087825 */ /* 0x000fe200078e02f2 */
[----:B------:R1:W-:Y:S03]  /*16310*/  STL.64 [R1+0x8a8], R16 ;  /* 0x0008a81001007387 */ /* 0x0003e60000100a00 */
[----:B----4-:R-:W-:Y:S01]  /*16320*/  VIADD R0, R249, 0xffffffc5 ;  /* 0xffffffc5f9007836 */ /* 0x010fe20000000000 */
[----:B------:R1:W-:Y:S01]  /*16330*/  LDGSTS.E [R246], desc[UR4][R16.64], !P1 ;  /* 0x0000000010f67fae */ /* 0x0003e2000c921844 */
[----:B------:R-:W2:Y:S03]  /*16340*/  LDC R249, c[0x0][0x230] ;  /* 0x00008c00fff97b82 */ /* 0x000ea60000000800 */
[----:B------:R3:W-:Y:S04]  /*16350*/  STL.64 [R1+0x8a0], R12 ;  /* 0x0008a00c01007387 */ /* 0x0007e80000100a00 */
[----:B------:R3:W-:Y:S01]  /*16360*/  LDGSTS.E [R246+0x4000], desc[UR4][R12.64], !P1 ;  /* 0x040000000cf67fae */ /* 0x0007e2000c921844 */
[----:B-1----:R-:W-:-:S03]  /*16370*/  IMAD.WIDE R16, R247, 0x4, R236 ;  /* 0x00000004f7107825 */ /* 0x002fc600078e02ec */
        /* <DEDUP_REMOVED lines=44> */
[----:B------:R-:W-:-:S03]  /*16640*/  VIADD R247, R249, 0xffffffe2 ;  /* 0xffffffe2f9f77836 */ /* 0x000fc60000000000 */
[----:B------:R1:W-:Y:S01]  /*16650*/  LDGSTS.E [R246+0x800c], desc[UR4][R10.64], !P6 ;  /* 0x0800c0000af67fae */ /* 0x0003e2000f121844 */
[----:B------:R-:W3:Y:S03]  /*16660*/  LDC R249, c[0x0][0x230] ;  /* 0x00008c00fff97b82 */ /* 0x000ee60000000800 */
[----:B------:R4:W-:Y:S04]  /*16670*/  STL.64 [R1+0x840], R12 ;  /* 0x0008400c01007387 */ /* 0x0009e80000100a00 */
[----:B------:R1:W-:Y:S01]  /*16680*/  LDGSTS.E [R246+0xc00c], desc[UR4][R8.64], !P6 ;  /* 0x0c00c00008f67fae */ /* 0x0003e2000f121844 */
[----:B--2---:R-:W-:Y:S01]  /*16690*/  IMAD.WIDE R16, R0, 0x4, R236 ;  /* 0x0000000400107825 */ /* 0x004fe200078e02ec */
[----:B------:R-:W-:-:S02]  /*166a0*/  ISETP.GE.U32.AND P6, PT, R247, 0x7fffffa3, PT ;  /* 0x7fffffa3f700780c */ /* 0x000fc40003fc6070 */
[----:B------:R1:W-:Y:S01]  /*166b0*/  STL.64 [R1+0x838], R10 ;  /* 0x0008380a01007387 */ /* 0x0003e20000100a00 */
[----:B------:R-:W-:Y:S02]  /*166c0*/  IMAD R247, R2, 0x39, RZ ;  /* 0x0000003902f77824 */ /* 0x000fe400078e02ff */
[C---:B----4-:R-:W-:Y:S01]  /*166d0*/  IMAD.WIDE R12, R0.reuse, 0x4, R238 ;  /* 0x00000004000c7825 */ /* 0x050fe200078e02ee */
        /* <DEDUP_REMOVED lines=9> */
[C---:B----4-:R-:W-:Y:S02]  /*16770*/  IMAD.WIDE R16, R247.reuse, 0x4, R236 ;  /* 0x00000004f7107825 */ /* 0x050fe400078e02ec */
[----:B------:R4:W-:Y:S04]  /*16780*/  STL.64 [R1+0x518], R10 ;  /* 0x0005180a01007387 */ /* 0x0009e80000100a00 */
[----:B------:R4:W-:Y:S01]  /*16790*/  LDGSTS.E [R246+0x18000], desc[UR4][R10.64], !P5 ;  /* 0x180000000af67fae */ /* 0x0009e2000e921844 */
[----:B-1----:R-:W-:-:S03]  /*167a0*/  IMAD.WIDE R12, R247, 0x4, R238 ;  /* 0x00000004f70c7825 */ /* 0x002fc600078e02ee */
[----:B------:R1:W-:Y:S04]  /*167b0*/  STL.64 [R1+0x510], R8 ;  /* 0x0005100801007387 */ /* 0x0003e80000100a00 */
[----:B------:R1:W-:Y:S01]  /*167c0*/  LDGSTS.E [R246+0x1c000], desc[UR4][R8.64], !P5 ;  /* 0x1c00000008f67fae */ /* 0x0003e2000e921844 */
[----:B------:R-:W-:Y:S01]  /*167d0*/  ISETP.GE.U32.AND P5, PT, R0, 0x7fffffa2, PT ;  /* 0x7fffffa20000780c */ /* 0x000fe20003fa6070 */
[----:B----4-:R-:W-:Y:S02]  /*167e0*/  IMAD.WIDE R10, R247, 0x4, R240 ;  /* 0x00000004f70a7825 */ /* 0x010fe400078e02f0 */
[----:B------:R4:W-:Y:S02]  /*167f0*/  LDGSTS.E [R246+0x10004], desc[UR4][R16.64], !P2 ;  /* 0x1000400010f67fae */ /* 0x0009e4000d121844 */
[----:B---3--:R-:W-:-:S02]  /*16800*/  VIADD R0, R248, 0xffffffe0 ;  /* 0xffffffe0f8007836 */ /* 0x008fc40000000000 */
[----:B------:R3:W-:Y:S01]  /*16810*/  LDGSTS.E [R246+0x14004], desc[UR4][R12.64], !P2 ;  /* 0x140040000cf67fae */ /* 0x0007e2000d121844 */
[----:B-1----:R-:W-:-:S03]  /*16820*/  IMAD.WIDE R8, R247, 0x4, R242 ;  /* 0x00000004f7087825 */ /* 0x002fc600078e02f2 */
[----:B------:R1:W-:Y:S04]  /*16830*/  LDGSTS.E [R246+0x18004], desc[UR4][R10.64], !P2 ;  /* 0x180040000af67fae */ /* 0x0003e8000d121844 */
[----:B------:R2:W-:Y:S01]  /*16840*/  LDGSTS.E [R246+0x1c004], desc[UR4][R8.64], !P2 ;  /* 0x1c00400008f67fae */ /* 0x0005e2000d121844 */
[----:B------:R-:W-:Y:S01]  /*16850*/  ISETP.GE.U32.AND P2, PT, R0, 0x7fffffa1, PT ;  /* 0x7fffffa10000780c */ /* 0x000fe20003f46070 */
[C---:B------:R-:W-:Y:S02]  /*16860*/  IMAD R0, R2.reuse, 0x3a, RZ ;  /* 0x0000003a02007824 */ /* 0x040fe400078e02ff */
[----:B------:R4:W-:Y:S01]  /*16870*/  STL.64 [R1+0x508], R16 ;  /* 0x0005081001007387 */ /* 0x0009e20000100a00 */
[----:B------:R-:W-:-:S03]  /*16880*/  IMAD R247, R2, 0x3b, RZ ;  /* 0x0000003b02f77824 */ /* 0x000fc600078e02ff */
[----:B------:R3:W-:Y:S04]  /*16890*/  STL.64 [R1+0x500], R12 ;  /* 0x0005000c01007387 */ /* 0x0007e80000100a00 */
[----:B------:R1:W-:Y:S01]  /*168a0*/  STL.64 [R1+0x4f8], R10 ;  /* 0x0004f80a01007387 */ /* 0x0003e20000100a00 */
[----:B----4-:R-:W-:-:S03]  /*168b0*/  IMAD.WIDE R16, R0, 0x4, R236 ;  /* 0x0000000400107825 */ /* 0x010fc600078e02ec */
[----:B------:R2:W-:Y:S01]  /*168c0*/  STL.64 [R1+0x4f0], R8 ;  /* 0x0004f00801007387 */ /* 0x0005e20000100a00 */
[----:B---3--:R-:W-:-:S03]  /*168d0*/  IMAD.WIDE R12, R0, 0x4, R238 ;  /* 0x00000004000c7825 */ /* 0x008fc600078e02ee */
[----:B------:R3:W-:Y:S01]  /*168e0*/  STL.64 [R1+0x4e8], R16 ;  /* 0x0004e81001007387 */ /* 0x0007e20000100a00 */
[----:B-1----:R-:W-:-:S03]  /*168f0*/  IMAD.WIDE R10, R0, 0x4, R240 ;  /* 0x00000004000a7825 */ /* 0x002fc600078e02f0 */
[----:B------:R3:W-:Y:S01]  /*16900*/  LDGSTS.E [R246+0x10008], desc[UR4][R16.64], !P1 ;  /* 0x1000800010f67fae */ /* 0x0007e2000c921844 */
[----:B--2---:R-:W-:-:S03]  /*16910*/  IMAD.WIDE R8, R0, 0x4, R242 ;  /* 0x0000000400087825 */ /* 0x004fc600078e02f2 */
[----:B------:R1:W-:Y:S04]  /*16920*/  STL.64 [R1+0x4e0], R12 ;  /* 0x0004e00c01007387 */ /* 0x0003e80000100a00 */
[----:B------:R1:W-:Y:S01]  /*16930*/  LDGSTS.E [R246+0x14008], desc[UR4][R12.64], !P1 ;  /* 0x140080000cf67fae */ /* 0x0003e2000c921844 */
[----:B------:R-:W-:Y:S02]  /*16940*/  VIADD R0, R249, 0xffffffc3 ;  /* 0xffffffc3f9007836 */ /* 0x000fe40000000000 */
[C---:B---3--:R-:W-:Y:S01]  /*16950*/  IMAD.WIDE R16, R247.reuse, 0x4, R236 ;  /* 0x00000004f7107825 */ /* 0x048fe200078e02ec */
[----:B------:R2:W-:Y:S04]  /*16960*/  STL.64 [R1+0x4d8], R10 ;  /* 0x0004d80a01007387 */ /* 0x0005e80000100a00 */
[----:B------:R2:W-:Y:S01]  /*16970*/  LDGSTS.E [R246+0x18008], desc[UR4][R10.64], !P1 ;  /* 0x180080000af67fae */ /* 0x0005e2000c921844 */
[----:B-1----:R-:W-:-:S03]  /*16980*/  IMAD.WIDE R12, R247, 0x4, R238 ;  /* 0x00000004f70c7825 */ /* 0x002fc600078e02ee */
[----:B------:R1:W-:Y:S04]  /*16990*/  STL.64 [R1+0x4d0], R8 ;  /* 0x0004d00801007387 */ /* 0x0003e80000100a00 */
[----:B------:R1:W-:Y:S01]  /*169a0*/  LDGSTS.E [R246+0x1c008], desc[UR4][R8.64], !P1 ;  /* 0x1c00800008f67fae */ /* 0x0003e2000c921844 */
[----:B--2---:R-:W-:-:S03]  /*169b0*/  IMAD.WIDE R10, R247, 0x4, R240 ;  /* 0x00000004f70a7825 */ /* 0x004fc600078e02f0 */
[----:B------:R2:W-:Y:S01]  /*169c0*/  STL.64 [R1+0x4c8], R16 ;  /* 0x0004c81001007387 */ /* 0x0005e20000100a00 */
[----:B------:R-:W-:-:S03]  /*169d0*/  ISETP.GE.U32.AND P1, PT, R0, 0x7fffff84, PT ;  /* 0x7fffff840000780c */ /* 0x000fc60003f26070 */
[----:B------:R2:W-:Y:S01]  /*169e0*/  LDGSTS.E [R246+0x1000c], desc[UR4][R16.64], !P0 ;  /* 0x1000c00010f67fae */ /* 0x0005e2000c121844 */
[----:B-1----:R-:W-:-:S03]  /*169f0*/  IMAD.WIDE R8, R247, 0x4, R242 ;  /* 0x00000004f7087825 */ /* 0x002fc600078e02f2 */
[----:B------:R1:W-:Y:S04]  /*16a00*/  STL.64 [R1+0x4c0], R12 ;  /* 0x0004c00c01007387 */ /* 0x0003e80000100a00 */
[----:B------:R1:W-:Y:S01]  /*16a10*/  LDGSTS.E [R246+0x1400c], desc[UR4][R12.64], !P0 ;  /* 0x1400c0000cf67fae */ /* 0x0003e2000c121844 */
[----:B------:R-:W-:Y:S01]  /*16a20*/  VIADD R0, R250, 0xffffffc2 ;  /* 0xffffffc2fa007836 */ /* 0x000fe20000000000 */
[----:B--2---:R-:W2:Y:S02]  /*16a30*/  LDC R16, c[0x0][0x230] ;  /* 0x00008c00ff107b82 */ /* 0x004ea40000000800 */
[----:B------:R-:W-:Y:S01]  /*16a40*/  STL.64 [R1+0x4b8], R10 ;  /* 0x0004b80a01007387 */ /* 0x000fe20000100a00 */
[----:B------:R-:W-:-:S03]  /*16a50*/  IMAD R247, R2, 0x1c, RZ ;  /* 0x0000001c02f77824 */ /* 0x000fc600078e02ff */
[----:B------:R-:W-:Y:S04]  /*16a60*/  LDGSTS.E [R246+0x1800c], desc[UR4][R10.64], !P0 ;  /* 0x1800c0000af67fae */ /* 0x000fe8000c121844 */
[----:B------:R3:W-:Y:S04]  /*16a70*/  STL.64 [R1+0x4b0], R8 ;  /* 0x0004b00801007387 */ /* 0x0007e80000100a00 */
[----:B------:R3:W-:Y:S01]  /*16a80*/  LDGSTS.E [R246+0x1c00c], desc[UR4][R8.64], !P0 ;  /* 0x1c00c00008f67fae */ /* 0x0007e2000c121844 */
[----:B------:R-:W-:Y:S01]  /*16a90*/  ISETP.GE.U32.AND P0, PT, R0, 0x7fffff83, PT ;  /* 0x7fffff830000780c */ /* 0x000fe20003f06070 */
[----:B------:R-:W-:-:S04]  /*16aa0*/  IMAD.WIDE R18, R247, 0x4, R236 ;  /* 0x00000004f7127825 */ /* 0x000fc800078e02ec */
[----:B-1----:R-:W-:Y:S01]  /*16ab0*/  IMAD.WIDE R12, R247, 0x4, R238 ;  /* 0x00000004f70c7825 */ /* 0x002fe200078e02ee */
[----:B---3--:R-:W-:-:S03]  /*16ac0*/  LOP3.LUT R8, R252, 0x70, RZ, 0x3c, !PT ;  /* 0x00000070fc087812 */ /* 0x008fc600078e3cff */
[----:B------:R-:W-:-:S04]  /*16ad0*/  IMAD.WIDE R10, R247, 0x4, R240 ;  /* 0x00000004f70a7825 */ /* 0x000fc800078e02f0 */
[----:B------:R-:W-:Y:S02]  /*16ae0*/  VIADD R0, R8, UR61 ;  /* 0x0000003d08007c36 */ /* 0x000fe40008000000 */
[----:B------:R-:W-:Y:S02]  /*16af0*/  IMAD R248, R2, 0x1d, RZ ;  /* 0x0000001d02f87824 */ /* 0x000fe400078e02ff */
[----:B------:R-:W-:Y:S01]  /*16b00*/  IMAD.WIDE R8, R247, 0x4, R242 ;  /* 0x00000004f7087825 */ /* 0x000fe200078e02f2 */
[----:B------:R1:W-:Y:S01]  /*16b10*/  STL.64 [R1+0xc48], R18 ;  /* 0x000c481201007387 */ /* 0x0003e20000100a00 */
[----:B------:R-:W-:Y:S02]  /*16b20*/  LOP3.LUT R7, R7, 0x3f, RZ, 0xc0, !PT ;  /* 0x0000003f07077812 */ /* 0x000fe400078ec0ff */
[----:B------:R-:W-:Y:S01]  /*16b30*/  VIADD R250, R6, 0xffffffc0 ;  /* 0xffffffc006fa7836 */ /* 0x000fe20000000000 */
[----:B------:R1:W-:Y:S01]  /*16b40*/  LDGSTS.E [R0], desc[UR4][R18.64], !P4 ;  /* 0x0000000012007fae */ /* 0x0003e2000e121844 */
[----:B------:R-:W-:-:S03]  /*16b50*/  UISETP.GT.AND UP0, UPT, UR6, 0x7f, UPT ;  /* 0x0000007f0600788c */ /* 0x000fc6000bf04270 */
[----:B------:R3:W-:Y:S01]  /*16b60*/  STL.64 [R1+0xc40], R12 ;  /* 0x000c400c01007387 */ /* 0x0007e20000100a00 */
[----:B------:R-:W-:-:S03]  /*16b70*/  IMAD R249, R2, 0x1e, RZ ;  /* 0x0000001e02f97824 */ /* 0x000fc600078e02ff */
[----:B------:R3:W-:Y:S04]  /*16b80*/  LDGSTS.E [R0+0x4000], desc[UR4][R12.64], !P4 ;  /* 0x040000000c007fae */ /* 0x0007e8000e121844 */
[----:B------:R4:W-:Y:S01]  /*16b90*/  STL.64 [R1+0xc38], R10 ;  /* 0x000c380a01007387 */ /* 0x0009e20000100a00 */
[----:B------:R-:W-:Y:S01]  /*16ba0*/  VIADD R251, R251, 0xffffffc1 ;  /* 0xffffffc1fbfb7836 */ /* 0x000fe20000000000 */
[----:B-1----:R-:W1:Y:S02]  /*16bb0*/  LDC R18, c[0x0][0x230] ;  /* 0x00008c00ff127b82 */ /* 0x002e640000000800 */
[----:B------:R4:W-:Y:S01]  /*16bc0*/  LDGSTS.E [R0+0x8000], desc[UR4][R10.64], !P4 ;  /* 0x080000000a007fae */ /* 0x0009e2000e121844 */
[----:B---3--:R-:W-:-:S03]  /*16bd0*/  IMAD.WIDE R12, R248, 0x4, R236 ;  /* 0x00000004f80c7825 */ /* 0x008fc600078e02ec */
[----:B------:R3:W-:Y:S04]  /*16be0*/  STL.64 [R1+0xc30], R8 ;  /* 0x000c300801007387 */ /* 0x0007e80000100a00 */
[----:B------:R3:W-:Y:S01]  /*16bf0*/  LDGSTS.E [R0+0xc000], desc[UR4][R8.64], !P4 ;  /* 0x0c00000008007fae */ /* 0x0007e2000e121844 */
[----:B------:R-:W-:Y:S01]  /*16c00*/  ISETP.GE.AND P4, PT, R7, R250, PT ;  /* 0x000000fa0700720c */ /* 0x000fe20003f86270 */
[C---:B----4-:R-:W-:Y:S02]  /*16c10*/  IMAD.WIDE R10, R248.reuse, 0x4, R238 ;  /* 0x00000004f80a7825 */ /* 0x050fe400078e02ee */
[----:B------:R4:W-:Y:S02]  /*16c20*/  STL.64 [R1+0xc28], R12 ;  /* 0x000c280c01007387 */ /* 0x0009e40000100a00 */
[----:B------:R-:W-:-:S02]  /*16c30*/  IMAD.WIDE R6, R248, 0x4, R242 ;  /* 0x00000004f8067825 */ /* 0x000fc400078e02f2 */
[----:B------:R4:W-:Y:S02]  /*16c40*/  LDGSTS.E [R0+0x4], desc[UR4][R12.64], !P6 ;  /* 0x000040000c007fae */ /* 0x0009e4000f121844 */
[----:B---3--:R-:W-:Y:S02]  /*16c50*/  IMAD.WIDE R8, R248, 0x4, R240 ;  /* 0x00000004f8087825 */ /* 0x008fe400078e02f0 */
[----:B------:R3:W-:Y:S01]  /*16c60*/  STL.64 [R1+0xc20], R10 ;  /* 0x000c200a01007387 */ /* 0x0007e20000100a00 */
[----:B------:R-:W-:Y:S02]  /*16c70*/  SEL R247, RZ, 0x4, P4 ;  /* 0x00000004fff77807 */ /* 0x000fe40002000000 */
[----:B------:R-:W-:Y:S01]  /*16c80*/  PLOP3.LUT P4, PT, PT, PT, UP0, 0x80, 0x0 ;  /* 0x000000000000781c */ /* 0x000fe20003f8f008 */
[----:B------:R3:W-:Y:S01]  /*16c90*/  LDGSTS.E [R0+0x4004], desc[UR4][R10.64], !P6 ;  /* 0x040040000a007fae */ /* 0x0007e2000f121844 */
[----:B------:R-:W-:Y:S02]  /*16ca0*/  IMAD R248, R2, 0x1f, RZ ;  /* 0x0000001f02f87824 */ /* 0x000fe400078e02ff */
[C---:B----4-:R-:W-:Y:S01]  /*16cb0*/  IMAD.WIDE R12, R249.reuse, 0x4, R236 ;  /* 0x00000004f90c7825 */ /* 0x050fe200078e02ec */
[----:B------:R4:W-:Y:S04]  /*16cc0*/  STL.64 [R1+0xc18], R8 ;  /* 0x000c180801007387 */ /* 0x0009e80000100a00 */
[----:B------:R4:W-:Y:S01]  /*16cd0*/  LDGSTS.E [R0+0x8004], desc[UR4][R8.64], !P6 ;  /* 0x0800400008007fae */ /* 0x0009e2000f121844 */
[----:B---3--:R-:W-:-:S03]  /*16ce0*/  IMAD.WIDE R10, R249, 0x4, R238 ;  /* 0x00000004f90a7825 */ /* 0x008fc600078e02ee */
[----:B------:R3:W-:Y:S01]  /*16cf0*/  STL.64 [R1+0xc10], R6 ;  /* 0x000c100601007387 */ /* 0x0007e20000100a00 */
[----:B------:R-:W-:-:S03]  /*16d00*/  SEL R247, R247, RZ, P4 ;  /* 0x000000fff7f77207 */ /* 0x000fc60002000000 */
[----:B------:R3:W-:Y:S01]  /*16d10*/  LDGSTS.E [R0+0xc004], desc[UR4][R6.64], !P6 ;  /* 0x0c00400006007fae */ /* 0x0007e2000f121844 */
[----:B----4-:R-:W-:-:S03]  /*16d20*/  IMAD.WIDE R8, R249, 0x4, R240 ;  /* 0x00000004f9087825 */ /* 0x010fc600078e02f0 */
[----:B------:R4:W-:Y:S04]  /*16d30*/  STL.64 [R1+0xc08], R12 ;  /* 0x000c080c01007387 */ /* 0x0009e80000100a00 */
[----:B------:R4:W-:Y:S01]  /*16d40*/  LDGSTS.E [R0+0x8], desc[UR4][R12.64], !P5 ;  /* 0x000080000c007fae */ /* 0x0009e2000e921844 */
[----:B---3--:R-:W-:-:S03]  /*16d50*/  IMAD.WIDE R6, R249, 0x4, R242 ;  /* 0x00000004f9067825 */ /* 0x008fc600078e02f2 */
[----:B------:R3:W-:Y:S01]  /*16d60*/  STL.64 [R1+0xc00], R10 ;  /* 0x000c000a01007387 */ /* 0x0007e20000100a00 */
[----:B------:R-:W-:Y:S01]  /*16d70*/  ISETP.GE.U32.AND P6, PT, R251, 0x7fffff82, PT ;  /* 0x7fffff82fb00780c */ /* 0x000fe20003fc6070 */
[----:B------:R-:W1:Y:S02]  /*16d80*/  LDC R249, c[0x0][0x230] ;  /* 0x00008c00fff97b82 */ /* 0x000e640000000800 */
[----:B------:R3:W-:Y:S01]  /*16d90*/  LDGSTS.E [R0+0x4008], desc[UR4][R10.64], !P5 ;  /* 0x040080000a007fae */ /* 0x0007e2000e921844 */
[----:B----4-:R-:W-:-:S03]  /*16da0*/  IMAD.WIDE R12, R248, 0x4, R236 ;  /* 0x00000004f80c7825 */ /* 0x010fc600078e02ec */
[----:B------:R4:W-:Y:S01]  /*16db0*/  STL.64 [R1+0xbf8], R8 ;  /* 0x000bf80801007387 */ /* 0x0009e20000100a00 */
[----:B------:R-:W-:Y:S01]  /*16dc0*/  ISETP.NE.U32.AND P4, PT, R247, RZ, PT ;  /* 0x000000fff700720c */ /* 0x000fe20003f85070 */
[----:B------:R-:W1:Y:S02]  /*16dd0*/  LDC R251, c[0x0][0x230] ;  /* 0x00008c00fffb7b82 */ /* 0x000e640000000800 */
[----:B------:R4:W-:Y:S01]  /*16de0*/  LDGSTS.E [R0+0x8008], desc[UR4][R8.64], !P5 ;  /* 0x0800800008007fae */ /* 0x0009e2000e921844 */
[----:B------:R-:W-:Y:S02]  /*16df0*/  IMAD R247, R2, 0x3c, RZ ;  /* 0x0000003c02f77824 */ /* 0x000fe400078e02ff */
[C---:B---3--:R-:W-:Y:S01]  /*16e00*/  IMAD.WIDE R10, R248.reuse, 0x4, R238 ;  /* 0x00000004f80a7825 */ /* 0x048fe200078e02ee */
[----:B------:R3:W-:Y:S04]  /*16e10*/  STL.64 [R1+0xbf0], R6 ;  /* 0x000bf00601007387 */ /* 0x0007e80000100a00 */
[----:B------:R3:W-:Y:S01]  /*16e20*/  LDGSTS.E [R0+0xc008], desc[UR4][R6.64], !P5 ;  /* 0x0c00800006007fae */ /* 0x0007e2000e921844 */
[----:B----4-:R-:W-:-:S03]  /*16e30*/  IMAD.WIDE R8, R248, 0x4, R240 ;  /* 0x00000004f8087825 */ /* 0x010fc600078e02f0 */
[----:B------:R4:W-:Y:S04]  /*16e40*/  LDGSTS.E [R0+0xc], desc[UR4][R12.64], !P2 ;  /* 0x0000c0000c007fae */ /* 0x0009e8000d121844 */
[----:B------:R4:W-:Y:S01]  /*16e50*/  LDGSTS.E [R0+0x400c], desc[UR4][R10.64], !P2 ;  /* 0x0400c0000a007fae */ /* 0x0009e2000d121844 */
[----:B---3--:R-:W-:-:S03]  /*16e60*/  IMAD.WIDE R6, R248, 0x4, R242 ;  /* 0x00000004f8067825 */ /* 0x008fc600078e02f2 */
[----:B------:R3:W-:Y:S01]  /*16e70*/  LDGSTS.E [R0+0x800c], desc[UR4][R8.64], !P2 ;  /* 0x0800c00008007fae */ /* 0x0007e2000d121844 */
[----:B--2---:R-:W-:-:S03]  /*16e80*/  VIADD R248, R16, 0xffffffbf ;  /* 0xffffffbf10f87836 */ /* 0x004fc60000000000 */
[----:B------:R4:W-:Y:S01]  /*16e90*/  STL.64 [R1+0xbe8], R12 ;  /* 0x000be80c01007387 */ /* 0x0009e20000100a00 */
[----:B------:R-:W-:-:S03]  /*16ea0*/  IMAD.WIDE R16, R247, 0x4, R236 ;  /* 0x00000004f7107825 */ /* 0x000fc600078e02ec */
[----:B------:R2:W-:Y:S01]  /*16eb0*/  LDGSTS.E [R0+0xc00c], desc[UR4][R6.64], !P2 ;  /* 0x0c00c00006007fae */ /* 0x0005e2000d121844 */
[----:B------:R-:W-:Y:S01]  /*16ec0*/  ISETP.GE.U32.AND P2, PT, R248, 0x7fffff80, PT ;  /* 0x7fffff80f800780c */ /* 0x000fe20003f46070 */
[----:B------:R-:W-:Y:S02]  /*16ed0*/  IMAD R248, R2, 0x3d, RZ ;  /* 0x0000003d02f87824 */ /* 0x000fe400078e02ff */
[----:B------:R3:W-:Y:S01]  /*16ee0*/  STL.64 [R1+0xbe0], R10 ;  /* 0x000be00a01007387 */ /* 0x0007e20000100a00 */
[----:B----4-:R-:W-:-:S03]  /*16ef0*/  IMAD.WIDE R12, R247, 0x4, R238 ;  /* 0x00000004f70c7825 */ /* 0x010fc600078e02ee */
[----:B------:R4:W-:Y:S04]  /*16f00*/  STL.64 [R1+0xbd8], R8 ;  /* 0x000bd80801007387 */ /* 0x0009e80000100a00 */
[----:B------:R2:W-:Y:S01]  /*16f10*/  STL.64 [R1+0xbd0], R6 ;  /* 0x000bd00601007387 */ /* 0x0005e20000100a00 */
[----:B---3--:R-:W-:-:S03]  /*16f20*/  IMAD.WIDE R10, R247, 0x4, R240 ;  /* 0x00000004f70a7825 */ /* 0x008fc600078e02f0 */
[----:B------:R3:W-:Y:S01]  /*16f30*/  STL.64 [R1+0xbc8], R16 ;  /* 0x000bc81001007387 */ /* 0x0007e20000100a00 */
[----:B----4-:R-:W-:-:S03]  /*16f40*/  IMAD.WIDE R8, R247, 0x4, R242 ;  /* 0x00000004f7087825 */ /* 0x010fc600078e02f2 */
[----:B------:R3:W-:Y:S01]  /*16f50*/  LDGSTS.E [R0+0x10000], desc[UR4][R16.64], !P1 ;  /* 0x1000000010007fae */ /* 0x0007e2000c921844 */
[----:B--2---:R-:W2:Y:S03]  /*16f60*/  LDC R6, c[0x0][0x230] ;  /* 0x00008c00ff067b82 */ /* 0x004ea60000000800 */
[----:B------:R4:W-:Y:S04]  /*16f70*/  STL.64 [R1+0xbc0], R12 ;  /* 0x000bc00c01007387 */ /* 0x0009e80000100a00 */
[----:B------:R4:W-:Y:S01]  /*16f80*/  LDGSTS.E [R0+0x14000], desc[UR4][R12.64], !P1 ;  /* 0x140000000c007fae */ /* 0x0009e2000c921844 */
[----:B---3--:R-:W-:-:S03]  /*16f90*/  IMAD.WIDE R16, R248, 0x4, R236 ;  /* 0x00000004f8107825 */ /* 0x008fc600078e02ec */
[----:B------:R3:W-:Y:S04]  /*16fa0*/  STL.64 [R1+0xbb8], R10 ;  /* 0x000bb80a01007387 */ /* 0x0007e80000100a00 */
[----:B------:R3:W-:Y:S01]  /*16fb0*/  LDGSTS.E [R0+0x18000], desc[UR4][R10.64], !P1 ;  /* 0x180000000a007fae */ /* 0x0007e2000c921844 */
[----:B----4-:R-:W-:-:S03]  /*16fc0*/  IMAD.WIDE R12, R248, 0x4, R238 ;  /* 0x00000004f80c7825 */ /* 0x010fc600078e02ee */
[----:B------:R4:W-:Y:S04]  /*16fd0*/  STL.64 [R1+0xbb0], R8 ;  /* 0x000bb00801007387 */ /* 0x0009e80000100a00 */
[----:B------:R4:W-:Y:S01]  /*16fe0*/  LDGSTS.E [R0+0x1c000], desc[UR4][R8.64], !P1 ;  /* 0x1c00000008007fae */ /* 0x0009e2000c921844 */
[----:B---3--:R-:W-:-:S03]  /*16ff0*/  IMAD.WIDE R10, R248, 0x4, R240 ;  /* 0x00000004f80a7825 */ /* 0x008fc600078e02f0 */
[----:B------:R3:W-:Y:S04]  /*17000*/  STL.64 [R1+0xba8], R16 ;  /* 0x000ba81001007387 */ /* 0x0007e80000100a00 */
[----:B------:R-:W-:Y:S01]  /*17010*/  STL.64 [R1+0xba0], R12 ;  /* 0x000ba00c01007387 */ /* 0x000fe20000100a00 */
[----:B----4-:R-:W-:-:S03]  /*17020*/  IMAD.WIDE R8, R248, 0x4, R242 ;  /* 0x00000004f8087825 */ /* 0x010fc600078e02f2 */
[----:B------:R-:W-:Y:S04]  /*17030*/  STL.64 [R1+0xb98], R10 ;  /* 0x000b980a01007387 */ /* 0x000fe80000100a00 */
[----:B------:R4:W-:Y:S04]  /*17040*/  STL.64 [R1+0xb90], R8 ;  /* 0x000b900801007387 */ /* 0x0009e80000100a00 */
[----:B------:R-:W2:Y:S01]  /*17050*/  LDL R19, [R1+0x2cfc] ;  /* 0x002cfc0001137983 */ /* 0x000ea20000100800 */
[----:B-1----:R-:W-:-:S03]  /*17060*/  VIADD R247, R251, 0xffffffbe ;  /* 0xffffffbefbf77836 */ /* 0x002fc60000000000 */
[----:B------:R3:W-:Y:S02]  /*17070*/  LDGSTS.E [R0+0x10004], desc[UR4][R16.64], !P0 ;  /* 0x1000400010007fae */ /* 0x0007e4000c121844 */
[----:B------:R-:W-:Y:S01]  /*17080*/  ISETP.GE.U32.AND P1, PT, R247, 0x7fffff7f, PT ;  /* 0x7fffff7ff700780c */ /* 0x000fe20003f26070 */
[----:B------:R-:W-:Y:S01]  /*17090*/  VIADD R247, R249, 0xffffffbd ;  /* 0xffffffbdf9f77836 */ /* 0x000fe20000000000 */
[----:B------:R-:W-:Y:S04]  /*170a0*/  LDGSTS.E [R0+0x14004], desc[UR4][R12.64], !P0 ;  /* 0x140040000c007fae */ /* 0x000fe8000c121844 */
[----:B------:R-:W-:Y:S04]  /*170b0*/  LDGSTS.E [R0+0x18004], desc[UR4][R10.64], !P0 ;  /* 0x180040000a007fae */ /* 0x000fe8000c121844 */
[----:B------:R-:W-:Y:S01]  /*170c0*/  LDGSTS.E [R0+0x1c004], desc[UR4][R8.64], !P0 ;  /* 0x1c00400008007fae */ /* 0x000fe2000c121844 */
[----:B------:R-:W-:Y:S01]  /*170d0*/  ISETP.GE.U32.AND P0, PT, R247, 0x7fffff7e, PT ;  /* 0x7fffff7ef700780c */ /* 0x000fe20003f06070 */
[----:B------:R-:W-:-:S04]  /*170e0*/  IMAD R247, R2, 0x3e, RZ ;  /* 0x0000003e02f77824 */ /* 0x000fc800078e02ff */
[----:B------:R-:W-:-:S04]  /*170f0*/  IMAD.WIDE R24, R247, 0x4, R236 ;  /* 0x00000004f7187825 */ /* 0x000fc800078e02ec */
[C---:B------:R-:W-:Y:S01]  /*17100*/  IMAD.WIDE R22, R247.reuse, 0x4, R238 ;  /* 0x00000004f7167825 */ /* 0x040fe200078e02ee */
[----:B------:R1:W-:Y:S03]  /*17110*/  STL.64 [R1+0x4a8], R24 ;  /* 0x0004a81801007387 */ /* 0x0003e60000100a00 */
[C---:B------:R-:W-:Y:S01]  /*17120*/  IMAD.WIDE R20, R247.reuse, 0x4, R240 ;  /* 0x00000004f7147825 */ /* 0x040fe200078e02f0 */
[----:B------:R1:W-:Y:S03]  /*17130*/  STL.64 [R1+0x4a0], R22 ;  /* 0x0004a01601007387 */ /* 0x0003e60000100a00 */
[----:B---3--:R-:W-:Y:S01]  /*17140*/  IMAD.WIDE R16, R247, 0x4, R242 ;  /* 0x00000004f7107825 */ /* 0x008fe200078e02f2 */
[----:B----4-:R-:W3:Y:S04]  /*17150*/  LDL.64 R8, [R1+0x468] ;  /* 0x0004680001087983 */ /* 0x010ee80000100a00 */
[----:B------:R4:W-:Y:S01]  /*17160*/  STL.64 [R1+0x498], R20 ;  /* 0x0004981401007387 */ /* 0x0009e20000100a00 */
[----:B--2---:R-:W-:-:S03]  /*17170*/  VIADD R247, R6, 0xffffffbc ;  /* 0xffffffbc06f77836 */ /* 0x004fc60000000000 */
[----:B------:R-:W2:Y:S04]  /*17180*/  LDL.64 R10, [R1+0x458] ;  /* 0x00045800010a7983 */ /* 0x000ea80000100a00 */
[----:B------:R4:W-:Y:S04]  /*17190*/  STL.64 [R1+0x490], R16 ;  /* 0x0004901001007387 */ /* 0x0009e80000100a00 */
[----:B------:R-:W2:Y:S04]  /*171a0*/  LDL.64 R12, [R1+0x438] ;  /* 0x00043800010c7983 */ /* 0x000ea80000100a00 */
[----:B------:R-:W2:Y:S01]  /*171b0*/  LDL.64 R6, [R1+0x418] ;  /* 0x0004180001067983 */ /* 0x000ea20000100a00 */
[----:B------:R-:W-:Y:S01]  /*171c0*/  ISETP.GE.U32.AND P5, PT, R250, 0x7fffff81, PT ;  /* 0x7fffff81fa00780c */ /* 0x000fe20003fa6070 */
[----:B------:R-:W-:Y:S01]  /*171d0*/  IMAD R2, R2, 0x3f, RZ ;  /* 0x0000003f02027824 */ /* 0x000fe200078e02ff */
[----:B------:R-:W4:Y:S01]  /*171e0*/  LDC.64 R250, c[0x0][0x238] ;  /* 0x00008e00fffa7b82 */ /* 0x000f220000000a00 */
[----:B------:R1:W-:Y:S04]  /*171f0*/  LDGSTS.E [R0+0x10008], desc[UR4][R24.64], !P6 ;  /* 0x1000800018007fae */ /* 0x0003e8000f121844 */
[----:B------:R1:W-:Y:S04]  /*17200*/  LDGSTS.E [R0+0x14008], desc[UR4][R22.64], !P6 ;  /* 0x1400800016007fae */ /* 0x0003e8000f121844 */
[----:B------:R4:W-:Y:S01]  /*17210*/  LDGSTS.E [R0+0x18008], desc[UR4][R20.64], !P6 ;  /* 0x1800800014007fae */ /* 0x0009e2000f121844 */
[----:B-1----:R-:W-:-:S03]  /*17220*/  IMAD.WIDE R24, R2, 0x4, R236 ;  /* 0x0000000402187825 */ /* 0x002fc600078e02ec */
[----:B------:R1:W-:Y:S01]  /*17230*/  LDGSTS.E [R0+0x1c008], desc[UR4][R16.64], !P6 ;  /* 0x1c00800010007fae */ /* 0x0003e2000f121844 */
[----:B------:R-:W-:-:S03]  /*17240*/  IMAD.WIDE R22, R2, 0x4, R238 ;  /* 0x0000000402167825 */ /* 0x000fc600078e02ee */
[----:B------:R-:W-:Y:S01]  /*17250*/  STL.64 [R1+0x488], R24 ;  /* 0x0004881801007387 */ /* 0x000fe20000100a00 */
[----:B----4-:R-:W-:-:S03]  /*17260*/  IMAD.WIDE R20, R2, 0x4, R240 ;  /* 0x0000000402147825 */ /* 0x010fc600078e02f0 */
[----:B------:R-:W-:Y:S01]  /*17270*/  LDGSTS.E [R0+0x1000c], desc[UR4][R24.64], !P5 ;  /* 0x1000c00018007fae */ /* 0x000fe2000e921844 */
[----:B-1----:R-:W-:-:S03]  /*17280*/  IMAD.WIDE R16, R2, 0x4, R242 ;  /* 0x0000000402107825 */ /* 0x002fc600078e02f2 */
[----:B------:R-:W-:Y:S01]  /*17290*/  STL.64 [R1+0x480], R22 ;  /* 0x0004801601007387 */ /* 0x000fe20000100a00 */
[----:B------:R-:W-:-:S03]  /*172a0*/  VIADD R2, R18, 0xffffff9f ;  /* 0xffffff9f12027836 */ /* 0x000fc60000000000 */
[----:B------:R-:W-:Y:S04]  /*172b0*/  LDGSTS.E [R0+0x1400c], desc[UR4][R22.64], !P5 ;  /* 0x1400c00016007fae */ /* 0x000fe8000e921844 */
[----:B------:R-:W-:Y:S04]  /*172c0*/  STL.64 [R1+0x478], R20 ;  /* 0x0004781401007387 */ /* 0x000fe80000100a00 */
[----:B------:R-:W-:Y:S04]  /*172d0*/  LDGSTS.E [R0+0x1800c], desc[UR4][R20.64], !P5 ;  /* 0x1800c00014007fae */ /* 0x000fe8000e921844 */
[----:B------:R1:W-:Y:S04]  /*172e0*/  STL.64 [R1+0x470], R16 ;  /* 0x0004701001007387 */ /* 0x0003e80000100a00 */
[----:B------:R1:W-:Y:S01]  /*172f0*/  LDGSTS.E [R0+0x1c00c], desc[UR4][R16.64], !P5 ;  /* 0x1c00c00010007fae */ /* 0x0003e2000e921844 */
[----:B------:R-:W-:-:S02]  /*17300*/  ISETP.GE.U32.AND P6, PT, R247, 0x7fffff7d, PT ;  /* 0x7fffff7df700780c */ /* 0x000fc40003fc6070 */
[----:B------:R-:W-:Y:S01]  /*17310*/  ISETP.GE.U32.AND P5, PT, R2, 0x7fffff60, PT ;  /* 0x7fffff600200780c */ /* 0x000fe20003fa6070 */
[----:B------:R-:W0:Y:S01]  /*17320*/  LDGDEPBAR ;  /* 0x00000000000079af */ /* 0x000e220000000000 */
[----:B------:R-:W-:Y:S01]  /*17330*/  IMAD.SHL.U32 R2, R250, 0x40, RZ ;  /* 0x00000040fa027824 */ /* 0x000fe200078e00ff */
[C---:B------:R-:W-:Y:S02]  /*17340*/  LOP3.LUT R18, R19.reuse, 0x20, RZ, 0x3c, !PT ;  /* 0x0000002013127812 */ /* 0x040fe400078e3cff */
[C---:B-1----:R-:W-:Y:S02]  /*17350*/  LOP3.LUT R17, R19.reuse, 0x40, RZ, 0x3c, !PT ;  /* 0x0000004013117812 */ /* 0x042fe400078e3cff */
[C---:B------:R-:W-:Y:S01]  /*17360*/  LOP3.LUT R16, R19.reuse, 0x60, RZ, 0x3c, !PT ;  /* 0x0000006013107812 */ /* 0x040fe200078e3cff */
[----:B------:R1:W-:Y:S04]  /*17370*/  STL [R1+0x3184], R18 ;  /* 0x0031841201007387 */ /* 0x0003e80000100800 */
[----:B------:R-:W-:Y:S04]  /*17380*/  STL [R1+0x3180], R17 ;  /* 0x0031801101007387 */ /* 0x000fe80000100800 */
[----:B------:R4:W-:Y:S04]  /*17390*/  STL [R1+0x317c], R16 ;  /* 0x00317c1001007387 */ /* 0x0009e80000100800 */
[----:B------:R-:W4:Y:S04]  /*173a0*/  LDL.64 R68, [R1+0x3f8] ;  /* 0x0003f80001447983 */ /* 0x000f280000100a00 */
        /* <DEDUP_REMOVED lines=12> */
[----:B------:R-:W4:Y:S01]  /*17470*/  LDL.64 R42, [R1+0x258] ;  /* 0x00025800012a7983 */ /* 0x000f220000100a00 */
[----:B------:R-:W-:-:S03]  /*17480*/  VIADD R247, R19, UR61 ;  /* 0x0000003d13f77c36 */ /* 0x000fc60008000000 */
[----:B------:R-:W4:Y:S04]  /*17490*/  LDL.64 R40, [R1+0x238] ;  /* 0x0002380001287983 */ /* 0x000f280000100a00 */
[----:B------:R-:W4:Y:S04]  /*174a0*/  LDL.64 R38, [R1+0x218] ;  /* 0x0002180001267983 */ /* 0x000f280000100a00 */
[----:B------:R-:W4:Y:S04]  /*174b0*/  LDL.64 R36, [R1+0x1f8] ;  /* 0x0001f80001247983 */ /* 0x000f280000100a00 */
[----:B------:R-:W4:Y:S04]  /*174c0*/  LDL.64 R34, [R1+0x1d8] ;  /* 0x0001d80001227983 */ /* 0x000f280000100a00 */
[----:B------:R-:W4:Y:S01]  /*174d0*/  LDL.64 R32, [R1+0x1b8] ;  /* 0x0001b80001207983 */ /* 0x000f220000100a00 */
[----:B------:R-:W-:-:S03]  /*174e0*/  VIADD R248, R18, UR61 ;  /* 0x0000003d12f87c36 */ /* 0x000fc60008000000 */
[----:B------:R-:W4:Y:S01]  /*174f0*/  LDL.64 R30, [R1+0x198] ;  /* 0x00019800011e7983 */ /* 0x000f220000100a00 */
[----:B------:R-:W-:-:S03]  /*17500*/  VIADD R249, R17, UR61 ;  /* 0x0000003d11f97c36 */ /* 0x000fc60008000000 */
[----:B------:R-:W4:Y:S01]  /*17510*/  LDL.64 R26, [R1+0x178] ;  /* 0x00017800011a7983 */ /* 0x000f220000100a00 */
[----:B------:R-:W-:-:S03]  /*17520*/  VIADD R250, R16, UR61 ;  /* 0x0000003d10fa7c36 */ /* 0x000fc60008000000 */
[----:B------:R-:W4:Y:S04]  /*17530*/  LDL.64 R24, [R1+0x158] ;  /* 0x0001580001187983 */ /* 0x000f280000100a00 */
[----:B---3--:R-:W-:Y:S04]  /*17540*/  LDGSTS.E [R247+0x60000], desc[UR4][R8.64], P3 ;  /* 0x6000000008f77fae */ /* 0x008fe80009921844 */
[----:B------:R-:W3:Y:S04]  /*17550*/  LDL.64 R22, [R1+0x138] ;  /* 0x0001380001167983 */ /* 0x000ee80000100a00 */
[----:B--2---:R-:W-:Y:S04]  /*17560*/  LDGSTS.E [R247+0x60400], desc[UR4][R10.64], P3 ;  /* 0x604000000af77fae */ /* 0x004fe80009921844 */
[----:B-1----:R-:W2:Y:S04]  /*17570*/  LDL.64 R18, [R1+0x118] ;  /* 0x0001180001127983 */ /* 0x002ea80000100a00 */
[----:B------:R-:W-:Y:S04]  /*17580*/  LDGSTS.E [R247+0x60800], desc[UR4][R12.64], P3 ;  /* 0x608000000cf77fae */ /* 0x000fe80009921844 */
[----:B----4-:R-:W4:Y:S04]  /*17590*/  LDL.64 R16, [R1+0xf8] ;  /* 0x0000f80001107983 */ /* 0x010f280000100a00 */
[----:B------:R-:W-:Y:S04]  /*175a0*/  LDGSTS.E [R247+0x60c00], desc[UR4][R6.64], P3 ;  /* 0x60c0000006f77fae */ /* 0x000fe80009921844 */
[----:B------:R-:W4:Y:S04]  /*175b0*/  LDL.64 R8, [R1+0xd8] ;  /* 0x0000d80001087983 */ /* 0x000f280000100a00 */
[----:B------:R-:W4:Y:S04]  /*175c0*/  LDL.64 R28, [R1+0x98] ;  /* 0x00009800011c7983 */ /* 0x000f280000100a00 */
[----:B------:R-:W4:Y:S04]  /*175d0*/  LDL.64 R6, [R1+0xb8] ;  /* 0x0000b80001067983 */ /* 0x000f280000100a00 */
[----:B------:R-:W4:Y:S04]  /*175e0*/  LDL.64 R20, [R1+0x78] ;  /* 0x0000780001147983 */ /* 0x000f280000100a00 */
[----:B------:R-:W4:Y:S04]  /*175f0*/  LDL.64 R10, [R1+0x58] ;  /* 0x00005800010a7983 */ /* 0x000f280000100a00 */
[----:B------:R-:W4:Y:S04]  /*17600*/  LDL.64 R12, [R1+0x38] ;  /* 0x00003800010c7983 */ /* 0x000f280000100a00 */
[----:B------:R-:W-:Y:S04]  /*17610*/  LDGSTS.E [R247+0x61000], desc[UR4][R68.64], P3 ;  /* 0x6100000044f77fae */ /* 0x000fe80009921844 */
[----:B------:R-:W-:Y:S04]  /*17620*/  LDGSTS.E [R247+0x61400], desc[UR4][R66.64], P3 ;  /* 0x6140000042f77fae */ /* 0x000fe80009921844 */
[----:B------:R-:W-:Y:S04]  /*17630*/  LDGSTS.E [R247+0x61800], desc[UR4][R64.64], P3 ;  /* 0x6180000040f77fae */ /* 0x000fe80009921844 */
[----:B------:R-:W4:Y:S04]  /*17640*/  LDL.LU.64 R68, [R1+0x3390] ;  /* 0x0033900001447983 */ /* 0x000f280000300a00 */
[----:B------:R-:W4:Y:S04]  /*17650*/  LDL.LU.64 R66, [R1+0x3388] ;  /* 0x0033880001427983 */ /* 0x000f280000300a00 */
[----:B------:R-:W4:Y:S04]  /*17660*/  LDL.LU.64 R64, [R1+0x3380] ;  /* 0x0033800001407983 */ /* 0x000f280000300a00 */
        /* <DEDUP_REMOVED lines=37> */
[----:B---3--:R-:W-:Y:S04]  /*178c0*/  LDGSTS.E [R247+0x66800], desc[UR4][R22.64], P3 ;  /* 0x6680000016f77fae */ /* 0x008fe80009921844 */
[----:B--2---:R-:W-:Y:S04]  /*178d0*/  LDGSTS.E [R247+0x66c00], desc[UR4][R18.64], P3 ;  /* 0x66c0000012f77fae */ /* 0x004fe80009921844 */
[----:B------:R-:W2:Y:S04]  /*178e0*/  LDL.LU.64 R24, [R1+0x32e8] ;  /* 0x0032e80001187983 */ /* 0x000ea80000300a00 */
[----:B------:R-:W3:Y:S04]  /*178f0*/  LDL.LU.64 R22, [R1+0x32e0] ;  /* 0x0032e00001167983 */ /* 0x000ee80000300a00 */
[----:B------:R-:W2:Y:S04]  /*17900*/  LDL.LU.64 R18, [R1+0x32d8] ;  /* 0x0032d80001127983 */ /* 0x000ea80000300a00 */
[----:B----4-:R-:W-:Y:S04]  /*17910*/  LDGSTS.E [R247+0x67000], desc[UR4][R16.64], P3 ;  /* 0x6700000010f77fae */ /* 0x010fe80009921844 */
[----:B------:R-:W-:Y:S04]  /*17920*/  LDGSTS.E [R247+0x67400], desc[UR4][R8.64], P3 ;  /* 0x6740000008f77fae */ /* 0x000fe80009921844 */
[----:B------:R-:W-:Y:S04]  /*17930*/  LDGSTS.E [R247+0x67800], desc[UR4][R6.64], P3 ;  /* 0x6780000006f77fae */ /* 0x000fe80009921844 */
[----:B------:R-:W4:Y:S04]  /*17940*/  LDL.LU.64 R16, [R1+0x32d0] ;  /* 0x0032d00001107983 */ /* 0x000f280000300a00 */
[----:B------:R-:W3:Y:S04]  /*17950*/  LDL.LU.64 R8, [R1+0x32c8] ;  /* 0x0032c80001087983 */ /* 0x000ee80000300a00 */
[----:B------:R-:W2:Y:S04]  /*17960*/  LDL.LU.64 R6, [R1+0x32c0] ;  /* 0x0032c00001067983 */ /* 0x000ea80000300a00 */
[----:B------:R-:W-:Y:S04]  /*17970*/  LDGSTS.E [R247+0x67c00], desc[UR4][R28.64], P3 ;  /* 0x67c000001cf77fae */ /* 0x000fe80009921844 */
[----:B------:R-:W-:Y:S04]  /*17980*/  LDGSTS.E [R247+0x70000], desc[UR4][R20.64], P3 ;  /* 0x7000000014f77fae */ /* 0x000fe80009921844 */
[----:B------:R-:W-:Y:S04]  /*17990*/  LDGSTS.E [R247+0x70400], desc[UR4][R10.64], P3 ;  /* 0x704000000af77fae */ /* 0x000fe80009921844 */
[----:B------:R-:W-:Y:S04]  /*179a0*/  LDGSTS.E [R247+0x70800], desc[UR4][R12.64], P3 ;  /* 0x708000000cf77fae */ /* 0x000fe80009921844 */
[----:B------:R-:W4:Y:S04]  /*179b0*/  LDL.64 R20, [R1+0x460] ;  /* 0x0004600001147983 */ /* 0x000f280000100a00 */
[----:B------:R-:W4:Y:S04]  /*179c0*/  LDL.64 R10, [R1+0x450] ;  /* 0x00045000010a7983 */ /* 0x000f280000100a00 */
[----:B------:R-:W4:Y:S04]  /*179d0*/  LDL.64 R12, [R1+0x430] ;  /* 0x00043000010c7983 */ /* 0x000f280000100a00 */
[----:B--2---:R-:W-:Y:S04]  /*179e0*/  LDGSTS.E [R247+0x70c00], desc[UR4][R6.64], P3 ;  /* 0x70c0000006f77fae */ /* 0x004fe80009921844 */
[----:B---3--:R-:W-:Y:S04]  /*179f0*/  LDGSTS.E [R247+0x71000], desc[UR4][R8.64], P3 ;  /* 0x7100000008f77fae */ /* 0x008fe80009921844 */
[----:B------:R-:W-:Y:S04]  /*17a00*/  LDGSTS.E [R247+0x71400], desc[UR4][R22.64], P3 ;  /* 0x7140000016f77fae */ /* 0x000fe80009921844 */
[----:B------:R-:W2:Y:S04]  /*17a10*/  LDL.64 R6, [R1+0x410] ;  /* 0x0004100001067983 */ /* 0x000ea80000100a00 */
[----:B------:R-:W-:Y:S04]  /*17a20*/  LDGSTS.E [R247+0x71800], desc[UR4][R30.64], P3 ;  /* 0x718000001ef77fae */ /* 0x000fe80009921844 */
[----:B------:R-:W-:Y:S04]  /*17a30*/  LDGSTS.E [R247+0x71c00], desc[UR4][R38.64], P3 ;  /* 0x71c0000026f77fae */ /* 0x000fe80009921844 */
[----:B------:R-:W-:Y:S04]  /*17a40*/  LDGSTS.E [R247+0x72000], desc[UR4][R46.64], P3 ;  /* 0x720000002ef77fae */ /* 0x000fe80009921844 */
[----:B------:R-:W-:Y:S04]  /*17a50*/  STL.64 [R1+0x31b8], R8 ;  /* 0x0031b80801007387 */ /* 0x000fe80000100a00 */
        /* <DEDUP_REMOVED lines=46> */
[----:B----4-:R-:W-:Y:S04]  /*17d40*/  LDGSTS.E [R248+0x60100], desc[UR4][R20.64], P3 ;  /* 0x6010000014f87fae */ /* 0x010fe80009921844 */
[----:B------:R1:W-:Y:S04]  /*17d50*/  STL.64 [R1+0x3270], R206 ;  /* 0x003270ce01007387 */ /* 0x0003e80000100a00 */
[----:B------:R-:W-:Y:S04]  /*17d60*/  LDGSTS.E [R248+0x60500], desc[UR4][R10.64], P3 ;  /* 0x605000000af87fae */ /* 0x000fe80009921844 */
[----:B------:R3:W-:Y:S04]  /*17d70*/  STL.64 [R1+0x3278], R214 ;  /* 0x003278d601007387 */ /* 0x0007e80000100a00 */
[----:B------:R-:W-:Y:S04]  /*17d80*/  LDGSTS.E [R248+0x60900], desc[UR4][R12.64], P3 ;  /* 0x609000000cf87fae */ /* 0x000fe80009921844 */
[----:B-1----:R-:W4:Y:S04]  /*17d90*/  LDL.64 R206, [R1+0x390] ;  /* 0x0003900001ce7983 */ /* 0x002f280000100a00 */
[----:B---3--:R-:W3:Y:S04]  /*17da0*/  LDL.64 R214, [R1+0x3b0] ;  /* 0x0003b00001d67983 */ /* 0x008ee80000100a00 */
[----:B------:R-:W4:Y:S04]  /*17db0*/  LDL.64 R12, [R1+0x3f0] ;  /* 0x0003f000010c7983 */ /* 0x000f280000100a00 */
[----:B------:R-:W3:Y:S04]  /*17dc0*/  LDL.64 R198, [R1+0x370] ;  /* 0x0003700001c67983 */ /* 0x000ee80000100a00 */
        /* <DEDUP_REMOVED lines=15> */
[----:B--2---:R-:W-:Y:S04]  /*17ec0*/  LDGSTS.E [R248+0x60d00], desc[UR4][R6.64], P3 ;  /* 0x60d0000006f87fae */ /* 0x004fe80009921844 */
[----:B------:R-:W2:Y:S04]  /*17ed0*/  LDL.64 R70, [R1+0x170] ;  /* 0x0001700001467983 */ /* 0x000ea80000100a00 */
[----:B------:R-:W2:Y:S04]  /*17ee0*/  LDL.64 R62, [R1+0x150] ;  /* 0x00015000013e7983 */ /* 0x000ea80000100a00 */
[----:B------:R-:W3:Y:S04]  /*17ef0*/  LDL.64 R6, [R1+0x3d0] ;  /* 0x0003d00001067983 */ /* 0x000ee80000100a00 */
[----:B------:R-:W2:Y:S04]  /*17f00*/  LDL.64 R54, [R1+0x130] ;  /* 0x0001300001367983 */ /* 0x000ea80000100a00 */
        /* <DEDUP_REMOVED lines=8> */
[----:B----4-:R-:W-:Y:S04]  /*17f90*/  LDGSTS.E [R248+0x61100], desc[UR4][R12.64], P3 ;  /* 0x611000000cf87fae */ /* 0x010fe80009921844 */
[----:B------:R-:W4:Y:S04]  /*17fa0*/  LDL.LU.64 R12, [R1+0x32b8] ;  /* 0x0032b800010c7983 */ /* 0x000f280000300a00 */
[----:B---3--:R-:W-:Y:S04]  /*17fb0*/  LDGSTS.E [R248+0x61500], desc[UR4][R6.64], P3 ;  /* 0x6150000006f87fae */ /* 0x008fe80009921844 */
[----:B------:R-:W-:Y:S04]  /*17fc0*/  LDGSTS.E [R248+0x61900], desc[UR4][R214.64], P3 ;  /* 0x61900000d6f87fae */ /* 0x000fe80009921844 */
        /* <DEDUP_REMOVED lines=17> */
[----:B--2---:R-:W-:Y:S04]  /*180e0*/  LDGSTS.E [R248+0x66100], desc[UR4][R70.64], P3 ;  /* 0x6610000046f87fae */ /* 0x004fe80009921844 */
[----:B------:R-:W-:Y:S04]  /*180f0*/  LDGSTS.E [R248+0x66500], desc[UR4][R62.64], P3 ;  /* 0x665000003ef87fae */ /* 0x000fe80009921844 */
[----:B------:R-:W-:Y:S04]  /*18100*/  LDGSTS.E [R248+0x66900], desc[UR4][R54.64], P3 ;  /* 0x6690000036f87fae */ /* 0x000fe80009921844 */
[----:B------:R-:W-:Y:S04]  /*18110*/  LDGSTS.E [R248+0x66d00], desc[UR4][R46.64], P3 ;  /* 0x66d000002ef87fae */ /* 0x000fe80009921844 */
[----:B------:R-:W-:Y:S04]  /*18120*/  LDGSTS.E [R248+0x67100], desc[UR4][R38.64], P3 ;  /* 0x6710000026f87fae */ /* 0x000fe80009921844 */
[----:B------:R-:W-:Y:S04]  /*18130*/  LDGSTS.E [R248+0x67500], desc[UR4][R30.64], P3 ;  /* 0x675000001ef87fae */ /* 0x000fe80009921844 */
[----:B------:R-:W-:Y:S04]  /*18140*/  LDGSTS.E [R248+0x67900], desc[UR4][R22.64], P3 ;  /* 0x6790000016f87fae */ /* 0x000fe80009921844 */
[----:B------:R-:W-:Y:S04]  /*18150*/  LDGSTS.E [R248+0x67d00], desc[UR4][R8.64], P3 ;  /* 0x67d0000008f87fae */ /* 0x000fe80009921844 */
[----:B------:R-:W2:Y:S04]  /*18160*/  LDL.LU.64 R6, [R1+0x32b0] ;  /* 0x0032b00001067983 */ /* 0x000ea80000300a00 */
[----:B------:R-:W-:Y:S04]  /*18170*/  LDGSTS.E [R248+0x70100], desc[UR4][R28.64], P3 ;  /* 0x701000001cf87fae */ /* 0x000fe80009921844 */
[----:B------:R-:W-:Y:S04]  /*18180*/  LDGSTS.E [R248+0x70500], desc[UR4][R20.64], P3 ;  /* 0x7050000014f87fae */ /* 0x000fe80009921844 */
[----:B------:R-:W-:Y:S04]  /*18190*/  LDGSTS.E [R248+0x70900], desc[UR4][R10.64], P3 ;  /* 0x709000000af87fae */ /* 0x000fe80009921844 */
        /* <DEDUP_REMOVED lines=28> */
[----:B------:R-:W-:Y:S04]  /*18360*/  LDGSTS.E [R248+0x71100], desc[UR4][R16.64], P3 ;  /* 0x7110000010f87fae */ /* 0x000fe80009921844 */
[----:B------:R-:W-:Y:S04]  /*18370*/  LDGSTS.E [R248+0x71500], desc[UR4][R24.64], P3 ;  /* 0x7150000018f87fae */ /* 0x000fe80009921844 */
[----:B------:R-:W4:Y:S04]  /*18380*/  LDL.64 R12, [R1+0x408] ;  /* 0x00040800010c7983 */ /* 0x000f280000100a00 */
        /* <DEDUP_REMOVED lines=26> */
[----:B------:R-:W4:Y:S04]  /*18530*/  LDL.64 R22, [R1+0xc8] ;  /* 0x0000c80001167983 */ /* 0x000f280000100a00 */
[----:B------:R-:W4:Y:S04]  /*18540*/  LDL.64 R8, [R1+0xa8] ;  /* 0x0000a80001087983 */ /* 0x000f280000100a00 */
[----:B---3--:R-:W-:Y:S04]  /*18550*/  LDGSTS.E [R249+0x60200], desc[UR4][R28.64], P3 ;  /* 0x602000001cf97fae */ /* 0x008fe80009921844 */
[----:B--2---:R-:W-:Y:S04]  /*18560*/  LDGSTS.E [R249+0x60600], desc[UR4][R20.64], P3 ;  /* 0x6060000014f97fae */ /* 0x004fe80009921844 */
[----:B------:R-:W-:Y:S04]  /*18570*/  LDGSTS.E [R249+0x60a00], desc[UR4][R10.64], P3 ;  /* 0x60a000000af97fae */ /* 0x000fe80009921844 */
[----:B------:R-:W2:Y:S04]  /*18580*/  LDL.64 R28, [R1+0x88] ;  /* 0x00008800011c7983 */ /* 0x000ea80000100a00 */
[----:B------:R-:W3:Y:S04]  /*18590*/  LDL.64 R20, [R1+0x68] ;  /* 0x0000680001147983 */ /* 0x000ee80000100a00 */
[----:B------:R-:W2:Y:S04]  /*185a0*/  LDL.64 R10, [R1+0x3a8] ;  /* 0x0003a800010a7983 */ /* 0x000ea80000100a00 */
[----:B----4-:R-:W-:Y:S04]  /*185b0*/  LDGSTS.E [R249+0x60e00], desc[UR4][R12.64], P3 ;  /* 0x60e000000cf97fae */ /* 0x010fe80009921844 */
[----:B------:R-:W-:Y:S04]  /*185c0*/  LDGSTS.E [R249+0x61200], desc[UR4][R214.64], P3 ;  /* 0x61200000d6f97fae */ /* 0x000fe80009921844 */
[----:B------:R-:W-:Y:S04]  /*185d0*/  LDGSTS.E [R249+0x61600], desc[UR4][R206.64], P3 ;  /* 0x61600000cef97fae */ /* 0x000fe80009921844 */
[----:B------:R-:W4:Y:S04]  /*185e0*/  LDL.64 R12, [R1+0x48] ;  /* 0x00004800010c7983 */ /* 0x000f280000100a00 */
[----:B------:R-:W4:Y:S04]  /*185f0*/  LDL.64 R214, [R1+0x380] ;  /* 0x0003800001d67983 */ /* 0x000f280000100a00 */
[----:B------:R-:W4:Y:S04]  /*18600*/  LDL.64 R206, [R1+0x360] ;  /* 0x0003600001ce7983 */ /* 0x000f280000100a00 */
[----:B--2---:R-:W-:Y:S04]  /*18610*/  LDGSTS.E [R249+0x61a00], desc[UR4][R10.64], P3 ;  /* 0x61a000000af97fae */ /* 0x004fe80009921844 */
[----:B------:R-:W-:Y:S04]  /*18620*/  LDGSTS.E [R249+0x61e00], desc[UR4][R198.64], P3 ;  /* 0x61e00000c6f97fae */ /* 0x000fe80009921844 */
[----:B------:R-:W-:Y:S04]  /*18630*/  LDGSTS.E [R249+0x62200], desc[UR4][R190.64], P3 ;  /* 0x62200000bef97fae */ /* 0x000fe80009921844 */
[----:B------:R-:W2:Y:S04]  /*18640*/  LDL.64 R10, [R1+0x8] ;  /* 0x00000800010a7983 */ /* 0x000ea80000100a00 */
        /* <DEDUP_REMOVED lines=23> */
[----:B---3--:R-:W-:Y:S04]  /*187c0*/  LDGSTS.E [R249+0x70200], desc[UR4][R20.64], P3 ;  /* 0x7020000014f97fae */ /* 0x008fe80009921844 */
[----:B----4-:R-:W-:Y:S04]  /*187d0*/  LDGSTS.E [R249+0x70600], desc[UR4][R12.64], P3 ;  /* 0x706000000cf97fae */ /* 0x010fe80009921844 */
[----:B------:R-:W-:Y:S04]  /*187e0*/  LDGSTS.E [R249+0x70a00], desc[UR4][R6.64], P3 ;  /* 0x70a0000006f97fae */ /* 0x000fe80009921844 */
[----:B------:R-:W3:Y:S04]  /*187f0*/  LDL.64 R28, [R1+0x420] ;  /* 0x00042000011c7983 */ /* 0x000ee80000100a00 */
        /* <DEDUP_REMOVED lines=56> */
[----:B----4-:R-:W-:Y:S04]  /*18b80*/  LDGSTS.E [R250+0x60300], desc[UR4][R12.64], P3 ;  /* 0x603000000cfa7fae */ /* 0x010fe80009921844 */
[----:B------:R-:W2:Y:S04]  /*18b90*/  LDL.64 R10, [R1+0x3e0] ;  /* 0x0003e000010a7983 */ /* 0x000ea80000100a00 */
[----:B---3--:R-:W-:Y:S04]  /*18ba0*/  LDGSTS.E [R250+0x60700], desc[UR4][R6.64], P3 ;  /* 0x6070000006fa7fae */ /* 0x008fe80009921844 */
[----:B------:R-:W3:Y:S04]  /*18bb0*/  LDL.64 R12, [R1+0x3c0] ;  /* 0x0003c000010c7983 */ /* 0x000ee80000100a00 */
[----:B------:R-:W-:Y:S04]  /*18bc0*/  LDGSTS.E [R250+0x60b00], desc[UR4][R28.64], P3 ;  /* 0x60b000001cfa7fae */ /* 0x000fe80009921844 */
[----:B------:R-:W4:Y:S04]  /*18bd0*/  LDL.64 R6, [R1+0x3a0] ;  /* 0x0003a00001067983 */ /* 0x000f280000100a00 */
[----:B------:R-:W-:Y:S04]  /*18be0*/  LDGSTS.E [R250+0x60f00], desc[UR4][R20.64], P3 ;  /* 0x60f0000014fa7fae */ /* 0x000fe80009921844 */
[----:B------:R-:W4:Y:S04]  /*18bf0*/  LDL.LU.64 R28, [R1+0x32a8] ;  /* 0x0032a800011c7983 */ /* 0x000f280000300a00 */
[----:B------:R-:W4:Y:S04]  /*18c00*/  LDL.LU.64 R20, [R1+0x32a0] ;  /* 0x0032a00001147983 */ /* 0x000f280000300a00 */
[----:B--2---:R-:W-:Y:S04]  /*18c10*/  LDGSTS.E [R250+0x61300], desc[UR4][R10.64], P3 ;  /* 0x613000000afa7fae */ /* 0x004fe80009921844 */
[----:B---3--:R-:W-:Y:S04]  /*18c20*/  LDGSTS.E [R250+0x61700], desc[UR4][R12.64], P3 ;  /* 0x617000000cfa7fae */ /* 0x008fe80009921844 */
[----:B------:R-:W2:Y:S04]  /*18c30*/  LDL.LU.64 R10, [R1+0x3298] ;  /* 0x00329800010a7983 */ /* 0x000ea80000300a00 */
[----:B----4-:R-:W-:Y:S04]  /*18c40*/  LDGSTS.E [R250+0x61b00], desc[UR4][R6.64], P3 ;  /* 0x61b0000006fa7fae */ /* 0x010fe80009921844 */
[----:B------:R-:W3:Y:S04]  /*18c50*/  LDL.LU.64 R12, [R1+0x3290] ;  /* 0x00329000010c7983 */ /* 0x000ee80000300a00 */
[----:B------:R-:W-:Y:S04]  /*18c60*/  LDGSTS.E [R250+0x61f00], desc[UR4][R214.64], P3 ;  /* 0x61f00000d6fa7fae */ /* 0x000fe80009921844 */
[----:B------:R-:W4:Y:S04]  /*18c70*/  LDL.LU.64 R6, [R1+0x3288] ;  /* 0x0032880001067983 */ /* 0x000f280000300a00 */
        /* <DEDUP_REMOVED lines=14> */
[----:B------:R1:W-:Y:S04]  /*18d60*/  LDGSTS.E [R250+0x65b00], desc[UR4][R94.64], P3 ;  /* 0x65b000005efa7fae */ /* 0x0003e80009921844 */
[----:B------:R-:W-:Y:S04]  /*18d70*/  LDGSTS.E [R250+0x65f00], desc[UR4][R86.64], P3 ;  /* 0x65f0000056fa7fae */ /* 0x000fe80009921844 */
[----:B------:R1:W-:Y:S04]  /*18d80*/  LDGSTS.E [R250+0x66300], desc[UR4][R78.64], P3 ;  /* 0x663000004efa7fae */ /* 0x0003e80009921844 */
[----:B------:R-:W-:Y:S04]  /*18d90*/  LDGSTS.E [R250+0x66700], desc[UR4][R70.64], P3 ;  /* 0x6670000046fa7fae */ /* 0x000fe80009921844 */
[----:B------:R1:W-:Y:S04]  /*18da0*/  LDGSTS.E [R250+0x66b00], desc[UR4][R62.64], P3 ;  /* 0x66b000003efa7fae */ /* 0x0003e80009921844 */
[----:B------:R1:W-:Y:S02]  /*18db0*/  LDGSTS.E [R250+0x66f00], desc[UR4][R54.64], P3 ;  /* 0x66f0000036fa7fae */ /* 0x0003e40009921844 */
[C---:B-1----:R-:W-:Y:S01]  /*18dc0*/  IMAD.WIDE R94, R2.reuse, 0x4, R236 ;  /* 0x00000004025e7825 */ /* 0x042fe200078e02ec */
[----:B------:R-:W1:Y:S01]  /*18dd0*/  LDC R79, c[0x0][0x230] ;  /* 0x00008c00ff4f7b82 */ /* 0x000e620000000800 */
[----:B------:R-:W-:Y:S04]  /*18de0*/  LDGSTS.E [R250+0x67300], desc[UR4][R46.64], P3 ;  /* 0x673000002efa7fae */ /* 0x000fe80009921844 */
[----:B------:R-:W-:Y:S01]  /*18df0*/  LDGSTS.E [R250+0x67700], desc[UR4][R38.64], P3 ;  /* 0x6770000026fa7fae */ /* 0x000fe20009921844 */
[----:B------:R-:W-:-:S02]  /*18e00*/  IMAD.WIDE R86, R2, 0x4, R240 ;  /* 0x0000000402567825 */ /* 0x000fc400078e02f0 */
[----:B------:R-:W2:Y:S01]  /*18e10*/  LDC R78, c[0x0][0x230] ;  /* 0x00008c00ff4e7b82 */ /* 0x000ea20000000800 */
[----:B------:R-:W-:Y:S04]  /*18e20*/  LDGSTS.E [R250+0x67b00], desc[UR4][R30.64], P3 ;  /* 0x67b000001efa7fae */ /* 0x000fe80009921844 */
[----:B------:R1:W-:Y:S01]  /*18e30*/  LDGSTS.E [R250+0x67f00], desc[UR4][R22.64], P3 ;  /* 0x67f0000016fa7fae */ /* 0x0003e20009921844 */
[C---:B------:R-:W-:Y:S02]  /*18e40*/  IMAD.WIDE R62, R2.reuse, 0x4, R238 ;  /* 0x00000004023e7825 */ /* 0x040fe400078e02ee */
[----:B------:R-:W2:Y:S01]  /*18e50*/  LDC R240, c[0x0][0x230] ;  /* 0x00008c00fff07b82 */ /* 0x000ea20000000800 */
[----:B------:R2:W-:Y:S01]  /*18e60*/  LDGSTS.E [R250+0x70300], desc[UR4][R8.64], P3 ;  /* 0x7030000008fa7fae */ /* 0x0005e20009921844 */
[----:B------:R-:W-:-:S04]  /*18e70*/  IMAD.WIDE R54, R2, 0x4, R242 ;  /* 0x0000000402367825 */ /* 0x000fc800078e02f2 */
[----:B-1----:R-:W-:Y:S02]  /*18e80*/  VIADD R237, R79, 0xffffffbb ;  /* 0xffffffbb4fed7836 */ /* 0x002fe40000000000 */
[----:B------:R-:W1:Y:S08]  /*18e90*/  LDC R238, c[0x0][0x230] ;  /* 0x00008c00ffee7b82 */ /* 0x000e700000000800 */
[----:B------:R-:W1:Y:S08]  /*18ea0*/  LDC R22, c[0x0][0x230] ;  /* 0x00008c00ff167b82 */ /* 0x000e700000000800 */
[----:B------:R-:W1:Y:S08]  /*18eb0*/  LDC R23, c[0x0][0x230] ;  /* 0x00008c00ff177b82 */ /* 0x000e700000000800 */
[----:B------:R-:W1:Y:S08]  /*18ec0*/  LDC R241, c[0x0][0x230] ;  /* 0x00008c00fff17b82 */ /* 0x000e700000000800 */
[----:B------:R-:W1:Y:S01]  /*18ed0*/  LDC R239, c[0x0][0x230] ;  /* 0x00008c00ffef7b82 */ /* 0x000e620000000800 */
[----:B----4-:R-:W-:Y:S07]  /*18ee0*/  LDGSTS.E [R250+0x70700], desc[UR4][R6.64], P3 ;  /* 0x7070000006fa7fae */ /* 0x010fee0009921844 */
[----:B------:R-:W4:Y:S01]  /*18ef0*/  LDC R242, c[0x0][0x230] ;  /* 0x00008c00fff27b82 */ /* 0x000f220000000800 */
[----:B---3--:R-:W-:Y:S04]  /*18f00*/  LDGSTS.E [R250+0x70b00], desc[UR4][R12.64], P3 ;  /* 0x70b000000cfa7fae */ /* 0x008fe80009921844 */
[----:B--2---:R-:W-:Y:S03]  /*18f10*/  LDGSTS.E [R250+0x70f00], desc[UR4][R10.64], P3 ;  /* 0x70f000000afa7fae */ /* 0x004fe60009921844 */
[----:B------:R-:W2:Y:S01]  /*18f20*/  LDC R243, c[0x0][0x230] ;  /* 0x00008c00fff37b82 */ /* 0x000ea20000000800 */
[----:B------:R-:W3:Y:S04]  /*18f30*/  LDL.LU.64 R6, [R1+0x3280] ;  /* 0x0032800001067983 */ /* 0x000ee80000300a00 */
[----:B------:R-:W4:Y:S04]  /*18f40*/  LDL.LU.64 R38, [R1+0xb88] ;  /* 0x000b880001267983 */ /* 0x000f280000300a00 */
[----:B------:R-:W2:Y:S04]  /*18f50*/  LDL.LU.64 R46, [R1+0xb80] ;  /* 0x000b8000012e7983 */ /* 0x000ea80000300a00 */
[----:B------:R-:W2:Y:S04]  /*18f60*/  LDL.LU.64 R30, [R1+0xb78] ;  /* 0x000b7800011e7983 */ /* 0x000ea80000300a00 */
[----:B------:R-:W2:Y:S04]  /*18f70*/  LDL.LU.64 R8, [R1+0xb70] ;  /* 0x000b700001087983 */ /* 0x000ea80000300a00 */
        /* <DEDUP_REMOVED lines=26> */
[----:B------:R-:W-:Y:S01]  /*19120*/  LDGSTS.E [R250+0x77b00], desc[UR4][R228.64], P3 ;  /* 0x77b00000e4fa7fae */ /* 0x000fe20009921844 */
[----:B-1----:R-:W-:-:S03]  /*19130*/  VIADD R22, R22, 0xffffff9e ;  /* 0xffffff9e16167836 */ /* 0x002fc60000000000 */
[----:B------:R-:W2:Y:S04]  /*19140*/  LDL.LU.64 R70, [R1+0xb68] ;  /* 0x000b680001467983 */ /* 0x000ea80000300a00 */
[----:B------:R1:W-:Y:S04]  /*19150*/  STL.64 [R1+0x2240], R94 ;  /* 0x0022405e01007387 */ /* 0x0003e80000100a00 */
[----:B------:R1:W-:Y:S04]  /*19160*/  STL.64 [R1+0x2248], R62 ;  /* 0x0022483e01007387 */ /* 0x0003e80000100a00 */
[----:B------:R1:W-:Y:S04]  /*19170*/  STL.64 [R1+0x2250], R86 ;  /* 0x0022505601007387 */ /* 0x0003e80000100a00 */
[----:B------:R1:W-:Y:S04]  /*19180*/  STL.64 [R1+0x2258], R54 ;  /* 0x0022583601007387 */ /* 0x0003e80000100a00 */
[----:B---3--:R-:W-:Y:S04]  /*19190*/  LDGSTS.E [R250+0x77f00], desc[UR4][R6.64], P3 ;  /* 0x77f0000006fa7fae */ /* 0x008fe80009921844 */
[----:B------:R-:W0:Y:S01]  /*191a0*/  LDGDEPBAR ;  /* 0x00000000000079af */ /* 0x000e220000000000 */
[----:B------:R-:W-:Y:S01]  /*191b0*/  BAR.SYNC.DEFER_BLOCKING 0x0 ;  /* 0x0000000000007b1d */ /* 0x000fe20000010000 */
[----:B------:R-:W-:Y:S01]  /*191c0*/  ISETP.GE.U32.AND P3, PT, R22, 0x7fffff5f, PT ;  /* 0x7fffff5f1600780c */ /* 0x000fe20003f66070 */
[----:B------:R-:W-:-:S02]  /*191d0*/  VIADD R22, R23, 0xffffff9d ;  /* 0xffffff9d17167836 */ /* 0x000fc40000000000 */
[----:B----4-:R-:W-:-:S04]  /*191e0*/  IMAD.WIDE R38, R2, 0x4, R38 ;  /* 0x0000000402267825 */ /* 0x010fc800078e0226 */
[----:B--2---:R-:W-:-:S04]  /*191f0*/  IMAD.WIDE R30, R2, 0x4, R30 ;  /* 0x00000004021e7825 */ /* 0x004fc800078e021e */
[----:B------:R-:W-:Y:S01]  /*19200*/  IMAD.WIDE R8, R2, 0x4, R8 ;  /* 0x0000000402087825 */ /* 0x000fe200078e0208 */
[----:B------:R-:W-:Y:S01]  /*19210*/  @!PT LDS RZ, [RZ] ;  /* 0x00000000fffff984 */ /* 0x000fe20000000800 */
[----:B------:R-:W-:Y:S01]  /*19220*/  @!PT LDS RZ, [RZ] ;  /* 0x00000000fffff984 */ /* 0x000fe20000000800 */
[----:B------:R-:W-:Y:S01]  /*19230*/  @!PT LDS RZ, [RZ] ;  /* 0x00000000fffff984 */ /* 0x000fe20000000800 */
[----:B------:R1:W-:Y:S04]  /*19240*/  LDGSTS.E [R3+0x20000], desc[UR4][R94.64], !P2 ;  /* 0x200000005e037fae */ /* 0x0003e8000d121844 */
[----:B------:R-:W-:Y:S04]  /*19250*/  LDGSTS.E [R3+0x24000], desc[UR4][R62.64], !P2 ;  /* 0x240000003e037fae */ /* 0x000fe8000d121844 */
[----:B------:R2:W-:Y:S04]  /*19260*/  LDGSTS.E [R3+0x28000], desc[UR4][R86.64], !P2 ;  /* 0x2800000056037fae */ /* 0x0005e8000d121844 */
[----:B------:R3:W-:Y:S01]  /*19270*/  LDGSTS.E [R3+0x2c000], desc[UR4][R54.64], !P2 ;  /* 0x2c00000036037fae */ /* 0x0007e2000d121844 */
[----:B------:R-:W-:Y:S01]  /*19280*/  ISETP.GE.U32.AND P2, PT, R22, 0x7fffff5e, PT ;  /* 0x7fffff5e1600780c */ /* 0x000fe20003f46070 */
[----:B-1----:R-:W1:Y:S02]  /*19290*/  LDC R95, c[0x0][0x230] ;  /* 0x00008c00ff5f7b82 */ /* 0x002e640000000800 */
[----:B------:R-:W4:Y:S01]  /*192a0*/  LDL.LU.64 R62, [R1+0xb48] ;  /* 0x000b4800013e7983 */ /* 0x000f220000300a00 */
[----:B--2---:R-:W-:-:S03]  /*192b0*/  IMAD.WIDE R86, R2, 0x4, R46 ;  /* 0x0000000402567825 */ /* 0x004fc600078e022e */
[----:B------:R-:W-:Y:S04]  /*192c0*/  LDGSTS.E [R3+0x20004], desc[UR4][R38.64], !P1 ;  /* 0x2000400026037fae */ /* 0x000fe8000c921844 */
[----:B------:R-:W2:Y:S04]  /*192d0*/  LDL.LU.64 R54, [R1+0x828] ;  /* 0x0008280001367983 */ /* 0x000ea80000300a00 */
[----:B------:R-:W3:Y:S04]  /*192e0*/  LDL.LU.64 R22, [R1+0x808] ;  /* 0x0008080001167983 */ /* 0x000ee80000300a00 */
[----:B------:R-:W3:Y:S04]  /*192f0*/  LDL.LU.64 R46, [R1+0x7e8] ;  /* 0x0007e800012e7983 */ /* 0x000ee80000300a00 */
[----:B------:R1:W-:Y:S04]  /*19300*/  STL.64 [R1+0x2078], R38 ;  /* 0x0020782601007387 */ /* 0x0003e80000100a00 */
[----:B------:R-:W-:Y:S04]  /*19310*/  STL.64 [R1+0x20c0], R86 ;  /* 0x0020c05601007387 */ /* 0x000fe80000100a00 */
[----:B------:R1:W-:Y:S04]  /*19320*/  STL.64 [R1+0x20f8], R30 ;  /* 0x0020f81e01007387 */ /* 0x0003e80000100a00 */
[----:B-1----:R-:W3:Y:S04]  /*19330*/  LDL.LU.64 R38, [R1+0x7c8] ;  /* 0x0007c80001267983 */ /* 0x002ee80000300a00 */
[----:B------:R1:W-:Y:S04]  /*19340*/  LDGSTS.E [R3+0x24004], desc[UR4][R86.64], !P1 ;  /* 0x2400400056037fae */ /* 0x0003e8000c921844 */
[----:B------:R1:W-:Y:S04]  /*19350*/  STL.64 [R1+0x2120], R8 ;  /* 0x0021200801007387 */ /* 0x0003e80000100a00 */
[----:B------:R3:W-:Y:S04]  /*19360*/  LDGSTS.E [R3+0x28004], desc[UR4][R30.64], !P1 ;  /* 0x280040001e037fae */ /* 0x0007e8000c921844 */
[----:B------:R3:W-:Y:S04]  /*19370*/  LDGSTS.E [R3+0x2c004], desc[UR4][R8.64], !P1 ;  /* 0x2c00400008037fae */ /* 0x0007e8000c921844 */
[----:B------:R-:W3:Y:S04]  /*19380*/  LDL.LU.64 R30, [R1+0xb60] ;  /* 0x000b6000011e7983 */ /* 0x000ee80000300a00 */
[----:B-1----:R-:W3:Y:S04]  /*19390*/  LDL.LU.64 R8, [R1+0xb58] ;  /* 0x000b580001087983 */ /* 0x002ee80000300a00 */
[----:B------:R-:W3:Y:S04]  /*193a0*/  LDL.LU.64 R174, [R1+0xb50] ;  /* 0x000b500001ae7983 */ /* 0x000ee80000300a00 */
[----:B------:R-:W3:Y:S04]  /*193b0*/  LDL.LU.64 R158, [R1+0xb40] ;  /* 0x000b4000019e7983 */ /* 0x000ee80000300a00 */
[----:B------:R-:W3:Y:S04]  /*193c0*/  LDL.LU.64 R150, [R1+0xb38] ;  /* 0x000b380001967983 */ /* 0x000ee80000300a00 */
[----:B------:R-:W3:Y:S01]  /*193d0*/  LDL.LU.64 R142, [R1+0xb30] ;  /* 0x000b3000018e7983 */ /* 0x000ee20000300a00 */
[----:B------:R-:W-:-:S03]  /*193e0*/  IMAD.WIDE R198, R2, 0x4, R70 ;  /* 0x0000000402c67825 */ /* 0x000fc600078e0246 */
[----:B------:R-:W3:Y:S04]  /*193f0*/  LDL.LU.64 R126, [R1+0x820] ;  /* 0x00082000017e7983 */ /* 0x000ee80000300a00 */
[----:B------:R-:W3:Y:S01]  /*19400*/  LDL.LU.64 R70, [R1+0x818] ;  /* 0x0008180001467983 */ /* 0x000ee20000300a00 */
[----:B------:R-:W-:-:S03]  /*19410*/  VIADD R236, R95, 0xffffff9c ;  /* 0xffffff9c5fec7836 */ /* 0x000fc60000000000 */
[----:B------:R-:W-:Y:S02]  /*19420*/  LDGSTS.E [R3+0x20008], desc[UR4][R198.64], !P0 ;  /* 0x20008000c6037fae */ /* 0x000fe4000c121844 */
[----:B------:R-:W-:Y:S01]  /*19430*/  ISETP.GE.U32.AND P1, PT, R236, 0x7fffff5d, PT ;  /* 0x7fffff5dec00780c */ /* 0x000fe20003f26070 */
[----:B------:R-:W-:Y:S02]  /*19440*/  VIADD R236, R78, 0xffffffba ;  /* 0xffffffba4eec7836 */ /* 0x000fe40000000000 */
[C---:B----4-:R-:W-:Y:S02]  /*19450*/  IMAD.WIDE R166, R2.reuse, 0x4, R62 ;  /* 0x0000000402a67825 */ /* 0x050fe400078e023e */
[----:B------:R-:W4:Y:S02]  /*19460*/  LDL.LU.64 R62, [R1+0x810] ;  /* 0x00081000013e7983 */ /* 0x000f240000300a00 */
[----:B--2---:R-:W-:-:S04]  /*19470*/  IMAD.WIDE R134, R2, 0x4, R54 ;  /* 0x0000000402867825 */ /* 0x004fc800078e0236 */
[C---:B---3--:R-:W-:Y:S02]  /*19480*/  IMAD.WIDE R54, R2.reuse, 0x4, R22 ;  /* 0x0000000402367825 */ /* 0x048fe400078e0216 */
[----:B------:R-:W2:Y:S04]  /*19490*/  LDL.LU.64 R22, [R1+0x800] ;  /* 0x0008000001167983 */ /* 0x000ea80000300a00 */
[----:B------:R-:W-:Y:S04]  /*194a0*/  STL.64 [R1+0x2140], R198 ;  /* 0x002140c601007387 */ /* 0x000fe80000100a00 */
[----:B------:R-:W3:Y:S04]  /*194b0*/  LDL.LU.64 R118, [R1+0x7f8] ;  /* 0x0007f80001767983 */ /* 0x000ee80000300a00 */
[----:B------:R-:W3:Y:S01]  /*194c0*/  LDL.LU.64 R110, [R1+0x7f0] ;  /* 0x0007f000016e7983 */ /* 0x000ee20000300a00 */
[----:B------:R-:W-:-:S03]  /*194d0*/  IMAD.WIDE R102, R2, 0x4, R46 ;  /* 0x0000000402667825 */ /* 0x000fc600078e022e */
[----:B------:R-:W-:Y:S04]  /*194e0*/  STL.64 [R1+0x21b0], R166 ;  /* 0x0021b0a601007387 */ /* 0x000fe80000100a00 */
[----:B------:R-:W3:Y:S01]  /*194f0*/  LDL.LU.64 R94, [R1+0x7e0] ;  /* 0x0007e000015e7983 */ /* 0x000ee20000300a00 */
[----:B------:R-:W-:-:S03]  /*19500*/  IMAD.WIDE R46, R2, 0x4, R38 ;  /* 0x00000004022e7825 */ /* 0x000fc600078e0226 */
[----:B------:R-:W3:Y:S04]  /*19510*/  LDL.LU.64 R86, [R1+0x7d8] ;  /* 0x0007d80001567983 */ /* 0x000ee80000300a00 */
[----:B------:R-:W-:Y:S04]  /*19520*/  STL.64 [R1+0x2640], R134 ;  /* 0x0026408601007387 */ /* 0x000fe80000100a00 */
[----:B------:R-:W3:Y:S04]  /*19530*/  LDL.LU.64 R78, [R1+0x7d0] ;  /* 0x0007d000014e7983 */ /* 0x000ee80000300a00 */
[----:B------:R-:W3:Y:S04]  /*19540*/  LDL.LU.64 R38, [R1+0x7c0] ;  /* 0x0007c00001267983 */ /* 0x000ee80000300a00 */
[----:B------:R-:W-:Y:S01]  /*19550*/  STL.64 [R1+0x2660], R54 ;  /* 0x0026603601007387 */ /* 0x000fe20000100a00 */
[----:B------:R-:W-:-:S03]  /*19560*/  IMAD.WIDE R190, R2, 0x4, R30 ;  /* 0x0000000402be7825 */ /* 0x000fc600078e021e */
[----:B------:R-:W3:Y:S01]  /*19570*/  LDL.LU.64 R30, [R1+0x7b8] ;  /* 0x0007b800011e7983 */ /* 0x000ee20000300a00 */
[----:B------:R-:W-:-:S03]  /*19580*/  IMAD.WIDE R182, R2, 0x4, R8 ;  /* 0x0000000402b67825 */ /* 0x000fc600078e0208 */
[----:B------:R-:W3:Y:S01]  /*19590*/  LDL.LU.64 R8, [R1+0x7b0] ;  /* 0x0007b00001087983 */ /* 0x000ee20000300a00 */
[----:B------:R-:W-:-:S03]  /*195a0*/  IMAD.WIDE R174, R2, 0x4, R174 ;  /* 0x0000000402ae7825 */ /* 0x000fc600078e02ae */
[----:B------:R-:W-:Y:S01]  /*195b0*/  STL.64 [R1+0x2680], R102 ;  /* 0x0026806601007387 */ /* 0x000fe20000100a00 */
        /* <DEDUP_REMOVED lines=9> */
[----:B------:R-:W-:Y:S04]  /*19650*/  STL.64 [R1+0x2168], R158 ;  /* 0x0021689e01007387 */ /* 0x000fe80000100a00 */
[----:B------:R-:W-:Y:S04]  /*19660*/  STL.64 [R1+0x2180], R150 ;  /* 0x0021809601007387 */ /* 0x000fe80000100a00 */
[----:B------:R-:W-:Y:S04]  /*19670*/  STL.64 [R1+0x2190], R142 ;  /* 0x0021908e01007387 */ /* 0x000fe80000100a00 */
[----:B------:R-:W-:Y:S04]  /*19680*/  STL.64 [R1+0x2648], R126 ;  /* 0x0026487e01007387 */ /* 0x000fe80000100a00 */
[----:B------:R1:W-:Y:S04]  /*19690*/  STL.64 [R1+0x2650], R70 ;  /* 0x0026504601007387 */ /* 0x0003e80000100a00 */
[----:B------:R-:W-:Y:S04]  /*196a0*/  LDGSTS.E [R3+0x24008], desc[UR4][R190.64], !P0 ;  /* 0x24008000be037fae */ /* 0x000fe8000c121844 */
        /* <DEDUP_REMOVED lines=8> */
[----:B------:R-:W-:Y:S01]  /*19730*/  LDGSTS.E [R3+0x38000], desc[UR4][R70.64], !P5 ;  /* 0x3800000046037fae */ /* 0x000fe2000e921844 */
[----:B----4-:R-:W-:-:S05]  /*19740*/  IMAD.WIDE R62, R2, 0x4, R62 ;  /* 0x00000004023e7825 */ /* 0x010fca00078e023e */
[----:B------:R4:W-:Y:S04]  /*19750*/  STL.64 [R1+0x2658], R62 ;  /* 0x0026583e01007387 */ /* 0x0009e80000100a00 */
[----:B------:R-:W-:Y:S01]  /*19760*/  LDGSTS.E [R3+0x3c000], desc[UR4][R62.64], !P5 ;  /* 0x3c0000003e037fae */ /* 0x000fe2000e921844 */
[----:B--2---:R-:W-:-:S03]  /*19770*/  IMAD.WIDE R22, R2, 0x4, R22 ;  /* 0x0000000402167825 */ /* 0x004fc600078e0216 */
[----:B------:R-:W-:Y:S01]  /*19780*/  LDGSTS.E [R3+0x30004], desc[UR4][R54.64], !P3 ;  /* 0x3000400036037fae */ /* 0x000fe2000d921844 */
[----:B---3--:R-:W-:-:S03]  /*19790*/  IMAD.WIDE R118, R2, 0x4, R118 ;  /* 0x0000000402767825 */ /* 0x008fc600078e0276 */
[----:B------:R2:W-:Y:S01]  /*197a0*/  STL.64 [R1+0x2668], R22 ;  /* 0x0026681601007387 */ /* 0x0005e20000100a00 */
        /* <DEDUP_REMOVED lines=11> */
[----:B------:R3:W-:Y:S01]  /*19860*/  STL.64 [R1+0x26a8], R38 ;  /* 0x0026a82601007387 */ /* 0x0007e20000100a00 */
[----:B------:R-:W-:-:S03]  /*19870*/  IMAD.WIDE R8, R2, 0x4, R8 ;  /* 0x0000000402087825 */ /* 0x000fc600078e0208 */
[----:B------:R3:W-:Y:S04]  /*19880*/  STL.64 [R1+0x26b0], R30 ;  /* 0x0026b01e01007387 */ /* 0x0007e80000100a00 */
[----:B------:R3:W-:Y:S04]  /*19890*/  STL.64 [R1+0x26b8], R8 ;  /* 0x0026b80801007387 */ /* 0x0007e80000100a00 */
[----:B-1----:R-:W3:Y:S04]  /*198a0*/  LDL.LU.64 R70, [R1+0xb28] ;  /* 0x000b280001467983 */ /* 0x002ee80000300a00 */
[----:B----4-:R-:W4:Y:S04]  /*198b0*/  LDL.LU.64 R62, [R1+0xb20] ;  /* 0x000b2000013e7983 */ /* 0x010f280000300a00 */
[----:B------:R-:W-:Y:S04]  /*198c0*/  LDGSTS.E [R3+0x34004], desc[UR4][R22.64], !P3 ;  /* 0x3400400016037fae */ /* 0x000fe8000d921844 */
[----:B------:R-:W4:Y:S04]  /*198d0*/  LDL.LU.64 R54, [R1+0xb18] ;  /* 0x000b180001367983 */ /* 0x000f280000300a00 */
[----:B------:R-:W-:Y:S04]  /*198e0*/  LDGSTS.E [R3+0x38004], desc[UR4][R118.64], !P3 ;  /* 0x3800400076037fae */ /* 0x000fe8000d921844 */
[----:B--2---:R-:W2:Y:S04]  /*198f0*/  LDL.LU.64 R22, [R1+0xb10] ;  /* 0x000b100001167983 */ /* 0x004ea80000300a00 */
[----:B------:R-:W-:Y:S04]  /*19900*/  LDGSTS.E [R3+0x3c004], desc[UR4][R110.64], !P3 ;  /* 0x3c0040006e037fae */ /* 0x000fe8000d921844 */
[----:B------:R-:W-:Y:S04]  /*19910*/  LDGSTS.E [R3+0x30008], desc[UR4][R102.64], !P2 ;  /* 0x3000800066037fae */ /* 0x000fe8000d121844 */
[----:B------:R-:W-:Y:S04]  /*19920*/  LDGSTS.E [R3+0x34008], desc[UR4][R94.64], !P2 ;  /* 0x340080005e037fae */ /* 0x000fe8000d121844 */
[----:B------:R-:W-:Y:S04]  /*19930*/  LDGSTS.E [R3+0x38008], desc[UR4][R86.64], !P2 ;  /* 0x3800800056037fae */ /* 0x000fe8000d121844 */
[----:B------:R1:W-:Y:S04]  /*19940*/  LDGSTS.E [R3+0x3c008], desc[UR4][R78.64], !P2 ;  /* 0x3c0080004e037fae */ /* 0x0003e8000d121844 */
[----:B------:R-:W-:Y:S04]  /*19950*/  LDGSTS.E [R3+0x3000c], desc[UR4][R46.64], !P1 ;  /* 0x3000c0002e037fae */ /* 0x000fe8000c921844 */
[----:B------:R2:W-:Y:S04]  /*19960*/  LDGSTS.E [R3+0x3400c], desc[UR4][R38.64], !P1 ;  /* 0x3400c00026037fae */ /* 0x0005e8000c921844 */
[----:B------:R-:W-:Y:S04]  /*19970*/  LDGSTS.E [R3+0x3800c], desc[UR4][R30.64], !P1 ;  /* 0x3800c0001e037fae */ /* 0x000fe8000c921844 */
[----:B------:R-:W-:Y:S04]  /*19980*/  LDGSTS.E [R3+0x3c00c], desc[UR4][R8.64], !P1 ;  /* 0x3c00c00008037fae */ /* 0x000fe8000c921844 */
[----:B---3--:R-:W3:Y:S04]  /*19990*/  LDL.LU.64 R38, [R1+0xb08] ;  /* 0x000b080001267983 */ /* 0x008ee80000300a00 */
[----:B------:R-:W3:Y:S04]  /*199a0*/  LDL.LU.64 R46, [R1+0xb00] ;  /* 0x000b0000012e7983 */ /* 0x000ee80000300a00 */
[----:B------:R-:W3:Y:S04]  /*199b0*/  LDL.LU.64 R30, [R1+0xaf8] ;  /* 0x000af800011e7983 */ /* 0x000ee80000300a00 */
[----:B------:R-:W3:Y:S01]  /*199c0*/  LDL.LU.64 R8, [R1+0xaf0] ;  /* 0x000af00001087983 */ /* 0x000ee20000300a00 */
[----:B------:R-:W-:-:S02]  /*199d0*/  ISETP.GE.U32.AND P6, PT, R237, 0x7fffff7c, PT ;  /* 0x7fffff7ced00780c */ /* 0x000fc40003fc6070 */
[----:B------:R-:W-:Y:S01]  /*199e0*/  ISETP.GE.U32.AND P0, PT, R236, 0x7fffff7b, PT ;  /* 0x7fffff7bec00780c */ /* 0x000fe20003f06070 */
[----:B-1----:R-:W-:-:S04]  /*199f0*/  IMAD.WIDE R78, R2, 0x4, R70 ;  /* 0x00000004024e7825 */ /* 0x002fc800078e0246 */
[C---:B----4-:R-:W-:Y:S01]  /*19a00*/  IMAD.WIDE R62, R2.reuse, 0x4, R62 ;  /* 0x00000004023e7825 */ /* 0x050fe200078e023e */
[----:B------:R-:W-:Y:S04]  /*19a10*/  STL.64 [R1+0x1ee8], R78 ;  /* 0x001ee84e01007387 */ /* 0x000fe80000100a00 */
[----:B------:R-:W4:Y:S01]  /*19a20*/  LDL.LU.64 R70, [R1+0xae8] ;  /* 0x000ae80001467983 */ /* 0x000f220000300a00 */
[----:B------:R-:W-:-:S03]  /*19a30*/  IMAD.WIDE R54, R2, 0x4, R54 ;  /* 0x0000000402367825 */ /* 0x000fc600078e0236 */
[----:B------:R1:W-:Y:S01]  /*19a40*/  STL.64 [R1+0x1f38], R62 ;  /* 0x001f383e01007387 */ /* 0x0003e20000100a00 */
[----:B--2---:R-:W-:-:S03]  /*19a50*/  IMAD.WIDE R22, R2, 0x4, R22 ;  /* 0x0000000402167825 */ /* 0x004fc600078e0216 */
[----:B------:R2:W-:Y:S04]  /*19a60*/  STL.64 [R1+0x1f88], R54 ;  /* 0x001f883601007387 */ /* 0x0005e80000100a00 */
[----:B------:R3:W-:Y:S04]  /*19a70*/  LDGSTS.E [R4+0x20000], desc[UR4][R78.64], !P6 ;  /* 0x200000004e047fae */ /* 0x0007e8000f121844 */
[----:B------:R2:W-:Y:S04]  /*19a80*/  STL.64 [R1+0x1fe0], R22 ;  /* 0x001fe01601007387 */ /* 0x0005e80000100a00 */
[----:B------:R-:W-:Y:S04]  /*19a90*/  LDGSTS.E [R4+0x24000], desc[UR4][R62.64], !P6 ;  /* 0x240000003e047fae */ /* 0x000fe8000f121844 */
[----:B------:R4:W-:Y:S04]  /*19aa0*/  LDGSTS.E [R4+0x28000], desc[UR4][R54.64], !P6 ;  /* 0x2800000036047fae */ /* 0x0009e8000f121844 */
[----:B------:R4:W-:Y:S04]  /*19ab0*/  LDGSTS.E [R4+0x2c000], desc[UR4][R22.64], !P6 ;  /* 0x2c00000016047fae */ /* 0x0009e8000f121844 */
[----:B-1----:R-:W4:Y:S04]  /*19ac0*/  LDL.LU.64 R62, [R1+0xac8] ;  /* 0x000ac800013e7983 */ /* 0x002f280000300a00 */
[----:B--2---:R-:W2:Y:S04]  /*19ad0*/  LDL.LU.64 R54, [R1+0x7a8] ;  /* 0x0007a80001367983 */ /* 0x004ea80000300a00 */
[----:B------:R-:W2:Y:S01]  /*19ae0*/  LDL.LU.64 R22, [R1+0x788] ;  /* 0x0007880001167983 */ /* 0x000ea20000300a00 */
[----:B---3--:R-:W-:-:S04]  /*19af0*/  IMAD.WIDE R38, R2, 0x4, R38 ;  /* 0x0000000402267825 */ /* 0x008fc800078e0226 */
[C---:B------:R-:W-:Y:S01]  /*19b00*/  IMAD.WIDE R78, R2.reuse, 0x4, R46 ;  /* 0x00000004024e7825 */ /* 0x040fe200078e022e */
[----:B------:R-:W-:Y:S03]  /*19b10*/  LDGSTS.E [R4+0x20004], desc[UR4][R38.64], !P0 ;  /* 0x2000400026047fae */ /* 0x000fe6000c121844 */
[C---:B------:R-:W-:Y:S01]  /*19b20*/  IMAD.WIDE R30, R2.reuse, 0x4, R30 ;  /* 0x00000004021e7825 */ /* 0x040fe200078e021e */
[----:B------:R-:W3:Y:S03]  /*19b30*/  LDL.LU.64 R46, [R1+0x768] ;  /* 0x00076800012e7983 */ /* 0x000ee60000300a00 */
[C---:B------:R-:W-:Y:S01]  /*19b40*/  IMAD.WIDE R8, R2.reuse, 0x4, R8 ;  /* 0x0000000402087825 */ /* 0x040fe200078e0208 */
        /* <DEDUP_REMOVED lines=13> */
[----:B------:R-:W3:Y:S04]  /*19c20*/  LDL.LU.64 R142, [R1+0xab0] ;  /* 0x000ab000018e7983 */ /* 0x000ee80000300a00 */
[----:B------:R-:W3:Y:S01]  /*19c30*/  LDL.LU.64 R126, [R1+0x7a0] ;  /* 0x0007a000017e7983 */ /* 0x000ee20000300a00 */
[----:B----4-:R-:W-:-:S03]  /*19c40*/  IMAD.WIDE R198, R2, 0x4, R70 ;  /* 0x0000000402c67825 */ /* 0x010fc600078e0246 */
[----:B------:R-:W4:Y:S01]  /*19c50*/  LDL.LU.64 R70, [R1+0x798] ;  /* 0x0007980001467983 */ /* 0x000f220000300a00 */
[----:B------:R-:W-:-:S03]  /*19c60*/  IMAD.WIDE R166, R2, 0x4, R62 ;  /* 0x0000000402a67825 */ /* 0x000fc600078e023e */
[----:B------:R-:W4:Y:S01]  /*19c70*/  LDL.LU.64 R62, [R1+0x790] ;  /* 0x00079000013e7983 */ /* 0x000f220000300a00 */
[----:B--2---:R-:W-:-:S04]  /*19c80*/  IMAD.WIDE R134, R2, 0x4, R54 ;  /* 0x0000000402867825 */ /* 0x004fc800078e0236 */
[C---:B------:R-:W-:Y:S02]  /*19c90*/  IMAD.WIDE R54, R2.reuse, 0x4, R22 ;  /* 0x0000000402367825 */ /* 0x040fe400078e0216 */
[----:B------:R-:W2:Y:S04]  /*19ca0*/  LDL.LU.64 R22, [R1+0x780] ;  /* 0x0007800001167983 */ /* 0x000ea80000300a00 */
[----:B------:R-:W-:Y:S04]  /*19cb0*/  STL.64 [R1+0x2118], R198 ;  /* 0x002118c601007387 */ /* 0x000fe80000100a00 */
[----:B------:R-:W2:Y:S04]  /*19cc0*/  LDL.LU.64 R118, [R1+0x778] ;  /* 0x0007780001767983 */ /* 0x000ea80000300a00 */
[----:B------:R-:W2:Y:S04]  /*19cd0*/  LDL.LU.64 R110, [R1+0x770] ;  /* 0x00077000016e7983 */ /* 0x000ea80000300a00 */
[----:B------:R-:W-:Y:S01]  /*19ce0*/  STL.64 [R1+0x21a8], R166 ;  /* 0x0021a8a601007387 */ /* 0x000fe20000100a00 */
[----:B---3--:R-:W-:-:S03]  /*19cf0*/  IMAD.WIDE R102, R2, 0x4, R46 ;  /* 0x0000000402667825 */ /* 0x008fc600078e022e */
[----:B------:R-:W3:Y:S04]  /*19d00*/  LDL.LU.64 R94, [R1+0x760] ;  /* 0x00076000015e7983 */ /* 0x000ee80000300a00 */
[----:B------:R-:W3:Y:S04]  /*19d10*/  LDL.LU.64 R86, [R1+0x758] ;  /* 0x0007580001567983 */ /* 0x000ee80000300a00 */
[----:B------:R-:W-:Y:S01]  /*19d20*/  STL.64 [R1+0x26c0], R134 ;  /* 0x0026c08601007387 */ /* 0x000fe20000100a00 */
[----:B------:R-:W-:-:S03]  /*19d30*/  IMAD.WIDE R46, R2, 0x4, R38 ;  /* 0x00000004022e7825 */ /* 0x000fc600078e0226 */
[----:B------:R-:W3:Y:S04]  /*19d40*/  LDL.LU.64 R78, [R1+0x750] ;  /* 0x00075000014e7983 */ /* 0x000ee80000300a00 */
[----:B------:R-:W3:Y:S04]  /*19d50*/  LDL.LU.64 R38, [R1+0x740] ;  /* 0x0007400001267983 */ /* 0x000ee80000300a00 */
[----:B------:R-:W-:Y:S01]  /*19d60*/  STL.64 [R1+0x26e0], R54 ;  /* 0x0026e03601007387 */ /* 0x000fe20000100a00 */
[----:B------:R-:W-:-:S03]  /*19d70*/  IMAD.WIDE R190, R2, 0x4, R30 ;  /* 0x0000000402be7825 */ /* 0x000fc600078e021e */
[----:B------:R-:W3:Y:S01]  /*19d80*/  LDL.LU.64 R30, [R1+0x738] ;  /* 0x00073800011e7983 */ /* 0x000ee20000300a00 */
[----:B------:R-:W-:-:S03]  /*19d90*/  IMAD.WIDE R182, R2, 0x4, R8 ;  /* 0x0000000402b67825 */ /* 0x000fc600078e0208 */
[----:B------:R-:W3:Y:S01]  /*19da0*/  LDL.LU.64 R8, [R1+0x730] ;  /* 0x0007300001087983 */ /* 0x000ee20000300a00 */
[----:B------:R-:W-:Y:S02]  /*19db0*/  VIADD R238, R238, 0xffffffb9 ;  /* 0xffffffb9eeee7836 */ /* 0x000fe40000000000 */
[----:B------:R-:W-:Y:S01]  /*19dc0*/  VIADD R237, R240, 0xffffffb8 ;  /* 0xffffffb8f0ed7836 */ /* 0x000fe20000000000 */
[----:B------:R-:W-:Y:S01]  /*19dd0*/  STL.64 [R1+0x2700], R102 ;  /* 0x0027006601007387 */ /* 0x000fe20000100a00 */
[----:B------:R-:W-:Y:S01]  /*19de0*/  VIADD R236, R241, 0xffffff9b ;  /* 0xffffff9bf1ec7836 */ /* 0x000fe20000000000 */
[----:B------:R-:W-:Y:S01]  /*19df0*/  ISETP.GE.U32.AND P1, PT, R238, 0x7fffff7a, PT ;  /* 0x7fffff7aee00780c */ /* 0x000fe20003f26070 */
[C---:B------:R-:W-:Y:S01]  /*19e00*/  IMAD.WIDE R174, R2.reuse, 0x4, R174 ;  /* 0x0000000402ae7825 */ /* 0x040fe200078e02ae */
[----:B------:R-:W-:Y:S01]  /*19e10*/  ISETP.GE.U32.AND P2, PT, R237, 0x7fffff79, PT ;  /* 0x7fffff79ed00780c */ /* 0x000fe20003f46070 */
[----:B------:R-:W-:Y:S02]  /*19e20*/  STL.64 [R1+0x2020], R190 ;  /* 0x002020be01007387 */ /* 0x000fe40000100a00 */
[----:B------:R-:W-:Y:S01]  /*19e30*/  IMAD.WIDE R158, R2, 0x4, R158 ;  /* 0x00000004029e7825 */ /* 0x000fe200078e029e */
[----:B------:R-:W-:Y:S01]  /*19e40*/  ISETP.GE.U32.AND P3, PT, R236, 0x7fffff5c, PT ;  /* 0x7fffff5cec00780c */ /* 0x000fe20003f66070 */
[----:B------:R-:W-:Y:S01]  /*19e50*/  STL.64 [R1+0x2720], R46 ;  /* 0x0027202e01007387 */ /* 0x000fe20000100a00 */
[----:B------:R-:W1:Y:S01]  /*19e60*/  LDC R236, c[0x0][0x230] ;  /* 0x00008c00ffec7b82 */ /* 0x000e620000000800 */
[----:B------:R-:W-:-:S02]  /*19e70*/  VIADD R3, R242, 0xffffff9a ;  /* 0xffffff9af2037836 */ /* 0x000fc40000000000 */
[C---:B------:R-:W-:Y:S01]  /*19e80*/  IMAD.WIDE R150, R2.reuse, 0x4, R150 ;  /* 0x0000000402967825 */ /* 0x040fe200078e0296 */
[----:B------:R-:W-:Y:S03]  /*19e90*/  STL.64 [R1+0x2060], R182 ;  /* 0x002060b601007387 */ /* 0x000fe60000100a00 */
[C---:B------:R-:W-:Y:S01]  /*19ea0*/  IMAD.WIDE R142, R2.reuse, 0x4, R142 ;  /* 0x00000004028e7825 */ /* 0x040fe200078e028e */
[----:B------:R-:W-:Y:S03]  /*19eb0*/  STL.64 [R1+0x20a8], R174 ;  /* 0x0020a8ae01007387 */ /* 0x000fe60000100a00 */
[----:B------:R-:W-:Y:S01]  /*19ec0*/  IMAD.WIDE R126, R2, 0x4, R126 ;  /* 0x00000004027e7825 */ /* 0x000fe200078e027e */
[----:B------:R-:W-:Y:S01]  /*19ed0*/  STL.64 [R1+0x2138], R158 ;  /* 0x0021389e01007387 */ /* 0x000fe20000100a00 */
[----:B------:R-:W-:Y:S01]  /*19ee0*/  ISETP.GE.U32.AND P5, PT, R3, 0x7fffff5b, PT ;  /* 0x7fffff5b0300780c */ /* 0x000fe20003fa6070 */
[----:B------:R-:W1:Y:S01]  /*19ef0*/  LDC R237, c[0x0][0x230] ;  /* 0x00008c00ffed7b82 */ /* 0x000e620000000800 */
[----:B------:R-:W-:Y:S01]  /*19f00*/  VIADD R3, R243, 0xffffff99 ;  /* 0xffffff99f3037836 */ /* 0x000fe20000000000 */
[----:B------:R-:W-:Y:S04]  /*19f10*/  STL.64 [R1+0x2160], R150 ;  /* 0x0021609601007387 */ /* 0x000fe80000100a00 */
[----:B------:R-:W-:Y:S02]  /*19f20*/  STL.64 [R1+0x2178], R142 ;  /* 0x0021788e01007387 */ /* 0x000fe40000100a00 */
[----:B------:R-:W1:Y:S02]  /*19f30*/  LDC R240, c[0x0][0x230] ;  /* 0x00008c00fff07b82 */ /* 0x000e640000000800 */
[----:B------:R-:W-:Y:S01]  /*19f40*/  STL.64 [R1+0x26c8], R126 ;  /* 0x0026c87e01007387 */ /* 0x000fe20000100a00 */
[----:B------:R-:W-:-:S03]  /*19f50*/  ISETP.GE.U32.AND P6, PT, R3, 0x7fffff5a, PT ;  /* 0x7fffff5a0300780c */ /* 0x000fc60003fc6070 */
[----:B------:R-:W-:Y:S01]  /*19f60*/  LDGSTS.E [R4+0x20008], desc[UR4][R198.64], !P1 ;  /* 0x20008000c6047fae */ /* 0x000fe2000c921844 */
[----:B------:R-:W-:Y:S01]  /*19f70*/  VIADD R3, R239, 0xffffff98 ;  /* 0xffffff98ef037836 */ /* 0x000fe20000000000 */
[----:B------:R-:W1:Y:S02]  /*19f80*/  LDC R241, c[0x0][0x230] ;  /* 0x00008c00fff17b82 */ /* 0x000e640000000800 */
[----:B------:R-:W-:Y:S04]  /*19f90*/  LDGSTS.E [R4+0x24008], desc[UR4][R190.64], !P1 ;  /* 0x24008000be047fae */ /* 0x000fe8000c921844 */
[----:B------:R-:W-:Y:S01]  /*19fa0*/  LDGSTS.E [R4+0x28008], desc[UR4][R182.64], !P1 ;  /* 0x28008000b6047fae */ /* 0x000fe2000c921844 */
[----:B----4-:R-:W-:-:S03]  /*19fb0*/  IMAD.WIDE R70, R2, 0x4, R70 ;  /* 0x0000000402467825 */ /* 0x010fc600078e0246 */
[----:B------:R-:W-:Y:S01]  /*19fc0*/  LDGSTS.E [R4+0x2c008], desc[UR4][R174.64], !P1 ;  /* 0x2c008000ae047fae */ /* 0x000fe2000c921844 */
[----:B------:R-:W4:Y:S03]  /*19fd0*/  LDC R239, c[0x0][0x230] ;  /* 0x00008c00ffef7b82 */ /* 0x000f260000000800 */
[----:B------:R1:W-:Y:S04]  /*19fe0*/  STL.64 [R1+0x26d0], R70 ;  /* 0x0026d04601007387 */ /* 0x0003e80000100a00 */
[----:B------:R-:W-:Y:S01]  /*19ff0*/  LDGSTS.E [R4+0x2000c], desc[UR4][R166.64], !P2 ;  /* 0x2000c000a6047fae */ /* 0x000fe2000d121844 */
[----:B------:R-:W-:-:S03]  /*1a000*/  IMAD.WIDE R62, R2, 0x4, R62 ;  /* 0x00000004023e7825 */ /* 0x000fc600078e023e */
[----:B------:R-:W-:Y:S01]  /*1a010*/  LDGSTS.E [R4+0x2400c], desc[UR4][R158.64], !P2 ;  /* 0x2400c0009e047fae */ /* 0x000fe2000d121844 */
[----:B------:R-:W4:Y:S01]  /*1a020*/  LDC R242, c[0x0][0x230] ;  /* 0x00008c00fff27b82 */ /* 0x000f220000000800 */
[C---:B--2---:R-:W-:Y:S02]  /*1a030*/  IMAD.WIDE R22, R2.reuse, 0x4, R22 ;  /* 0x0000000402167825 */ /* 0x044fe400078e0216 */
[----:B------:R2:W-:Y:S05]  /*1a040*/  STL.64 [R1+0x26d8], R62 ;  /* 0x0026d83e01007387 */ /* 0x0005ea0000100a00 */
[----:B------:R-:W4:Y:S01]  /*1a050*/  LDC R243, c[0x0][0x230] ;  /* 0x00008c00fff37b82 */ /* 0x000f220000000800 */
[C---:B------:R-:W-:Y:S01]  /*1a060*/  IMAD.WIDE R118, R2.reuse, 0x4, R118 ;  /* 0x0000000402767825 */ /* 0x040fe200078e0276 */
[----:B------:R2:W-:Y:S06]  /*1a070*/  STL.64 [R1+0x26e8], R22 ;  /* 0x0026e81601007387 */ /* 0x0005ec0000100a00 */
[----:B------:R-:W4:Y:S01]  /*1a080*/  LDC R238, c[0x0][0x230] ;  /* 0x00008c00ffee7b82 */ /* 0x000f220000000800 */
[C---:B------:R-:W-:Y:S01]  /*1a090*/  IMAD.WIDE R110, R2.reuse, 0x4, R110 ;  /* 0x00000004026e7825 */ /* 0x040fe200078e026e */
[----:B------:R-:W-:Y:S03]  /*1a0a0*/  STL.64 [R1+0x26f0], R118 ;  /* 0x0026f07601007387 */ /* 0x000fe60000100a00 */
[C---:B---3--:R-:W-:Y:S01]  /*1a0b0*/  IMAD.WIDE R94, R2.reuse, 0x4, R94 ;  /* 0x00000004025e7825 */ /* 0x048fe200078e025e */
[----:B------:R-:W-:Y:S03]  /*1a0c0*/  STL.64 [R1+0x26f8], R110 ;  /* 0x0026f86e01007387 */ /* 0x000fe60000100a00 */
[C---:B------:R-:W-:Y:S01]  /*1a0d0*/  IMAD.WIDE R86, R2.reuse, 0x4, R86 ;  /* 0x0000000402567825 */ /* 0x040fe200078e0256 */
[----:B------:R-:W-:Y:S03]  /*1a0e0*/  STL.64 [R1+0x2708], R94 ;  /* 0x0027085e01007387 */ /* 0x000fe60000100a00 */
[C---:B------:R-:W-:Y:S01]  /*1a0f0*/  IMAD.WIDE R78, R2.reuse, 0x4, R78 ;  /* 0x00000004024e7825 */ /* 0x040fe200078e024e */
[----:B------:R-:W-:Y:S03]  /*1a100*/  STL.64 [R1+0x2710], R86 ;  /* 0x0027105601007387 */ /* 0x000fe60000100a00 */
[----:B------:R-:W-:Y:S01]  /*1a110*/  IMAD.WIDE R38, R2, 0x4, R38 ;  /* 0x0000000402267825 */ /* 0x000fe200078e0226 */
[----:B------:R-:W-:Y:S01]  /*1a120*/  LDGSTS.E [R4+0x2800c], desc[UR4][R150.64], !P2 ;  /* 0x2800c00096047fae */ /* 0x000fe2000d121844 */
[----:B------:R-:W-:-:S03]  /*1a130*/  ISETP.GE.U32.AND P0, PT, R3, 0x7fffff59, PT ;  /* 0x7fffff590300780c */ /* 0x000fc60003f06070 */
[----:B------:R-:W-:Y:S04]  /*1a140*/  STL.64 [R1+0x2718], R78 ;  /* 0x0027184e01007387 */ /* 0x000fe80000100a00 */
[----:B------:R-:W-:Y:S04]  /*1a150*/  LDGSTS.E [R4+0x2c00c], desc[UR4][R142.64], !P2 ;  /* 0x2c00c0008e047fae */ /* 0x000fe8000d121844 */
[----:B------:R3:W-:Y:S04]  /*1a160*/  STL.64 [R1+0x2728], R38 ;  /* 0x0027282601007387 */ /* 0x0007e80000100a00 */
[----:B------:R-:W-:Y:S01]  /*1a170*/  LDGSTS.E [R4+0x30000], desc[UR4][R134.64], !P3 ;  /* 0x3000000086047fae */ /* 0x000fe2000d921844 */
[----:B------:R-:W-:-:S03]  /*1a180*/  IMAD.WIDE R30, R2, 0x4, R30 ;  /* 0x00000004021e7825 */ /* 0x000fc600078e021e */
[----:B------:R-:W-:Y:S01]  /*1a190*/  LDGSTS.E [R4+0x34000], desc[UR4][R126.64], !P3 ;  /* 0x340000007e047fae */ /* 0x000fe2000d921844 */
[----:B------:R-:W-:-:S03]  /*1a1a0*/  IMAD.WIDE R8, R2, 0x4, R8 ;  /* 0x0000000402087825 */ /* 0x000fc600078e0208 */
[----:B------:R4:W-:Y:S04]  /*1a1b0*/  STL.64 [R1+0x2730], R30 ;  /* 0x0027301e01007387 */ /* 0x0009e80000100a00 */
[----:B------:R4:W-:Y:S04]  /*1a1c0*/  STL.64 [R1+0x2738], R8 ;  /* 0x0027380801007387 */ /* 0x0009e80000100a00 */
[----:B------:R-:W-:Y:S04]  /*1a1d0*/  LDGSTS.E [R4+0x38000], desc[UR4][R70.64], !P3 ;  /* 0x3800000046047fae */ /* 0x000fe8000d921844 */
[----:B------:R-:W-:Y:S04]  /*1a1e0*/  LDGSTS.E [R4+0x3c000], desc[UR4][R62.64], !P3 ;  /* 0x3c0000003e047fae */ /* 0x000fe8000d921844 */
[----:B------:R-:W-:Y:S04]  /*1a1f0*/  LDGSTS.E [R4+0x30004], desc[UR4][R54.64], !P5 ;  /* 0x3000400036047fae */ /* 0x000fe8000e921844 */
[----:B-1----:R-:W4:Y:S04]  /*1a200*/  LDL.LU.64 R70, [R1+0xaa8] ;  /* 0x000aa80001467983 */ /* 0x002f280000300a00 */
[----:B--2---:R-:W2:Y:S04]  /*1a210*/  LDL.LU.64 R62, [R1+0xaa0] ;  /* 0x000aa000013e7983 */ /* 0x004ea80000300a00 */
[----:B------:R-:W-:Y:S04]  /*1a220*/  LDGSTS.E [R4+0x34004], desc[UR4][R22.64], !P5 ;  /* 0x3400400016047fae */ /* 0x000fe8000e921844 */
[----:B------:R-:W2:Y:S04]  /*1a230*/  LDL.LU.64 R54, [R1+0xa98] ;  /* 0x000a980001367983 */ /* 0x000ea80000300a00 */
[----:B------:R-:W-:Y:S04]  /*1a240*/  LDGSTS.E [R4+0x38004], desc[UR4][R118.64], !P5 ;  /* 0x3800400076047fae */ /* 0x000fe8000e921844 */
[----:B------:R-:W2:Y:S04]  /*1a250*/  LDL.LU.64 R22, [R1+0xa90] ;  /* 0x000a900001167983 */ /* 0x000ea80000300a00 */
        /* <DEDUP_REMOVED lines=11> */
[----:B----4-:R-:W4:Y:S04]  /*1a310*/  LDL.LU.64 R30, [R1+0xa78] ;  /* 0x000a7800011e7983 */ /* 0x010f280000300a00 */
[----:B------:R-:W4:Y:S01]  /*1a320*/  LDL.LU.64 R8, [R1+0xa70] ;  /* 0x000a700001087983 */ /* 0x000f220000300a00 */
[----:B------:R-:W-:-:S05]  /*1a330*/  VIADD R236, R236, 0xffffffb7 ;  /* 0xffffffb7ecec7836 */ /* 0x000fca0000000000 */
[----:B------:R-:W-:Y:S01]  /*1a340*/  ISETP.GE.U32.AND P6, PT, R236, 0x7fffff78, PT ;  /* 0x7fffff78ec00780c */ /* 0x000fe20003fc6070 */
[----:B------:R-:W-:-:S05]  /*1a350*/  VIADD R3, R237, 0xffffffb6 ;  /* 0xffffffb6ed037836 */ /* 0x000fca0000000000 */
[----:B------:R-:W-:Y:S01]  /*1a360*/  ISETP.GE.U32.AND P0, PT, R3, 0x7fffff77, PT ;  /* 0x7fffff770300780c */ /* 0x000fe20003f06070 */
[----:B-1----:R-:W-:-:S04]  /*1a370*/  IMAD.WIDE R78, R2, 0x4, R70 ;  /* 0x00000004024e7825 */ /* 0x002fc800078e0246 */
[C---:B--2---:R-:W-:Y:S01]  /*1a380*/  IMAD.WIDE R62, R2.reuse, 0x4, R62 ;  /* 0x00000004023e7825 */ /* 0x044fe200078e023e */
[----:B------:R-:W-:Y:S04]  /*1a390*/  STL.64 [R1+0x1ea8], R78 ;  /* 0x001ea84e01007387 */ /* 0x000fe80000100a00 */
[----:B------:R-:W2:Y:S01]  /*1a3a0*/  LDL.LU.64 R70, [R1+0xa68] ;  /* 0x000a680001467983 */ /* 0x000ea20000300a00 */
[----:B------:R-:W-:-:S03]  /*1a3b0*/  IMAD.WIDE R54, R2, 0x4, R54 ;  /* 0x0000000402367825 */ /* 0x000fc600078e0236 */
[----:B------:R1:W-:Y:S01]  /*1a3c0*/  STL.64 [R1+0x1ee0], R62 ;  /* 0x001ee03e01007387 */ /* 0x0003e20000100a00 */
[----:B------:R-:W-:-:S03]  /*1a3d0*/  IMAD.WIDE R22, R2, 0x4, R22 ;  /* 0x0000000402167825 */ /* 0x000fc600078e0216 */
[----:B------:R1:W-:Y:S04]  /*1a3e0*/  STL.64 [R1+0x1f30], R54 ;  /* 0x001f303601007387 */ /* 0x0003e80000100a00 */
[----:B------:R3:W-:Y:S04]  /*1a3f0*/  LDGSTS.E [R5+0x20000], desc[UR4][R78.64], !P6 ;  /* 0x200000004e057fae */ /* 0x0007e8000f121844 */
[----:B------:R1:W-:Y:S04]  /*1a400*/  STL.64 [R1+0x1f80], R22 ;  /* 0x001f801601007387 */ /* 0x0003e80000100a00 */
[----:B------:R-:W-:Y:S04]  /*1a410*/  LDGSTS.E [R5+0x24000], desc[UR4][R62.64], !P6 ;  /* 0x240000003e057fae */ /* 0x000fe8000f121844 */
[----:B------:R2:W-:Y:S04]  /*1a420*/  LDGSTS.E [R5+0x28000], desc[UR4][R54.64], !P6 ;  /* 0x2800000036057fae */ /* 0x0005e8000f121844 */
[----:B------:R2:W-:Y:S04]  /*1a430*/  LDGSTS.E [R5+0x2c000], desc[UR4][R22.64], !P6 ;  /* 0x2c00000016057fae */ /* 0x0005e8000f121844 */
[----:B-1----:R-:W2:Y:S04]  /*1a440*/  LDL.LU.64 R62, [R1+0xa48] ;  /* 0x000a4800013e7983 */ /* 0x002ea80000300a00 */
[----:B------:R-:W2:Y:S04]  /*1a450*/  LDL.LU.64 R54, [R1+0x728] ;  /* 0x0007280001367983 */ /* 0x000ea80000300a00 */
[----:B------:R-:W2:Y:S01]  /*1a460*/  LDL.LU.64 R22, [R1+0x708] ;  /* 0x0007080001167983 */ /* 0x000ea20000300a00 */
[----:B---3--:R-:W-:-:S04]  /*1a470*/  IMAD.WIDE R38, R2, 0x4, R38 ;  /* 0x0000000402267825 */ /* 0x008fc800078e0226 */
[C---:B------:R-:W-:Y:S01]  /*1a480*/  IMAD.WIDE R78, R2.reuse, 0x4, R46 ;  /* 0x00000004024e7825 */ /* 0x040fe200078e022e */
[----:B------:R-:W-:Y:S03]  /*1a490*/  LDGSTS.E [R5+0x20004], desc[UR4][R38.64], !P0 ;  /* 0x2000400026057fae */ /* 0x000fe6000c121844 */
[C---:B----4-:R-:W-:Y:S01]  /*1a4a0*/  IMAD.WIDE R30, R2.reuse, 0x4, R30 ;  /* 0x00000004021e7825 */ /* 0x050fe200078e021e */
        /* <DEDUP_REMOVED lines=10> */
[----:B----4-:R-:W4:Y:S04]  /*1a550*/  LDL.LU.64 R30, [R1+0xa60] ;  /* 0x000a6000011e7983 */ /* 0x010f280000300a00 */
[----:B-1----:R-:W4:Y:S04]  /*1a560*/  LDL.LU.64 R8, [R1+0xa58] ;  /* 0x000a580001087983 */ /* 0x002f280000300a00 */
[----:B------:R-:W4:Y:S04]  /*1a570*/  LDL.LU.64 R174, [R1+0xa50] ;  /* 0x000a500001ae7983 */ /* 0x000f280000300a00 */
[----:B------:R-:W4:Y:S04]  /*1a580*/  LDL.LU.64 R158, [R1+0xa40] ;  /* 0x000a4000019e7983 */ /* 0x000f280000300a00 */
[----:B------:R-:W4:Y:S04]  /*1a590*/  LDL.LU.64 R150, [R1+0xa38] ;  /* 0x000a380001967983 */ /* 0x000f280000300a00 */
[----:B------:R-:W4:Y:S04]  /*1a5a0*/  LDL.LU.64 R142, [R1+0xa30] ;  /* 0x000a3000018e7983 */ /* 0x000f280000300a00 */
[----:B------:R-:W4:Y:S01]  /*1a5b0*/  LDL.LU.64 R126, [R1+0x720] ;  /* 0x00072000017e7983 */ /* 0x000f220000300a00 */
[----:B--2---:R-:W-:-:S03]  /*1a5c0*/  IMAD.WIDE R198, R2, 0x4, R70 ;  /* 0x0000000402c67825 */ /* 0x004fc600078e0246 */
[----:B------:R-:W2:Y:S01]  /*1a5d0*/  LDL.LU.64 R70, [R1+0x718] ;  /* 0x0007180001467983 */ /* 0x000ea20000300a00 */
[----:B------:R-:W-:-:S03]  /*1a5e0*/  IMAD.WIDE R166, R2, 0x4, R62 ;  /* 0x0000000402a67825 */ /* 0x000fc600078e023e */
[----:B------:R-:W2:Y:S01]  /*1a5f0*/  LDL.LU.64 R62, [R1+0x710] ;  /* 0x00071000013e7983 */ /* 0x000ea20000300a00 */
[----:B------:R-:W-:-:S04]  /*1a600*/  IMAD.WIDE R134, R2, 0x4, R54 ;  /* 0x0000000402867825 */ /* 0x000fc800078e0236 */
        /* <DEDUP_REMOVED lines=14> */
[----:B----4-:R-:W-:-:S03]  /*1a6f0*/  IMAD.WIDE R190, R2, 0x4, R30 ;  /* 0x0000000402be7825 */ /* 0x010fc600078e021e */
[----:B------:R-:W4:Y:S01]  /*1a700*/  LDL.LU.64 R30, [R1+0x6b8] ;  /* 0x0006b800011e7983 */ /* 0x000f220000300a00 */
[----:B------:R-:W-:-:S03]  /*1a710*/  IMAD.WIDE R182, R2, 0x4, R8 ;  /* 0x0000000402b67825 */ /* 0x000fc600078e0208 */
[----:B------:R-:W4:Y:S01]  /*1a720*/  LDL.LU.64 R8, [R1+0x6b0] ;  /* 0x0006b00001087983 */ /* 0x000f220000300a00 */
[----:B------:R-:W-:Y:S02]  /*1a730*/  VIADD R237, R239, 0xffffffb5 ;  /* 0xffffffb5efed7836 */ /* 0x000fe40000000000 */
[----:B------:R-:W-:Y:S01]  /*1a740*/  VIADD R236, R240, 0xffffffb4 ;  /* 0xffffffb4f0ec7836 */ /* 0x000fe20000000000 */
[----:B------:R-:W-:Y:S01]  /*1a750*/  STL.64 [R1+0x2780], R102 ;  /* 0x0027806601007387 */ /* 0x000fe20000100a00 */
[----:B------:R-:W-:Y:S01]  /*1a760*/  VIADD R4, R241, 0xffffff97 ;  /* 0xffffff97f1047836 */ /* 0x000fe20000000000 */
[----:B------:R-:W-:Y:S01]  /*1a770*/  ISETP.GE.U32.AND P1, PT, R237, 0x7fffff76, PT ;  /* 0x7fffff76ed00780c */ /* 0x000fe20003f26070 */
[----:B------:R-:W-:Y:S01]  /*1a780*/  IMAD.WIDE R174, R2, 0x4, R174 ;  /* 0x0000000402ae7825 */ /* 0x000fe200078e02ae */
        /* <DEDUP_REMOVED lines=26> */
[----:B--2---:R-:W-:-:S03]  /*1a930*/  IMAD.WIDE R70, R2, 0x4, R70 ;  /* 0x0000000402467825 */ /* 0x004fc600078e0246 */
[----:B------:R-:W-:Y:S01]  /*1a940*/  LDGSTS.E [R5+0x2c008], desc[UR4][R174.64], !P1 ;  /* 0x2c008000ae057fae */ /* 0x000fe2000c921844 */
[----:B------:R-:W2:Y:S03]  /*1a950*/  LDC R238, c[0x0][0x230] ;  /* 0x00008c00ffee7b82 */ /* 0x000ea60000000800 */
[----:B------:R1:W-:Y:S04]  /*1a960*/  STL.64 [R1+0x2750], R70 ;  /* 0x0027504601007387 */ /* 0x0003e80000100a00 */
[----:B------:R-:W-:Y:S01]  /*1a970*/  LDGSTS.E [R5+0x2000c], desc[UR4][R166.64], !P2 ;  /* 0x2000c000a6057fae */ /* 0x000fe2000d121844 */
[----:B------:R-:W-:-:S03]  /*1a980*/  IMAD.WIDE R62, R2, 0x4, R62 ;  /* 0x00000004023e7825 */ /* 0x000fc600078e023e */
[----:B------:R-:W-:Y:S01]  /*1a990*/  LDGSTS.E [R5+0x2400c], desc[UR4][R158.64], !P2 ;  /* 0x2400c0009e057fae */ /* 0x000fe2000d121844 */
[----:B------:R-:W2:Y:S01]  /*1a9a0*/  LDC R241, c[0x0][0x230] ;  /* 0x00008c00fff17b82 */ /* 0x000ea20000000800 */
[C---:B------:R-:W-:Y:S02]  /*1a9b0*/  IMAD.WIDE R22, R2.reuse, 0x4, R22 ;  /* 0x0000000402167825 */ /* 0x040fe400078e0216 */
[----:B------:R1:W-:Y:S05]  /*1a9c0*/  STL.64 [R1+0x2758], R62 ;  /* 0x0027583e01007387 */ /* 0x0003ea0000100a00 */
[----:B------:R-:W2:Y:S01]  /*1a9d0*/  LDC R242, c[0x0][0x230] ;  /* 0x00008c00fff27b82 */ /* 0x000ea20000000800 */
[C---:B------:R-:W-:Y:S01]  /*1a9e0*/  IMAD.WIDE R118, R2.reuse, 0x4, R118 ;  /* 0x0000000402767825 */ /* 0x040fe200078e0276 */
[----:B------:R1:W-:Y:S06]  /*1a9f0*/  STL.64 [R1+0x2768], R22 ;  /* 0x0027681601007387 */ /* 0x0003ec0000100a00 */
[----:B------:R-:W2:Y:S01]  /*1aa00*/  LDC R237, c[0x0][0x230] ;  /* 0x00008c00ffed7b82 */ /* 0x000ea20000000800 */
        /* <DEDUP_REMOVED lines=15> */
[----:B----4-:R-:W-:-:S03]  /*1ab00*/  IMAD.WIDE R30, R2, 0x4, R30 ;  /* 0x00000004021e7825 */ /* 0x010fc600078e021e */
[----:B------:R-:W-:Y:S01]  /*1ab10*/  LDGSTS.E [R5+0x34000], desc[UR4][R126.64], !P3 ;  /* 0x340000007e057fae */ /* 0x000fe2000d921844 */
[----:B------:R-:W-:-:S03]  /*1ab20*/  IMAD.WIDE R8, R2, 0x4, R8 ;  /* 0x0000000402087825 */ /* 0x000fc600078e0208 */
[----:B------:R4:W-:Y:S04]  /*1ab30*/  STL.64 [R1+0x27b0], R30 ;  /* 0x0027b01e01007387 */ /* 0x0009e80000100a00 */
[----:B------:R2:W-:Y:S04]  /*1ab40*/  STL.64 [R1+0x27b8], R8 ;  /* 0x0027b80801007387 */ /* 0x0005e80000100a00 */
[----:B------:R-:W-:Y:S04]  /*1ab50*/  LDGSTS.E [R5+0x38000], desc[UR4][R70.64], !P3 ;  /* 0x3800000046057fae */ /* 0x000fe8000d921844 */
[----:B------:R-:W-:Y:S04]  /*1ab60*/  LDGSTS.E [R5+0x3c000], desc[UR4][R62.64], !P3 ;  /* 0x3c0000003e057fae */ /* 0x000fe8000d921844 */
[----:B------:R-:W-:Y:S04]  /*1ab70*/  LDGSTS.E [R5+0x30004], desc[UR4][R54.64], !P5 ;  /* 0x3000400036057fae */ /* 0x000fe8000e921844 */
[----:B-1----:R-:W2:Y:S04]  /*1ab80*/  LDL.LU.64 R70, [R1+0xa28] ;  /* 0x000a280001467983 */ /* 0x002ea80000300a00 */
[----:B------:R-:W2:Y:S04]  /*1ab90*/  LDL.LU.64 R62, [R1+0xa20] ;  /* 0x000a2000013e7983 */ /* 0x000ea80000300a00 */
        /* <DEDUP_REMOVED lines=16> */
[----:B--2---:R-:W2:Y:S01]  /*1aca0*/  LDL.LU.64 R8, [R1+0x9f0] ;  /* 0x0009f00001087983 */ /* 0x004ea20000300a00 */
[----:B------:R-:W-:-:S05]  /*1acb0*/  VIADD R4, R4, 0xffffffb3 ;  /* 0xffffffb304047836 */ /* 0x000fca0000000000 */
[----:B------:R-:W-:Y:S01]  /*1acc0*/  ISETP.GE.U32.AND P6, PT, R4, 0x7fffff74, PT ;  /* 0x7fffff740400780c */ /* 0x000fe20003fc6070 */
[----:B------:R-:W-:-:S05]  /*1acd0*/  VIADD R3, R236, 0xffffffb2 ;  /* 0xffffffb2ec037836 */ /* 0x000fca0000000000 */
[----:B------:R-:W-:Y:S01]  /*1ace0*/  ISETP.GE.U32.AND P0, PT, R3, 0x7fffff73, PT ;  /* 0x7fffff730300780c */ /* 0x000fe20003f06070 */
[----:B-1----:R-:W-:-:S04]  /*1acf0*/  IMAD.WIDE R78, R2, 0x4, R70 ;  /* 0x00000004024e7825 */ /* 0x002fc800078e0246 */
[C---:B------:R-:W-:Y:S01]  /*1ad00*/  IMAD.WIDE R62, R2.reuse, 0x4, R62 ;  /* 0x00000004023e7825 */ /* 0x040fe200078e023e */
        /* <DEDUP_REMOVED lines=19> */
[C---:B--2---:R-:W-:Y:S01]  /*1ae40*/  IMAD.WIDE R8, R2.reuse, 0x4, R8 ;  /* 0x0000000402087825 */ /* 0x044fe200078e0208 */
[----:B------:R1:W-:Y:S04]  /*1ae50*/  STL.64 [R1+0x1f78], R38 ;  /* 0x001f782601007387 */ /* 0x0003e80000100a00 */
[----:B------:R-:W-:Y:S04]  /*1ae60*/  STL.64 [R1+0x1fc8], R78 ;  /* 0x001fc84e01007387 */ /* 0x000fe80000100a00 */
[----:B------:R2:W-:Y:S04]  /*1ae70*/  STL.64 [R1+0x2008], R30 ;  /* 0x0020081e01007387 */ /* 0x0005e80000100a00 */
[----:B-1----:R-:W4:Y:S04]  /*1ae80*/  LDL.LU.64 R38, [R1+0x648] ;  /* 0x0006480001267983 */ /* 0x002f280000300a00 */
[----:B------:R1:W-:Y:S04]  /*1ae90*/  LDGSTS.E [R15+0x24004], desc[UR4][R78.64], !P0 ;  /* 0x240040004e0f7fae */ /* 0x0003e8000c121844 */
[----:B------:R1:W-:Y:S04]  /*1aea0*/  STL.64 [R1+0x2048], R8 ;  /* 0x0020480801007387 */ /* 0x0003e80000100a00 */
[----:B------:R4:W-:Y:S04]  /*1aeb0*/  LDGSTS.E [R15+0x28004], desc[UR4][R30.64], !P0 ;  /* 0x280040001e0f7fae */ /* 0x0009e8000c121844 */
[----:B------:R4:W-:Y:S04]  /*1aec0*/  LDGSTS.E [R15+0x2c004], desc[UR4][R8.64], !P0 ;  /* 0x2c004000080f7fae */ /* 0x0009e8000c121844 */
[----:B--2---:R-:W2:Y:S04]  /*1aed0*/  LDL.LU.64 R30, [R1+0x9e0] ;  /* 0x0009e000011e7983 */ /* 0x004ea80000300a00 */
[----:B-1----:R-:W2:Y:S04]  /*1aee0*/  LDL.LU.64 R8, [R1+0x9d8] ;  /* 0x0009d80001087983 */ /* 0x002ea80000300a00 */
[----:B------:R-:W2:Y:S04]  /*1aef0*/  LDL.LU.64 R174, [R1+0x9d0] ;  /* 0x0009d00001ae7983 */ /* 0x000ea80000300a00 */
[----:B------:R-:W2:Y:S04]  /*1af00*/  LDL.LU.64 R158, [R1+0x9c0] ;  /* 0x0009c000019e7983 */ /* 0x000ea80000300a00 */
[----:B------:R-:W2:Y:S04]  /*1af10*/  LDL.LU.64 R150, [R1+0x9b8] ;  /* 0x0009b80001967983 */ /* 0x000ea80000300a00 */
[----:B------:R-:W2:Y:S04]  /*1af20*/  LDL.LU.64 R142, [R1+0x9b0] ;  /* 0x0009b000018e7983 */ /* 0x000ea80000300a00 */
[----:B------:R-:W2:Y:S01]  /*1af30*/  LDL.LU.64 R126, [R1+0x6a0] ;  /* 0x0006a000017e7983 */ /* 0x000ea20000300a00 */
[----:B------:R-:W-:-:S03]  /*1af40*/  IMAD.WIDE R198, R2, 0x4, R70 ;  /* 0x0000000402c67825 */ /* 0x000fc600078e0246 */
        /* <DEDUP_REMOVED lines=14> */
[----:B----4-:R-:W-:-:S03]  /*1b030*/  IMAD.WIDE R46, R2, 0x4, R38 ;  /* 0x00000004022e7825 */ /* 0x010fc600078e0226 */
[----:B------:R-:W4:Y:S04]  /*1b040*/  LDL.LU.64 R78, [R1+0x650] ;  /* 0x00065000014e7983 */ /* 0x000f280000300a00 */
[----:B------:R-:W4:Y:S04]  /*1b050*/  LDL.LU.64 R38, [R1+0x640] ;  /* 0x0006400001267983 */ /* 0x000f280000300a00 */
[----:B------:R-:W-:Y:S01]  /*1b060*/  STL.64 [R1+0x27e0], R54 ;  /* 0x0027e03601007387 */ /* 0x000fe20000100a00 */
[----:B--2---:R-:W-:-:S03]  /*1b070*/  IMAD.WIDE R190, R2, 0x4, R30 ;  /* 0x0000000402be7825 */ /* 0x004fc600078e021e */
[----:B------:R-:W2:Y:S01]  /*1b080*/  LDL.LU.64 R30, [R1+0x638] ;  /* 0x00063800011e7983 */ /* 0x000ea20000300a00 */
[----:B------:R-:W-:-:S03]  /*1b090*/  IMAD.WIDE R182, R2, 0x4, R8 ;  /* 0x0000000402b67825 */ /* 0x000fc600078e0208 */
[----:B------:R-:W2:Y:S01]  /*1b0a0*/  LDL.LU.64 R8, [R1+0x630] ;  /* 0x0006300001087983 */ /* 0x000ea20000300a00 */
        /* <DEDUP_REMOVED lines=32> */
[----:B------:R-:W-:-:S03]  /*1b2b0*/  IMAD.WIDE R70, R2, 0x4, R70 ;  /* 0x0000000402467825 */ /* 0x000fc600078e0246 */
[----:B------:R-:W-:Y:S01]  /*1b2c0*/  LDGSTS.E [R15+0x2c008], desc[UR4][R174.64], !P1 ;  /* 0x2c008000ae0f7fae */ /* 0x000fe2000c921844 */
[----:B------:R-:W1:Y:S03]  /*1b2d0*/  LDC R237, c[0x0][0x230] ;  /* 0x00008c00ffed7b82 */ /* 0x000e660000000800 */
[----:B------:R2:W-:Y:S04]  /*1b2e0*/  STL.64 [R1+0x2238], R70 ;  /* 0x0022384601007387 */ /* 0x0005e80000100a00 */
[----:B------:R-:W-:Y:S01]  /*1b2f0*/  LDGSTS.E [R15+0x2000c], desc[UR4][R166.64], !P2 ;  /* 0x2000c000a60f7fae */ /* 0x000fe2000d121844 */
[----:B------:R-:W-:-:S03]  /*1b300*/  IMAD.WIDE R62, R2, 0x4, R62 ;  /* 0x00000004023e7825 */ /* 0x000fc600078e023e */
[----:B------:R-:W-:Y:S01]  /*1b310*/  LDGSTS.E [R15+0x2400c], desc[UR4][R158.64], !P2 ;  /* 0x2400c0009e0f7fae */ /* 0x000fe2000d121844 */
[----:B------:R-:W1:Y:S01]  /*1b320*/  LDC R240, c[0x0][0x230] ;  /* 0x00008c00fff07b82 */ /* 0x000e620000000800 */
[C---:B------:R-:W-:Y:S02]  /*1b330*/  IMAD.WIDE R22, R2.reuse, 0x4, R22 ;  /* 0x0000000402167825 */ /* 0x040fe400078e0216 */
[----:B------:R1:W-:Y:S05]  /*1b340*/  STL.64 [R1+0x27d8], R62 ;  /* 0x0027d83e01007387 */ /* 0x0003ea0000100a00 */
[----:B------:R-:W1:Y:S01]  /*1b350*/  LDC R241, c[0x0][0x230] ;  /* 0x00008c00fff17b82 */ /* 0x000e620000000800 */
[C---:B------:R-:W-:Y:S01]  /*1b360*/  IMAD.WIDE R118, R2.reuse, 0x4, R118 ;  /* 0x0000000402767825 */ /* 0x040fe200078e0276 */
[----:B------:R1:W-:Y:S06]  /*1b370*/  STL.64 [R1+0x27e8], R22 ;  /* 0x0027e81601007387 */ /* 0x0003ec0000100a00 */
[----:B------:R-:W1:Y:S01]  /*1b380*/  LDC R236, c[0x0][0x230] ;  /* 0x00008c00ffec7b82 */ /* 0x000e620000000800 */
[C---:B------:R-:W-:Y:S01]  /*1b390*/  IMAD.WIDE R110, R2.reuse, 0x4, R110 ;  /* 0x00000004026e7825 */ /* 0x040fe200078e026e */
[----:B------:R-:W-:Y:S03]  /*1b3a0*/  STL.64 [R1+0x27f0], R118 ;  /* 0x0027f07601007387 */ /* 0x000fe60000100a00 */
[C---:B---3--:R-:W-:Y:S01]  /*1b3b0*/  IMAD.WIDE R94, R2.reuse, 0x4, R94 ;  /* 0x00000004025e7825 */ /* 0x048fe200078e025e */
[----:B------:R-:W-:Y:S03]  /*1b3c0*/  STL.64 [R1+0x27f8], R110 ;  /* 0x0027f86e01007387 */ /* 0x000fe60000100a00 */
[C---:B------:R-:W-:Y:S01]  /*1b3d0*/  IMAD.WIDE R86, R2.reuse, 0x4, R86 ;  /* 0x0000000402567825 */ /* 0x040fe200078e0256 */
[----:B------:R-:W-:Y:S03]  /*1b3e0*/  STL.64 [R1+0x2808], R94 ;  /* 0x0028085e01007387 */ /* 0x000fe60000100a00 */
[C---:B----4-:R-:W-:Y:S01]  /*1b3f0*/  IMAD.WIDE R78, R2.reuse, 0x4, R78 ;  /* 0x00000004024e7825 */ /* 0x050fe200078e024e */
        /* <DEDUP_REMOVED lines=8> */
[----:B--2---:R-:W-:-:S03]  /*1b480*/  IMAD.WIDE R30, R2, 0x4, R30 ;  /* 0x00000004021e7825 */ /* 0x004fc600078e021e */
[----:B------:R-:W-:Y:S01]  /*1b490*/  LDGSTS.E [R15+0x34000], desc[UR4][R126.64], !P3 ;  /* 0x340000007e0f7fae */ /* 0x000fe2000d921844 */
[----:B------:R-:W-:-:S03]  /*1b4a0*/  IMAD.WIDE R8, R2, 0x4, R8 ;  /* 0x0000000402087825 */ /* 0x000fc600078e0208 */
[----:B------:R2:W-:Y:S04]  /*1b4b0*/  STL.64 [R1+0x2830], R30 ;  /* 0x0028301e01007387 */ /* 0x0005e80000100a00 */
[----:B------:R4:W-:Y:S04]  /*1b4c0*/  STL.64 [R1+0x2838], R8 ;  /* 0x0028380801007387 */ /* 0x0009e80000100a00 */
[----:B------:R-:W-:Y:S04]  /*1b4d0*/  LDGSTS.E [R15+0x38000], desc[UR4][R70.64], !P3 ;  /* 0x38000000460f7fae */ /* 0x000fe8000d921844 */
[----:B------:R-:W-:Y:S04]  /*1b4e0*/  LDGSTS.E [R15+0x3c000], desc[UR4][R62.64], !P3 ;  /* 0x3c0000003e0f7fae */ /* 0x000fe8000d921844 */
[----:B------:R-:W-:Y:S04]  /*1b4f0*/  LDGSTS.E [R15+0x30004], desc[UR4][R54.64], !P5 ;  /* 0x30004000360f7fae */ /* 0x000fe8000e921844 */
[----:B------:R-:W4:Y:S04]  /*1b500*/  LDL.LU.64 R70, [R1+0x9a8] ;  /* 0x0009a80001467983 */ /* 0x000f280000300a00 */
[----:B-1----:R-:W4:Y:S04]  /*1b510*/  LDL.LU.64 R62, [R1+0x9a0] ;  /* 0x0009a000013e7983 */ /* 0x002f280000300a00 */
[----:B------:R-:W-:Y:S04]  /*1b520*/  LDGSTS.E [R15+0x34004], desc[UR4][R22.64], !P5 ;  /* 0x34004000160f7fae */ /* 0x000fe8000e921844 */
[----:B------:R-:W4:Y:S04]  /*1b530*/  LDL.LU.64 R54, [R1+0x998] ;  /* 0x0009980001367983 */ /* 0x000f280000300a00 */
[----:B------:R-:W-:Y:S04]  /*1b540*/  LDGSTS.E [R15+0x38004], desc[UR4][R118.64], !P5 ;  /* 0x38004000760f7fae */ /* 0x000fe8000e921844 */
[----:B------:R-:W4:Y:S04]  /*1b550*/  LDL.LU.64 R22, [R1+0x990] ;  /* 0x0009900001167983 */ /* 0x000f280000300a00 */
        /* <DEDUP_REMOVED lines=11> */
[----:B--2---:R-:W2:Y:S04]  /*1b610*/  LDL.LU.64 R30, [R1+0x978] ;  /* 0x00097800011e7983 */ /* 0x004ea80000300a00 */
[----:B----4-:R-:W4:Y:S01]  /*1b620*/  LDL.LU.64 R8, [R1+0x970] ;  /* 0x0009700001087983 */ /* 0x010f220000300a00 */
[----:B------:R-:W-:-:S05]  /*1b630*/  VIADD R4, R4, 0xffffffaf ;  /* 0xffffffaf04047836 */ /* 0x000fca0000000000 */
[----:B------:R-:W-:Y:S01]  /*1b640*/  ISETP.GE.U32.AND P6, PT, R4, 0x7fffff70, PT ;  /* 0x7fffff700400780c */ /* 0x000fe20003fc6070 */
[----:B------:R-:W-:-:S05]  /*1b650*/  VIADD R3, R5, 0xffffffae ;  /* 0xffffffae05037836 */ /* 0x000fca0000000000 */
[----:B------:R-:W-:Y:S01]  /*1b660*/  ISETP.GE.U32.AND P0, PT, R3, 0x7fffff6f, PT ;  /* 0x7fffff6f0300780c */ /* 0x000fe20003f06070 */
[----:B-1----:R-:W-:-:S04]  /*1b670*/  IMAD.WIDE R78, R2, 0x4, R70 ;  /* 0x00000004024e7825 */ /* 0x002fc800078e0246 */
[C---:B------:R-:W-:Y:S01]  /*1b680*/  IMAD.WIDE R62, R2.reuse, 0x4, R62 ;  /* 0x00000004023e7825 */ /* 0x040fe200078e023e */
[----:B------:R-:W-:Y:S04]  /*1b690*/  STL.64 [R1+0x1e50], R78 ;  /* 0x001e504e01007387 */ /* 0x000fe80000100a00 */
[----:B------:R-:W4:Y:S01]  /*1b6a0*/  LDL.LU.64 R70, [R1+0x968] ;  /* 0x0009680001467983 */ /* 0x000f220000300a00 */
        /* <DEDUP_REMOVED lines=9> */
[----:B-1----:R-:W4:Y:S04]  /*1b740*/  LDL.LU.64 R62, [R1+0x948] ;  /* 0x00094800013e7983 */ /* 0x002f280000300a00 */
[----:B------:R-:W4:Y:S04]  /*1b750*/  LDL.LU.64 R54, [R1+0x628] ;  /* 0x0006280001367983 */ /* 0x000f280000300a00 */
[----:B------:R-:W4:Y:S01]  /*1b760*/  LDL.LU.64 R22, [R1+0x608] ;  /* 0x0006080001167983 */ /* 0x000f220000300a00 */
[----:B---3--:R-:W-:-:S04]  /*1b770*/  IMAD.WIDE R38, R2, 0x4, R38 ;  /* 0x0000000402267825 */ /* 0x008fc800078e0226 */
[C---:B------:R-:W-:Y:S01]  /*1b780*/  IMAD.WIDE R78, R2.reuse, 0x4, R46 ;  /* 0x00000004024e7825 */ /* 0x040fe200078e022e */
[----:B------:R-:W-:Y:S03]  /*1b790*/  LDGSTS.E [R244+0x20004], desc[UR4][R38.64], !P0 ;  /* 0x2000400026f47fae */ /* 0x000fe6000c121844 */
[C---:B--2---:R-:W-:Y:S01]  /*1b7a0*/  IMAD.WIDE R30, R2.reuse, 0x4, R30 ;  /* 0x00000004021e7825 */ /* 0x044fe200078e021e */
[----:B------:R-:W2:Y:S03]  /*1b7b0*/  LDL.LU.64 R46, [R1+0x5e8] ;  /* 0x0005e800012e7983 */ /* 0x000ea60000300a00 */
[C---:B----4-:R-:W-:Y:S01]  /*1b7c0*/  IMAD.WIDE R8, R2.reuse, 0x4, R8 ;  /* 0x0000000402087825 */ /* 0x050fe200078e0208 */
        /* <DEDUP_REMOVED lines=8> */
[----:B---3--:R-:W3:Y:S04]  /*1b850*/  LDL.LU.64 R30, [R1+0x960] ;  /* 0x00096000011e7983 */ /* 0x008ee80000300a00 */
[----:B-1----:R-:W3:Y:S04]  /*1b860*/  LDL.LU.64 R8, [R1+0x958] ;  /* 0x0009580001087983 */ /* 0x002ee80000300a00 */
[----:B------:R-:W3:Y:S04]  /*1b870*/  LDL.LU.64 R174, [R1+0x950] ;  /* 0x0009500001ae7983 */ /* 0x000ee80000300a00 */
[----:B------:R-:W3:Y:S04]  /*1b880*/  LDL.LU.64 R158, [R1+0x940] ;  /* 0x00094000019e7983 */ /* 0x000ee80000300a00 */
[----:B------:R-:W3:Y:S04]  /*1b890*/  LDL.LU.64 R150, [R1+0x938] ;  /* 0x0009380001967983 */ /* 0x000ee80000300a00 */
[----:B------:R-:W3:Y:S04]  /*1b8a0*/  LDL.LU.64 R142, [R1+0x930] ;  /* 0x00093000018e7983 */ /* 0x000ee80000300a00 */
[----:B------:R-:W3:Y:S01]  /*1b8b0*/  LDL.LU.64 R126, [R1+0x620] ;  /* 0x00062000017e7983 */ /* 0x000ee20000300a00 */
[----:B------:R-:W-:-:S03]  /*1b8c0*/  IMAD.WIDE R198, R2, 0x4, R70 ;  /* 0x0000000402c67825 */ /* 0x000fc600078e0246 */
[----:B------:R-:W3:Y:S01]  /*1b8d0*/  LDL.LU.64 R70, [R1+0x618] ;  /* 0x0006180001467983 */ /* 0x000ee20000300a00 */
[----:B------:R-:W-:-:S03]  /*1b8e0*/  IMAD.WIDE R166, R2, 0x4, R62 ;  /* 0x0000000402a67825 */ /* 0x000fc600078e023e */
[----:B------:R-:W3:Y:S01]  /*1b8f0*/  LDL.LU.64 R62, [R1+0x610] ;  /* 0x00061000013e7983 */ /* 0x000ee20000300a00 */
[----:B------:R-:W-:-:S04]  /*1b900*/  IMAD.WIDE R134, R2, 0x4, R54 ;  /* 0x0000000402867825 */ /* 0x000fc800078e0236 */
[C---:B------:R-:W-:Y:S02]  /*1b910*/  IMAD.WIDE R54, R2.reuse, 0x4, R22 ;  /* 0x0000000402367825 */ /* 0x040fe400078e0216 */
[----:B------:R-:W3:Y:S04]  /*1b920*/  LDL.LU.64 R22, [R1+0x600] ;  /* 0x0006000001167983 */ /* 0x000ee80000300a00 */
[----:B------:R-:W-:Y:S04]  /*1b930*/  STL.64 [R1+0x2040], R198 ;  /* 0x002040c601007387 */ /* 0x000fe80000100a00 */
[----:B------:R-:W3:Y:S04]  /*1b940*/  LDL.LU.64 R118, [R1+0x5f8] ;  /* 0x0005f80001767983 */ /* 0x000ee80000300a00 */
[----:B------:R-:W3:Y:S04]  /*1b950*/  LDL.LU.64 R110, [R1+0x5f0] ;  /* 0x0005f000016e7983 */ /* 0x000ee80000300a00 */
[----:B------:R-:W-:Y:S01]  /*1b960*/  STL.64 [R1+0x2188], R166 ;  /* 0x002188a601007387 */ /* 0x000fe20000100a00 */
[----:B--2---:R-:W-:-:S03]  /*1b970*/  IMAD.WIDE R102, R2, 0x4, R46 ;  /* 0x0000000402667825 */ /* 0x004fc600078e022e */
[----:B------:R-:W2:Y:S04]  /*1b980*/  LDL.LU.64 R94, [R1+0x5e0] ;  /* 0x0005e000015e7983 */ /* 0x000ea80000300a00 */
[----:B------:R-:W2:Y:S04]  /*1b990*/  LDL.LU.64 R86, [R1+0x5d8] ;  /* 0x0005d80001567983 */ /* 0x000ea80000300a00 */
[----:B------:R-:W-:Y:S01]  /*1b9a0*/  STL.64 [R1+0x2840], R134 ;  /* 0x0028408601007387 */ /* 0x000fe20000100a00 */
[----:B----4-:R-:W-:-:S03]  /*1b9b0*/  IMAD.WIDE R46, R2, 0x4, R38 ;  /* 0x00000004022e7825 */ /* 0x010fc600078e0226 */
[----:B------:R-:W4:Y:S04]  /*1b9c0*/  LDL.LU.64 R78, [R1+0x5d0] ;  /* 0x0005d000014e7983 */ /* 0x000f280000300a00 */
[----:B------:R-:W4:Y:S04]  /*1b9d0*/  LDL.LU.64 R38, [R1+0x5c0] ;  /* 0x0005c00001267983 */ /* 0x000f280000300a00 */
[----:B------:R-:W-:Y:S01]  /*1b9e0*/  STL.64 [R1+0x2860], R54 ;  /* 0x0028603601007387 */ /* 0x000fe20000100a00 */
[----:B---3--:R-:W-:-:S03]  /*1b9f0*/  IMAD.WIDE R190, R2, 0x4, R30 ;  /* 0x0000000402be7825 */ /* 0x008fc600078e021e */
        /* <DEDUP_REMOVED lines=51> */
[C---:B--2---:R-:W-:Y:S01]  /*1bd30*/  IMAD.WIDE R94, R2.reuse, 0x4, R94 ;  /* 0x00000004025e7825 */ /* 0x044fe200078e025e */
        /* <DEDUP_REMOVED lines=12> */
[----:B---3--:R-:W-:-:S03]  /*1be00*/  IMAD.WIDE R30, R2, 0x4, R30 ;  /* 0x00000004021e7825 */ /* 0x008fc600078e021e */
        /* <DEDUP_REMOVED lines=22> */
[----:B--2---:R-:W2:Y:S04]  /*1bf70*/  LDL.LU.64 R38, [R1+0x908] ;  /* 0x0009080001267983 */ /* 0x004ea80000300a00 */
[----:B------:R-:W2:Y:S04]  /*1bf80*/  LDL.LU.64 R46, [R1+0x900] ;  /* 0x00090000012e7983 */ /* 0x000ea80000300a00 */
[----:B---3--:R-:W3:Y:S04]  /*1bf90*/  LDL.LU.64 R30, [R1+0x8f8] ;  /* 0x0008f800011e7983 */ /* 0x008ee80000300a00 */
        /* <DEDUP_REMOVED lines=21> */
[----:B--2---:R-:W-:-:S04]  /*1c0f0*/  IMAD.WIDE R38, R2, 0x4, R38 ;  /* 0x0000000402267825 */ /* 0x004fc800078e0226 */
[C---:B------:R-:W-:Y:S01]  /*1c100*/  IMAD.WIDE R78, R2.reuse, 0x4, R46 ;  /* 0x00000004024e7825 */ /* 0x040fe200078e022e */
[----:B------:R-:W-:Y:S03]  /*1c110*/  LDGSTS.E [R245+0x20004], desc[UR4][R38.64], !P0 ;  /* 0x2000400026f57fae */ /* 0x000fe6000c121844 */
[C---:B---3--:R-:W-:Y:S01]  /*1c120*/  IMAD.WIDE R30, R2.reuse, 0x4, R30 ;  /* 0x00000004021e7825 */ /* 0x048fe200078e021e */
        /* <DEDUP_REMOVED lines=41> */
[----:B------:R-:W-:Y:S02]  /*1c3c0*/  VIADD R5, R237, 0xffffffa8 ;  /* 0xffffffa8ed057836 */ /* 0x000fe40000000000 */
[----:B------:R-:W-:Y:S01]  /*1c3d0*/  VIADD R4, R238, 0xffffff8b ;  /* 0xffffff8bee047836 */ /* 0x000fe20000000000 */
[----:B------:R-:W-:Y:S01]  /*1c3e0*/  ISETP.GE.U32.AND P1, PT, R15, 0x7fffff6a, PT ;  /* 0x7fffff6a0f00780c */ /* 0x000fe20003f26070 */
[----:B------:R-:W-:Y:S01]  /*1c3f0*/  VIADD R3, R239, 0xffffff8a ;  /* 0xffffff8aef037836 */ /* 0x000fe20000000000 */
[----:B------:R-:W-:Y:S01]  /*1c400*/  ISETP.GE.U32.AND P2, PT, R5, 0x7fffff69, PT ;  /* 0x7fffff690500780c */ /* 0x000fe20003f46070 */
[C---:B------:R-:W-:Y:S01]  /*1c410*/  IMAD.WIDE R174, R2.reuse, 0x4, R174 ;  /* 0x0000000402ae7825 */ /* 0x040fe200078e02ae */
[----:B------:R-:W-:Y:S03]  /*1c420*/  STL.64 [R1+0x2900], R102 ;  /* 0x0029006601007387 */ /* 0x000fe60000100a00 */
[----:B------:R-:W-:Y:S01]  /*1c430*/  IMAD.WIDE R158, R2, 0x4, R158 ;  /* 0x00000004029e7825 */ /* 0x000fe200078e029e */
[----:B------:R-:W-:Y:S01]  /*1c440*/  STL.64 [R1+0x1ec0], R190 ;  /* 0x001ec0be01007387 */ /* 0x000fe20000100a00 */
[----:B------:R-:W-:Y:S01]  /*1c450*/  ISETP.GE.U32.AND P3, PT, R4, 0x7fffff4c, PT ;  /* 0x7fffff4c0400780c */ /* 0x000fe20003f66070 */
[----:B------:R-:W1:Y:S01]  /*1c460*/  LDC R5, c[0x0][0x230] ;  /* 0x00008c00ff057b82 */ /* 0x000e620000000800 */
[----:B------:R-:W-:Y:S01]  /*1c470*/  IMAD.WIDE R150, R2, 0x4, R150 ;  /* 0x0000000402967825 */ /* 0x000fe200078e0296 */
[----:B------:R-:W-:Y:S01]  /*1c480*/  STL.64 [R1+0x2920], R46 ;  /* 0x0029202e01007387 */ /* 0x000fe20000100a00 */
[----:B------:R-:W-:-:S02]  /*1c490*/  ISETP.GE.U32.AND P5, PT, R3, 0x7fffff4b, PT ;  /* 0x7fffff4b0300780c */ /* 0x000fc40003fa6070 */
[C---:B------:R-:W-:Y:S01]  /*1c4a0*/  IMAD.WIDE R142, R2.reuse, 0x4, R142 ;  /* 0x00000004028e7825 */ /* 0x040fe200078e028e */
[----:B------:R-:W-:Y:S02]  /*1c4b0*/  STL.64 [R1+0x1f08], R182 ;  /* 0x001f08b601007387 */ /* 0x000fe40000100a00 */
[----:B------:R-:W1:Y:S01]  /*1c4c0*/  LDC R4, c[0x0][0x230] ;  /* 0x00008c00ff047b82 */ /* 0x000e620000000800 */
[----:B------:R-:W-:Y:S01]  /*1c4d0*/  IMAD.WIDE R126, R2, 0x4, R126 ;  /* 0x00000004027e7825 */ /* 0x000fe200078e027e */
[----:B------:R-:W-:Y:S03]  /*1c4e0*/  STL.64 [R1+0x1f50], R174 ;  /* 0x001f50ae01007387 */ /* 0x000fe60000100a00 */
[----:B------:R-:W-:Y:S01]  /*1c4f0*/  VIADD R3, R240, 0xffffff89 ;  /* 0xffffff89f0037836 */ /* 0x000fe20000000000 */
[----:B------:R-:W-:Y:S02]  /*1c500*/  STL.64 [R1+0x2038], R158 ;  /* 0x0020389e01007387 */ /* 0x000fe40000100a00 */
[----:B------:R-:W1:Y:S02]  /*1c510*/  LDC R15, c[0x0][0x230] ;  /* 0x00008c00ff0f7b82 */ /* 0x000e640000000800 */
[----:B------:R-:W-:Y:S01]  /*1c520*/  STL.64 [R1+0x2088], R150 ;  /* 0x0020889601007387 */ /* 0x000fe20000100a00 */
[----:B------:R-:W-:-:S03]  /*1c530*/  ISETP.GE.U32.AND P6, PT, R3, 0x7fffff4a, PT ;  /* 0x7fffff4a0300780c */ /* 0x000fc60003fc6070 */
[----:B------:R-:W-:Y:S01]  /*1c540*/  STL.64 [R1+0x20c8], R142 ;  /* 0x0020c88e01007387 */ /* 0x000fe20000100a00 */
[----:B------:R-:W-:Y:S01]  /*1c550*/  VIADD R3, R236, 0xffffff88 ;  /* 0xffffff88ec037836 */ /* 0x000fe20000000000 */
[----:B------:R-:W1:Y:S02]  /*1c560*/  LDC R237, c[0x0][0x230] ;  /* 0x00008c00ffed7b82 */ /* 0x000e640000000800 */
[----:B------:R-:W-:Y:S04]  /*1c570*/  STL.64 [R1+0x21e0], R126 ;  /* 0x0021e07e01007387 */ /* 0x000fe80000100a00 */
        /* <DEDUP_REMOVED lines=13> */
[----:B------:R1:W-:Y:S03]  /*1c650*/  STL.64 [R1+0x28e8], R22 ;  /* 0x0028e81601007387 */ /* 0x0003e60000100a00 */
[C---:B------:R-:W-:Y:S01]  /*1c660*/  IMAD.WIDE R110, R2.reuse, 0x4, R110 ;  /* 0x00000004026e7825 */ /* 0x040fe200078e026e */
[----:B------:R-:W-:Y:S01]  /*1c670*/  STL.64 [R1+0x28f0], R118 ;  /* 0x0028f07601007387 */ /* 0x000fe20000100a00 */
[----:B------:R-:W-:Y:S01]  /*1c680*/  ISETP.GE.U32.AND P0, PT, R3, 0x7fffff49, PT ;  /* 0x7fffff490300780c */ /* 0x000fe20003f06070 */
[----:B------:R-:W1:Y:S02]  /*1c690*/  LDC R236, c[0x0][0x230] ;  /* 0x00008c00ffec7b82 */ /* 0x000e640000000800 */
[----:B------:R-:W-:Y:S01]  /*1c6a0*/  LDGSTS.E [R245+0x2000c], desc[UR4][R166.64], !P2 ;  /* 0x2000c000a6f57fae */ /* 0x000fe2000d121844 */
[----:B--2---:R-:W-:-:S03]  /*1c6b0*/  IMAD.WIDE R94, R2, 0x4, R94 ;  /* 0x00000004025e7825 */ /* 0x004fc600078e025e */
[----:B------:R-:W-:Y:S01]  /*1c6c0*/  STL.64 [R1+0x28f8], R110 ;  /* 0x0028f86e01007387 */ /* 0x000fe20000100a00 */
[----:B------:R-:W-:-:S03]  /*1c6d0*/  IMAD.WIDE R86, R2, 0x4, R86 ;  /* 0x0000000402567825 */ /* 0x000fc600078e0256 */
[----:B------:R-:W-:Y:S04]  /*1c6e0*/  LDGSTS.E [R245+0x2400c], desc[UR4][R158.64], !P2 ;  /* 0x2400c0009ef57fae */ /* 0x000fe8000d121844 */
[----:B------:R-:W-:Y:S01]  /*1c6f0*/  STL.64 [R1+0x2908], R94 ;  /* 0x0029085e01007387 */ /* 0x000fe20000100a00 */
[----:B----4-:R-:W-:-:S03]  /*1c700*/  IMAD.WIDE R78, R2, 0x4, R78 ;  /* 0x00000004024e7825 */ /* 0x010fc600078e024e */
[----:B------:R-:W-:Y:S01]  /*1c710*/  LDGSTS.E [R245+0x2800c], desc[UR4][R150.64], !P2 ;  /* 0x2800c00096f57fae */ /* 0x000fe2000d121844 */
[----:B------:R-:W-:-:S03]  /*1c720*/  IMAD.WIDE R38, R2, 0x4, R38 ;  /* 0x0000000402267825 */ /* 0x000fc600078e0226 */
[----:B------:R-:W-:Y:S04]  /*1c730*/  STL.64 [R1+0x2910], R86 ;  /* 0x0029105601007387 */ /* 0x000fe80000100a00 */
[----:B------:R-:W-:Y:S04]  /*1c740*/  LDGSTS.E [R245+0x2c00c], desc[UR4][R142.64], !P2 ;  /* 0x2c00c0008ef57fae */ /* 0x000fe8000d121844 */
[----:B------:R-:W-:Y:S04]  /*1c750*/  STL.64 [R1+0x2918], R78 ;  /* 0x0029184e01007387 */ /* 0x000fe80000100a00 */
[----:B------:R-:W-:Y:S01]  /*1c760*/  LDGSTS.E [R245+0x30000], desc[UR4][R134.64], !P3 ;  /* 0x3000000086f57fae */ /* 0x000fe2000d921844 */
[----:B---3--:R-:W-:-:S03]  /*1c770*/  IMAD.WIDE R30, R2, 0x4, R30 ;  /* 0x00000004021e7825 */ /* 0x008fc600078e021e */
[----:B------:R2:W-:Y:S01]  /*1c780*/  STL.64 [R1+0x2928], R38 ;  /* 0x0029282601007387 */ /* 0x0005e20000100a00 */
[----:B------:R-:W-:-:S03]  /*1c790*/  IMAD.WIDE R8, R2, 0x4, R8 ;  /* 0x0000000402087825 */ /* 0x000fc600078e0208 */
[----:B------:R-:W-:Y:S04]  /*1c7a0*/  LDGSTS.E [R245+0x34000], desc[UR4][R126.64], !P3 ;  /* 0x340000007ef57fae */ /* 0x000fe8000d921844 */
[----:B------:R-:W-:Y:S04]  /*1c7b0*/  STL.64 [R1+0x2930], R30 ;  /* 0x0029301e01007387 */ /* 0x000fe80000100a00 */
[----:B------:R-:W-:Y:S04]  /*1c7c0*/  LDGSTS.E [R245+0x38000], desc[UR4][R70.64], !P3 ;  /* 0x3800000046f57fae */ /* 0x000fe8000d921844 */
[----:B------:R3:W-:Y:S04]  /*1c7d0*/  STL.64 [R1+0x2938], R8 ;  /* 0x0029380801007387 */ /* 0x0007e80000100a00 */
[----:B------:R-:W-:Y:S04]  /*1c7e0*/  LDGSTS.E [R245+0x3c000], desc[UR4][R62.64], !P3 ;  /* 0x3c0000003ef57fae */ /* 0x000fe8000d921844 */
[----:B------:R-:W-:Y:S04]  /*1c7f0*/  LDGSTS.E [R245+0x30004], desc[UR4][R54.64], !P5 ;  /* 0x3000400036f57fae */ /* 0x000fe8000e921844 */
[----:B------:R-:W4:Y:S04]  /*1c800*/  LDL.LU.64 R70, [R1+0x8a8] ;  /* 0x0008a80001467983 */ /* 0x000f280000300a00 */
[----:B------:R-:W-:Y:S04]  /*1c810*/  LDGSTS.E [R245+0x34004], desc[UR4][R22.64], !P5 ;  /* 0x3400400016f57fae */ /* 0x000fe8000e921844 */
        /* <DEDUP_REMOVED lines=8> */
[----:B------:R4:W-:Y:S04]  /*1c8a0*/  LDGSTS.E [R245+0x3c008], desc[UR4][R78.64], !P6 ;  /* 0x3c0080004ef57fae */ /* 0x0009e8000f121844 */
[----:B------:R1:W-:Y:S04]  /*1c8b0*/  LDGSTS.E [R245+0x3000c], desc[UR4][R46.64], !P0 ;  /* 0x3000c0002ef57fae */ /* 0x0003e8000c121844 */
[----:B------:R-:W-:Y:S04]  /*1c8c0*/  LDGSTS.E [R245+0x3400c], desc[UR4][R38.64], !P0 ;  /* 0x3400c00026f57fae */ /* 0x000fe8000c121844 */
[----:B------:R-:W-:Y:S04]  /*1c8d0*/  LDGSTS.E [R245+0x3800c], desc[UR4][R30.64], !P0 ;  /* 0x3800c0001ef57fae */ /* 0x000fe8000c121844 */
[----:B------:R-:W1:Y:S04]  /*1c8e0*/  LDL.LU.64 R46, [R1+0x888] ;  /* 0x00088800012e7983 */ /* 0x000e680000300a00 */
[----:B------:R-:W-:Y:S04]  /*1c8f0*/  LDGSTS.E [R245+0x3c00c], desc[UR4][R8.64], !P0 ;  /* 0x3c00c00008f57fae */ /* 0x000fe8000c121844 */
[----:B--2---:R-:W2:Y:S04]  /*1c900*/  LDL.LU.64 R38, [R1+0x880] ;  /* 0x0008800001267983 */ /* 0x004ea80000300a00 */
[----:B---3--:R-:W3:Y:S04]  /*1c910*/  LDL.LU.64 R8, [R1+0x878] ;  /* 0x0008780001087983 */ /* 0x008ee80000300a00 */
[----:B------:R-:W3:Y:S01]  /*1c920*/  LDL.LU.64 R30, [R1+0x870] ;  /* 0x00087000011e7983 */ /* 0x000ee20000300a00 */
[----:B------:R-:W-:-:S05]  /*1c930*/  VIADD R4, R4, 0xffffffa7 ;  /* 0xffffffa704047836 */ /* 0x000fca0000000000 */
[----:B------:R-:W-:Y:S01]  /*1c940*/  ISETP.GE.U32.AND P6, PT, R4, 0x7fffff68, PT ;  /* 0x7fffff680400780c */ /* 0x000fe20003fc6070 */
[----:B------:R-:W-:-:S05]  /*1c950*/  VIADD R3, R5, 0xffffffa6 ;  /* 0xffffffa605037836 */ /* 0x000fca0000000000 */
[----:B------:R-:W-:Y:S01]  /*1c960*/  ISETP.GE.U32.AND P0, PT, R3, 0x7fffff67, PT ;  /* 0x7fffff670300780c */ /* 0x000fe20003f06070 */
[----:B----4-:R-:W-:-:S05]  /*1c970*/  IMAD.WIDE R78, R2, 0x4, R70 ;  /* 0x00000004024e7825 */ /* 0x010fca00078e0246 */
[----:B------:R-:W-:Y:S01]  /*1c980*/  STL.64 [R1+0x1e08], R78 ;  /* 0x001e084e01007387 */ /* 0x000fe20000100a00 */
[----:B------:R-:W-:-:S03]  /*1c990*/  IMAD.WIDE R62, R2, 0x4, R62 ;  /* 0x00000004023e7825 */ /* 0x000fc600078e023e */
        /* <DEDUP_REMOVED lines=11> */
[----:B------:R-:W4:Y:S01]  /*1ca50*/  LDL.LU.64 R54, [R1+0x528] ;  /* 0x0005280001367983 */ /* 0x000f220000300a00 */
[----:B------:R-:W-:-:S03]  /*1ca60*/  IMAD.WIDE R46, R2, 0x4, R46 ;  /* 0x00000004022e7825 */ /* 0x000fc600078e022e */
[----:B------:R-:W4:Y:S04]  /*1ca70*/  LDL.LU.64 R22, [R1+0x508] ;  /* 0x0005080001167983 */ /* 0x000f280000300a00 */
[----:B------:R-:W-:Y:S01]  /*1ca80*/  LDGSTS.E [R246+0x20004], desc[UR4][R46.64], !P0 ;  /* 0x200040002ef67fae */ /* 0x000fe2000c121844 */
[----:B--2---:R-:W-:-:S05]  /*1ca90*/  IMAD.WIDE R78, R2, 0x4, R38 ;  /* 0x00000004024e7825 */ /* 0x004fca00078e0226 */
[----:B------:R1:W-:Y:S01]  /*1caa0*/  LDGSTS.E [R246+0x24004], desc[UR4][R78.64], !P0 ;  /* 0x240040004ef67fae */ /* 0x0003e2000c121844 */
[----:B---3--:R-:W-:-:S03]  /*1cab0*/  IMAD.WIDE R38, R2, 0x4, R8 ;  /* 0x0000000402267825 */ /* 0x008fc600078e0208 */
[----:B------:R-:W2:Y:S01]  /*1cac0*/  LDL.LU.64 R8, [R1+0x4e8] ;  /* 0x0004e80001087983 */ /* 0x000ea20000300a00 */
[----:B------:R-:W-:-:S03]  /*1cad0*/  IMAD.WIDE R30, R2, 0x4, R30 ;  /* 0x00000004021e7825 */ /* 0x000fc600078e021e */
[----:B------:R3:W-:Y:S04]  /*1cae0*/  STL.64 [R1+0x1e88], R46 ;  /* 0x001e882e01007387 */ /* 0x0007e80000100a00 */
[----:B------:R-:W-:Y:S04]  /*1caf0*/  STL.64 [R1+0x1eb8], R78 ;  /* 0x001eb84e01007387 */ /* 0x000fe80000100a00 */
[----:B------:R1:W-:Y:S04]  /*1cb00*/  STL.64 [R1+0x1f00], R38 ;  /* 0x001f002601007387 */ /* 0x0003e80000100a00 */
[----:B---3--:R-:W3:Y:S04]  /*1cb10*/  LDL.LU.64 R46, [R1+0x4c8] ;  /* 0x0004c800012e7983 */ /* 0x008ee80000300a00 */
[----:B------:R1:W-:Y:S04]  /*1cb20*/  STL.64 [R1+0x1f48], R30 ;  /* 0x001f481e01007387 */ /* 0x0003e80000100a00 */
[----:B------:R3:W-:Y:S04]  /*1cb30*/  LDGSTS.E [R246+0x28004], desc[UR4][R38.64], !P0 ;  /* 0x2800400026f67fae */ /* 0x0007e8000c121844 */
[----:B------:R3:W-:Y:S04]  /*1cb40*/  LDGSTS.E [R246+0x2c004], desc[UR4][R30.64], !P0 ;  /* 0x2c0040001ef67fae */ /* 0x0007e8000c121844 */
[----:B-1----:R-:W3:Y:S04]  /*1cb50*/  LDL.LU.64 R38, [R1+0x860] ;  /* 0x0008600001267983 */ /* 0x002ee80000300a00 */
[----:B------:R-:W3:Y:S04]  /*1cb60*/  LDL.LU.64 R30, [R1+0x858] ;  /* 0x00085800011e7983 */ /* 0x000ee80000300a00 */
[----:B------:R-:W3:Y:S04]  /*1cb70*/  LDL.LU.64 R174, [R1+0x850] ;  /* 0x0008500001ae7983 */ /* 0x000ee80000300a00 */
[----:B------:R-:W3:Y:S04]  /*1cb80*/  LDL.LU.64 R158, [R1+0x840] ;  /* 0x00084000019e7983 */ /* 0x000ee80000300a00 */
[----:B------:R-:W3:Y:S04]  /*1cb90*/  LDL.LU.64 R150, [R1+0x838] ;  /* 0x0008380001967983 */ /* 0x000ee80000300a00 */
[----:B------:R-:W3:Y:S04]  /*1cba0*/  LDL.LU.64 R142, [R1+0x830] ;  /* 0x00083000018e7983 */ /* 0x000ee80000300a00 */
[----:B------:R-:W3:Y:S04]  /*1cbb0*/  LDL.LU.64 R126, [R1+0x520] ;  /* 0x00052000017e7983 */ /* 0x000ee80000300a00 */
[----:B------:R-:W3:Y:S04]  /*1cbc0*/  LDL.LU.64 R118, [R1+0x518] ;  /* 0x0005180001767983 */ /* 0x000ee80000300a00 */
[----:B------:R-:W3:Y:S04]  /*1cbd0*/  LDL.LU.64 R110, [R1+0x510] ;  /* 0x00051000016e7983 */ /* 0x000ee80000300a00 */
[----:B------:R-:W3:Y:S01]  /*1cbe0*/  LDL.LU.64 R86, [R1+0x500] ;  /* 0x0005000001567983 */ /* 0x000ee20000300a00 */
[----:B----4-:R-:W-:-:S05]  /*1cbf0*/  IMAD.WIDE R198, R2, 0x4, R70 ;  /* 0x0000000402c67825 */ /* 0x010fca00078e0246 */
[----:B------:R-:W-:Y:S01]  /*1cc00*/  STL.64 [R1+0x1fa0], R198 ;  /* 0x001fa0c601007387 */ /* 0x000fe20000100a00 */
[----:B------:R-:W-:-:S04]  /*1cc10*/  IMAD.WIDE R166, R2, 0x4, R62 ;  /* 0x0000000402a67825 */ /* 0x000fc800078e023e */
[----:B------:R-:W-:-:S04]  /*1cc20*/  IMAD.WIDE R134, R2, 0x4, R54 ;  /* 0x0000000402867825 */ /* 0x000fc800078e0236 */
[C---:B------:R-:W-:Y:S02]  /*1cc30*/  IMAD.WIDE R94, R2.reuse, 0x4, R22 ;  /* 0x00000004025e7825 */ /* 0x040fe400078e0216 */
[----:B------:R-:W4:Y:S02]  /*1cc40*/  LDL.LU.64 R22, [R1+0x4f8] ;  /* 0x0004f80001167983 */ /* 0x000f240000300a00 */
[C---:B--2---:R-:W-:Y:S02]  /*1cc50*/  IMAD.WIDE R102, R2.reuse, 0x4, R8 ;  /* 0x0000000402667825 */ /* 0x044fe400078e0208 */
[----:B------:R-:W2:Y:S04]  /*1cc60*/  LDL.LU.64 R8, [R1+0x4f0] ;  /* 0x0004f00001087983 */ /* 0x000ea80000300a00 */
[----:B------:R-:W-:Y:S04]  /*1cc70*/  STL.64 [R1+0x2150], R166 ;  /* 0x002150a601007387 */ /* 0x000fe80000100a00 */
[----:B------:R-:W2:Y:S04]  /*1cc80*/  LDL.LU.64 R78, [R1+0x4e0] ;  /* 0x0004e000014e7983 */ /* 0x000ea80000300a00 */
[----:B------:R-:W2:Y:S01]  /*1cc90*/  LDL.LU.64 R70, [R1+0x4d8] ;  /* 0x0004d80001467983 */ /* 0x000ea20000300a00 */
[----:B---3--:R-:W-:-:S03]  /*1cca0*/  IMAD.WIDE R54, R2, 0x4, R46 ;  /* 0x0000000402367825 */ /* 0x008fc600078e022e */
[----:B------:R-:W-:Y:S04]  /*1ccb0*/  STL.64 [R1+0x2940], R134 ;  /* 0x0029408601007387 */ /* 0x000fe80000100a00 */
[----:B------:R-:W3:Y:S04]  /*1ccc0*/  LDL.LU.64 R62, [R1+0x4d0] ;  /* 0x0004d000013e7983 */ /* 0x000ee80000300a00 */
[----:B------:R-:W3:Y:S04]  /*1ccd0*/  LDL.LU.64 R46, [R1+0x4c0] ;  /* 0x0004c000012e7983 */ /* 0x000ee80000300a00 */
[----:B------:R1:W-:Y:S01]  /*1cce0*/  STL.64 [R1+0x2960], R94 ;  /* 0x0029605e01007387 */ /* 0x0003e20000100a00 */
[----:B------:R-:W-:-:S03]  /*1ccf0*/  IMAD.WIDE R190, R2, 0x4, R38 ;  /* 0x0000000402be7825 */ /* 0x000fc600078e0226 */
[----:B------:R-:W3:Y:S01]  /*1cd00*/  LDL.LU.64 R38, [R1+0x4b8] ;  /* 0x0004b80001267983 */ /* 0x000ee20000300a00 */
[----:B------:R-:W-:-:S03]  /*1cd10*/  IMAD.WIDE R182, R2, 0x4, R30 ;  /* 0x0000000402b67825 */ /* 0x000fc600078e021e */
[----:B------:R-:W3:Y:S01]  /*1cd20*/  LDL.LU.64 R30, [R1+0x4b0] ;  /* 0x0004b000011e7983 */ /* 0x000ee20000300a00 */
[----:B------:R-:W-:Y:S02]  /*1cd30*/  VIADD R15, R15, 0xffffffa5 ;  /* 0xffffffa50f0f7836 */ /* 0x000fe40000000000 */
[----:B------:R-:W-:Y:S02]  /*1cd40*/  VIADD R5, R237, 0xffffffa4 ;  /* 0xffffffa4ed057836 */ /* 0x000fe40000000000 */
        /* <DEDUP_REMOVED lines=14> */
[C---:B------:R-:W-:Y:S01]  /*1ce30*/  IMAD.WIDE R126, R2.reuse, 0x4, R126 ;  /* 0x00000004027e7825 */ /* 0x040fe200078e027e */
[----:B------:R-:W-:Y:S01]  /*1ce40*/  STL.64 [R1+0x1ef8], R174 ;  /* 0x001ef8ae01007387 */ /* 0x000fe20000100a00 */
[----:B------:R-:W-:Y:S01]  /*1ce50*/  ISETP.GE.U32.AND P5, PT, R3, 0x7fffff47, PT ;  /* 0x7fffff470300780c */ /* 0x000fe20003fa6070 */
[----:B------:R-:W1:Y:S01]  /*1ce60*/  LDC R237, c[0x0][0x230] ;  /* 0x00008c00ffed7b82 */ /* 0x000e620000000800 */
[C---:B------:R-:W-:Y:S01]  /*1ce70*/  IMAD.WIDE R118, R2.reuse, 0x4, R118 ;  /* 0x0000000402767825 */ /* 0x040fe200078e0276 */
[----:B------:R-:W-:Y:S03]  /*1ce80*/  STL.64 [R1+0x1fe8], R158 ;  /* 0x001fe89e01007387 */ /* 0x000fe60000100a00 */
[C---:B------:R-:W-:Y:S01]  /*1ce90*/  IMAD.WIDE R110, R2.reuse, 0x4, R110 ;  /* 0x00000004026e7825 */ /* 0x040fe200078e026e */
[----:B------:R-:W-:Y:S02]  /*1cea0*/  STL.64 [R1+0x2030], R150 ;  /* 0x0020309601007387 */ /* 0x000fe40000100a00 */
[----:B------:R-:W1:Y:S01]  /*1ceb0*/  LDC R5, c[0x0][0x230] ;  /* 0x00008c00ff057b82 */ /* 0x000e620000000800 */
[----:B------:R-:W-:Y:S01]  /*1cec0*/  IMAD.WIDE R86, R2, 0x4, R86 ;  /* 0x0000000402567825 */ /* 0x000fe200078e0256 */
[----:B------:R-:W-:Y:S04]  /*1ced0*/  STL.64 [R1+0x2080], R142 ;  /* 0x0020808e01007387 */ /* 0x000fe80000100a00 */
[----:B------:R-:W-:Y:S01]  /*1cee0*/  LDGSTS.E [R246+0x20008], desc[UR4][R198.64], !P1 ;  /* 0x20008000c6f67fae */ /* 0x000fe2000c921844 */
[----:B------:R-:W-:Y:S01]  /*1cef0*/  VIADD R3, R240, 0xffffff85 ;  /* 0xffffff85f0037836 */ /* 0x000fe20000000000 */
[----:B------:R-:W1:Y:S02]  /*1cf00*/  LDC R238, c[0x0][0x230] ;  /* 0x00008c00ffee7b82 */ /* 0x000e640000000800 */
[----:B------:R-:W-:Y:S04]  /*1cf10*/  STL.64 [R1+0x21d0], R126 ;  /* 0x0021d07e01007387 */ /* 0x000fe80000100a00 */
[----:B------:R-:W-:Y:S01]  /*1cf20*/  LDGSTS.E [R246+0x24008], desc[UR4][R190.64], !P1 ;  /* 0x24008000bef67fae */ /* 0x000fe2000c921844 */
[----:B----4-:R-:W-:-:S03]  /*1cf30*/  IMAD.WIDE R22, R2, 0x4, R22 ;  /* 0x0000000402167825 */ /* 0x010fc600078e0216 */
[----:B------:R-:W-:Y:S01]  /*1cf40*/  STL.64 [R1+0x21d8], R118 ;  /* 0x0021d87601007387 */ /* 0x000fe20000100a00 */
[----:B------:R-:W4:Y:S03]  /*1cf50*/  LDC R239, c[0x0][0x230] ;  /* 0x00008c00ffef7b82 */ /* 0x000f260000000800 */
[----:B------:R-:W-:Y:S04]  /*1cf60*/  LDGSTS.E [R246+0x28008], desc[UR4][R182.64], !P1 ;  /* 0x28008000b6f67fae */ /* 0x000fe8000c921844 */
[----:B------:R-:W-:Y:S01]  /*1cf70*/  STL.64 [R1+0x21f0], R110 ;  /* 0x0021f06e01007387 */ /* 0x000fe20000100a00 */
[----:B------:R-:W-:Y:S01]  /*1cf80*/  UIADD3 UR8, UR7, -0x80, URZ ;  /* 0xffffff8007087890 */ /* 0x000fe2000fffe03f */
[----:B------:R-:W4:Y:S02]  /*1cf90*/  LDC R15, c[0x0][0x230] ;  /* 0x00008c00ff0f7b82 */ /* 0x000f240000000800 */
[----:B------:R-:W-:Y:S01]  /*1cfa0*/  LDGSTS.E [R246+0x2c008], desc[UR4][R174.64], !P1 ;  /* 0x2c008000aef67fae */ /* 0x000fe2000c921844 */
[----:B--2---:R-:W-:-:S03]  /*1cfb0*/  IMAD.WIDE R8, R2, 0x4, R8 ;  /* 0x0000000402087825 */ /* 0x004fc600078e0208 */
[----:B------:R2:W-:Y:S04]  /*1cfc0*/  STL.64 [R1+0x2968], R86 ;  /* 0x0029685601007387 */ /* 0x0005e80000100a00 */
[----:B------:R-:W-:Y:S01]  /*1cfd0*/  LDGSTS.E [R246+0x2000c], desc[UR4][R166.64], !P2 ;  /* 0x2000c000a6f67fae */ /* 0x000fe2000d121844 */
[----:B------:R-:W-:-:S03]  /*1cfe0*/  IMAD.WIDE R78, R2, 0x4, R78 ;  /* 0x00000004024e7825 */ /* 0x000fc600078e024e */
[----:B------:R2:W-:Y:S01]  /*1cff0*/  STL.64 [R1+0x2970], R22 ;  /* 0x0029701601007387 */ /* 0x0005e20000100a00 */
[----:B------:R-:W-:-:S03]  /*1d000*/  IMAD.WIDE R70, R2, 0x4, R70 ;  /* 0x0000000402467825 */ /* 0x000fc600078e0246 */
[----:B------:R-:W-:Y:S01]  /*1d010*/  LDGSTS.E [R246+0x2400c], desc[UR4][R158.64], !P2 ;  /* 0x2400c0009ef67fae */ /* 0x000fe2000d121844 */
[----:B------:R-:W-:-:S03]  /*1d020*/  ISETP.GE.U32.AND P6, PT, R3, 0x7fffff46, PT ;  /* 0x7fffff460300780c */ /* 0x000fc60003fc6070 */
[----:B------:R4:W-:Y:S01]  /*1d030*/  STL.64 [R1+0x2978], R8 ;  /* 0x0029780801007387 */ /* 0x0009e20000100a00 */
[----:B---3--:R-:W-:-:S03]  /*1d040*/  IMAD.WIDE R62, R2, 0x4, R62 ;  /* 0x00000004023e7825 */ /* 0x008fc600078e023e */
[----:B------:R-:W-:Y:S01]  /*1d050*/  LDGSTS.E [R246+0x2800c], desc[UR4][R150.64], !P2 ;  /* 0x2800c00096f67fae */ /* 0x000fe2000d121844 */
[----:B------:R-:W-:-:S03]  /*1d060*/  IMAD.WIDE R46, R2, 0x4, R46 ;  /* 0x00000004022e7825 */ /* 0x000fc600078e022e */
[----:B------:R3:W-:Y:S04]  /*1d070*/  STL.64 [R1+0x2988], R78 ;  /* 0x0029884e01007387 */ /* 0x0007e80000100a00 */
[----:B------:R-:W-:Y:S04]  /*1d080*/  LDGSTS.E [R246+0x2c00c], desc[UR4][R142.64], !P2 ;  /* 0x2c00c0008ef67fae */ /* 0x000fe8000d121844 */
[----:B------:R-:W-:Y:S01]  /*1d090*/  STL.64 [R1+0x2990], R70 ;  /* 0x0029904601007387 */ /* 0x000fe20000100a00 */
[----:B------:R-:W-:-:S03]  /*1d0a0*/  IMAD.WIDE R38, R2, 0x4, R38 ;  /* 0x0000000402267825 */ /* 0x000fc600078e0226 */
[----:B------:R-:W-:Y:S01]  /*1d0b0*/  LDGSTS.E [R246+0x30000], desc[UR4][R134.64], !P3 ;  /* 0x3000000086f67fae */ /* 0x000fe2000d921844 */
[----:B------:R-:W-:-:S03]  /*1d0c0*/  IMAD.WIDE R30, R2, 0x4, R30 ;  /* 0x00000004021e7825 */ /* 0x000fc600078e021e */
[----:B------:R3:W-:Y:S04]  /*1d0d0*/  STL.64 [R1+0x2998], R62 ;  /* 0x0029983e01007387 */ /* 0x0007e80000100a00 */
[----:B------:R-:W-:Y:S04]  /*1d0e0*/  LDGSTS.E [R246+0x34000], desc[UR4][R126.64], !P3 ;  /* 0x340000007ef67fae */ /* 0x000fe8000d921844 */
[----:B------:R3:W-:Y:S04]  /*1d0f0*/  STL.64 [R1+0x29a8], R46 ;  /* 0x0029a82e01007387 */ /* 0x0007e80000100a00 */
[----:B------:R-:W-:Y:S04]  /*1d100*/  LDGSTS.E [R246+0x38000], desc[UR4][R118.64], !P3 ;  /* 0x3800000076f67fae */ /* 0x000fe8000d921844 */
[----:B------:R3:W-:Y:S04]  /*1d110*/  STL.64 [R1+0x29b0], R38 ;  /* 0x0029b02601007387 */ /* 0x0007e80000100a00 */
[----:B------:R-:W-:Y:S04]  /*1d120*/  LDGSTS.E [R246+0x3c000], desc[UR4][R110.64], !P3 ;  /* 0x3c0000006ef67fae */ /* 0x000fe8000d921844 */
[----:B------:R3:W-:Y:S04]  /*1d130*/  STL.64 [R1+0x29b8], R30 ;  /* 0x0029b81e01007387 */ /* 0x0007e80000100a00 */
[----:B------:R-:W-:Y:S04]  /*1d140*/  LDGSTS.E [R246+0x30004], desc[UR4][R94.64], !P5 ;  /* 0x300040005ef67fae */ /* 0x000fe8000e921844 */
[----:B------:R3:W-:Y:S04]  /*1d150*/  LDGSTS.E [R246+0x34004], desc[UR4][R86.64], !P5 ;  /* 0x3400400056f67fae */ /* 0x0007e8000e921844 */
[----:B------:R-:W-:Y:S04]  /*1d160*/  LDGSTS.E [R246+0x38004], desc[UR4][R22.64], !P5 ;  /* 0x3800400016f67fae */ /* 0x000fe8000e921844 */
[----:B-1----:R-:W3:Y:S04]  /*1d170*/  LDL.LU.64 R94, [R1+0xc48] ;  /* 0x000c4800015e7983 */ /* 0x002ee80000300a00 */
[----:B--2---:R-:W2:Y:S04]  /*1d180*/  LDL.LU.64 R86, [R1+0xc40] ;  /* 0x000c400001567983 */ /* 0x004ea80000300a00 */
[----:B------:R-:W2:Y:S04]  /*1d190*/  LDL.LU.64 R22, [R1+0xc38] ;  /* 0x000c380001167983 */ /* 0x000ea80000300a00 */
[----:B------:R1:W-:Y:S04]  /*1d1a0*/  LDGSTS.E [R246+0x3c004], desc[UR4][R8.64], !P5 ;  /* 0x3c00400008f67fae */ /* 0x0003e8000e921844 */
[----:B------:R-:W-:Y:S04]  /*1d1b0*/  LDGSTS.E [R246+0x30008], desc[UR4][R102.64], !P6 ;  /* 0x3000800066f67fae */ /* 0x000fe8000f121844 */
[----:B------:R-:W-:Y:S04]  /*1d1c0*/  LDGSTS.E [R246+0x34008], desc[UR4][R78.64], !P6 ;  /* 0x340080004ef67fae */ /* 0x000fe8000f121844 */
[----:B----4-:R-:W1:Y:S04]  /*1d1d0*/  LDL.LU.64 R8, [R1+0xc30] ;  /* 0x000c300001087983 */ /* 0x010e680000300a00 */
[----:B------:R-:W-:Y:S04]  /*1d1e0*/  LDGSTS.E [R246+0x38008], desc[UR4][R70.64], !P6 ;  /* 0x3800800046f67fae */ /* 0x000fe8000f121844 */
[----:B------:R-:W-:Y:S04]  /*1d1f0*/  LDGSTS.E [R246+0x3c008], desc[UR4][R62.64], !P6 ;  /* 0x3c0080003ef67fae */ /* 0x000fe8000f121844 */
[----:B---3--:R-:W3:Y:S04]  /*1d200*/  LDL.LU.64 R78, [R1+0x468] ;  /* 0x00046800014e7983 */ /* 0x008ee80000300a00 */
[----:B------:R-:W4:Y:S01]  /*1d210*/  LDL.LU.64 R62, [R1+0xc28] ;  /* 0x000c2800013e7983 */ /* 0x000f220000300a00 */
[----:B------:R-:W-:-:S02]  /*1d220*/  VIADD R3, R236, 0xffffff84 ;  /* 0xffffff84ec037836 */ /* 0x000fc40000000000 */
[----:B------:R-:W-:Y:S01]  /*1d230*/  VIADD R4, R4, 0xffffffa3 ;  /* 0xffffffa304047836 */ /* 0x000fe20000000000 */
[----:B------:R-:W3:Y:S01]  /*1d240*/  LDL.LU.64 R70, [R1+0xc08] ;  /* 0x000c080001467983 */ /* 0x000ee20000300a00 */
[----:B------:R-:W3:Y:S01]  /*1d250*/  LDC R236, c[0x0][0x230] ;  /* 0x00008c00ffec7b82 */ /* 0x000ee20000000800 */
[----:B------:R-:W-:Y:S02]  /*1d260*/  ISETP.GE.U32.AND P0, PT, R3, 0x7fffff45, PT ;  /* 0x7fffff450300780c */ /* 0x000fe40003f06070 */
[----:B------:R-:W-:-:S11]  /*1d270*/  ISETP.GE.U32.AND P3, PT, R4, 0x7fffff64, PT ;  /* 0x7fffff640400780c */ /* 0x000fd60003f66070 */
[----:B------:R-:W-:Y:S04]  /*1d280*/  LDGSTS.E [R246+0x3000c], desc[UR4][R54.64], !P0 ;  /* 0x3000c00036f67fae */ /* 0x000fe8000c121844 */
[----:B------:R-:W-:Y:S04]  /*1d290*/  LDGSTS.E [R246+0x3400c], desc[UR4][R46.64], !P0 ;  /* 0x3400c0002ef67fae */ /* 0x000fe8000c121844 */
[----:B------:R-:W-:Y:S04]  /*1d2a0*/  LDGSTS.E [R246+0x3800c], desc[UR4][R38.64], !P0 ;  /* 0x3800c00026f67fae */ /* 0x000fe8000c121844 */
[----:B------:R-:W3:Y:S04]  /*1d2b0*/  LDL.LU.64 R54, [R1+0xbe8] ;  /* 0x000be80001367983 */ /* 0x000ee80000300a00 */
[----:B------:R-:W3:Y:S04]  /*1d2c0*/  LDL.LU.64 R46, [R1+0xbc8] ;  /* 0x000bc800012e7983 */ /* 0x000ee80000300a00 */
[----:B------:R-:W3:Y:S04]  /*1d2d0*/  LDL.LU.64 R38, [R1+0xba8] ;  /* 0x000ba80001267983 */ /* 0x000ee80000300a00 */
[----:B------:R3:W-:Y:S04]  /*1d2e0*/  LDGSTS.E [R246+0x3c00c], desc[UR4][R30.64], !P0 ;  /* 0x3c00c0001ef67fae */ /* 0x0007e8000c121844 */
[----:B------:R-:W3:Y:S01]  /*1d2f0*/  LDL.LU.64 R30, [R1+0x4a8] ;  /* 0x0004a800011e7983 */ /* 0x000ee20000300a00 */
[----:B------:R-:W-:-:S04]  /*1d300*/  IMAD.WIDE R242, R2, 0x4, R94 ;  /* 0x0000000402f27825 */ /* 0x000fc800078e025e */
[C---:B--2---:R-:W-:Y:S01]  /*1d310*/  IMAD.WIDE R244, R2.reuse, 0x4, R86 ;  /* 0x0000000402f47825 */ /* 0x044fe200078e0256 */
[----:B------:R-:W-:Y:S03]  /*1d320*/  LDGSTS.E [R0+0x20000], desc[UR4][R242.64], !P3 ;  /* 0x20000000f2007fae */ /* 0x000fe6000d921844 */
[C---:B------:R-:W-:Y:S01]  /*1d330*/  IMAD.WIDE R86, R2.reuse, 0x4, R22 ;  /* 0x0000000402567825 */ /* 0x040fe200078e0216 */
[----:B------:R-:W-:Y:S04]  /*1d340*/  LDGSTS.E [R0+0x24000], desc[UR4][R244.64], !P3 ;  /* 0x24000000f4007fae */ /* 0x000fe8000d921844 */
[----:B------:R-:W2:Y:S04]  /*1d350*/  LDL.LU.64 R22, [R1+0x488] ;  /* 0x0004880001167983 */ /* 0x000ea80000300a00 */
[----:B------:R-:W-:Y:S04]  /*1d360*/  STL.64 [R1+0x1e00], R86 ;  /* 0x001e005601007387 */ /* 0x000fe80000100a00 */
[----:B------:R2:W-:Y:S01]  /*1d370*/  LDGSTS.E [R0+0x28000], desc[UR4][R86.64], !P3 ;  /* 0x2800000056007fae */ /* 0x0005e2000d921844 */
[----:B-1----:R-:W-:-:S05]  /*1d380*/  IMAD.WIDE R8, R2, 0x4, R8 ;  /* 0x0000000402087825 */ /* 0x002fca00078e0208 */
[----:B------:R1:W-:Y:S04]  /*1d390*/  STL.64 [R1+0x1e20], R8 ;  /* 0x001e200801007387 */ /* 0x0003e80000100a00 */
[----:B------:R2:W-:Y:S04]  /*1d3a0*/  LDGSTS.E [R0+0x2c000], desc[UR4][R8.64], !P3 ;  /* 0x2c00000008007fae */ /* 0x0005e8000d921844 */
[----:B-1----:R-:W2:Y:S01]  /*1d3b0*/  LDL.LU.64 R8, [R1+0xc20] ;  /* 0x000c200001087983 */ /* 0x002ea20000300a00 */
[----:B----4-:R-:W-:-:S03]  /*1d3c0*/  IMAD.WIDE R214, R2, 0x4, R62 ;  /* 0x0000000402d67825 */ /* 0x010fc600078e023e */
[----:B------:R-:W4:Y:S01]  /*1d3d0*/  LDL.LU.64 R62, [R1+0xc18] ;  /* 0x000c1800013e7983 */ /* 0x000f220000300a00 */
[----:B------:R-:W-:-:S05]  /*1d3e0*/  VIADD R4, R237, 0xffffff83 ;  /* 0xffffff83ed047836 */ /* 0x000fca0000000000 */
[----:B------:R-:W-:Y:S01]  /*1d3f0*/  ISETP.GE.U32.AND P1, PT, R4, 0x7fffff44, PT ;  /* 0x7fffff440400780c */ /* 0x000fe20003f26070 */
[----:B------:R-:W-:-:S04]  /*1d400*/  IMAD.SHL.U32 R4, R251, 0x40, RZ ;  /* 0x00000040fb047824 */ /* 0x000fc800078e00ff */
[----:B---3--:R-:W-:-:S05]  /*1d410*/  IMAD.WIDE R94, R4, 0x4, R78 ;  /* 0x00000004045e7825 */ /* 0x008fca00078e024e */
[----:B------:R-:W-:Y:S01]  /*1d420*/  STL.64 [R1+0x2a40], R94 ;  /* 0x002a405e01007387 */ /* 0x000fe20000100a00 */
[----:B------:R-:W-:-:S03]  /*1d430*/  IMAD.WIDE R206, R2, 0x4, R70 ;  /* 0x0000000402ce7825 */ /* 0x000fc600078e0246 */
[----:B------:R-:W3:Y:S04]  /*1d440*/  LDL.LU.64 R190, [R1+0xc10] ;  /* 0x000c100001be7983 */ /* 0x000ee80000300a00 */
[----:B------:R-:W3:Y:S04]  /*1d450*/  LDL.LU.64 R174, [R1+0xc00] ;  /* 0x000c000001ae7983 */ /* 0x000ee80000300a00 */
[----:B------:R-:W3:Y:S01]  /*1d460*/  LDL.LU.64 R70, [R1+0xbf8] ;  /* 0x000bf80001467983 */ /* 0x000ee20000300a00 */
[----:B------:R-:W-:-:S03]  /*1d470*/  IMAD.WIDE R158, R2, 0x4, R46 ;  /* 0x00000004029e7825 */ /* 0x000fc600078e022e */
[----:B------:R1:W-:Y:S01]  /*1d480*/  STL.64 [R1+0x1e18], R214 ;  /* 0x001e18d601007387 */ /* 0x0003e20000100a00 */
[----:B------:R-:W-:-:S03]  /*1d490*/  IMAD.WIDE R182, R2, 0x4, R54 ;  /* 0x0000000402b67825 */ /* 0x000fc600078e0236 */
[----:B------:R-:W3:Y:S01]  /*1d4a0*/  LDL.LU.64 R46, [R1+0xbf0] ;  /* 0x000bf000012e7983 */ /* 0x000ee20000300a00 */
[----:B------:R-:W-:-:S03]  /*1d4b0*/  IMAD.WIDE R134, R2, 0x4, R38 ;  /* 0x0000000402867825 */ /* 0x000fc600078e0226 */
[----:B------:R-:W3:Y:S01]  /*1d4c0*/  LDL.LU.64 R166, [R1+0xbe0] ;  /* 0x000be00001a67983 */ /* 0x000ee20000300a00 */
[----:B------:R-:W-:-:S03]  /*1d4d0*/  VIADD R3, R5, 0xffffffa2 ;  /* 0xffffffa205037836 */ /* 0x000fc60000000000 */
[----:B------:R-:W3:Y:S04]  /*1d4e0*/  LDL.LU.64 R150, [R1+0xbd8] ;  /* 0x000bd80001967983 */ /* 0x000ee80000300a00 */
[----:B------:R1:W-:Y:S04]  /*1d4f0*/  STL.64 [R1+0x1f98], R206 ;  /* 0x001f98ce01007387 */ /* 0x0003e80000100a00 */
[----:B------:R-:W3:Y:S04]  /*1d500*/  LDL.LU.64 R38, [R1+0xbd0] ;  /* 0x000bd00001267983 */ /* 0x000ee80000300a00 */
[----:B------:R-:W3:Y:S01]  /*1d510*/  LDL.LU.64 R142, [R1+0xbc0] ;  /* 0x000bc000018e7983 */ /* 0x000ee20000300a00 */
[----:B------:R-:W-:-:S03]  /*1d520*/  ISETP.GE.U32.AND P2, PT, R3, 0x7fffff63, PT ;  /* 0x7fffff630300780c */ /* 0x000fc60003f46070 */
[----:B------:R-:W3:Y:S01]  /*1d530*/  LDL.LU.64 R126, [R1+0xbb8] ;  /* 0x000bb800017e7983 */ /* 0x000ee20000300a00 */
[----:B------:R-:W-:-:S03]  /*1d540*/  VIADD R3, R238, 0xffffff82 ;  /* 0xffffff82ee037836 */ /* 0x000fc60000000000 */
[----:B------:R-:W-:Y:S01]  /*1d550*/  STL.64 [R1+0x2148], R182 ;  /* 0x002148b601007387 */ /* 0x000fe20000100a00 */
[----:B------:R-:W-:Y:S01]  /*1d560*/  IMAD.WIDE R30, R2, 0x4, R30 ;  /* 0x00000004021e7825 */ /* 0x000fe200078e021e */
[----:B------:R-:W-:-:S03]  /*1d570*/  ISETP.GE.U32.AND P0, PT, R3, 0x7fffff43, PT ;  /* 0x7fffff430300780c */ /* 0x000fc60003f06070 */
[----:B------:R-:W-:Y:S01]  /*1d580*/  VIADD R5, R236, 0xffffffa0 ;  /* 0xffffffa0ec057836 */ /* 0x000fe20000000000 */
[----:B------:R-:W-:Y:S01]  /*1d590*/  LDGSTS.E [R0+0x20004], desc[UR4][R214.64], !P2 ;  /* 0x20004000d6007fae */ /* 0x000fe2000d121844 */
[----:B------:R-:W-:Y:S02]  /*1d5a0*/  VIADD R3, R239, 0xffffff81 ;  /* 0xffffff81ef037836 */ /* 0x000fe40000000000 */
[C---:B--2---:R-:W-:Y:S02]  /*1d5b0*/  IMAD.WIDE R86, R2.reuse, 0x4, R22 ;  /* 0x0000000402567825 */ /* 0x044fe400078e0216 */
[----:B------:R-:W2:Y:S04]  /*1d5c0*/  LDL.LU.64 R22, [R1+0xbb0] ;  /* 0x000bb00001167983 */ /* 0x000ea80000300a00 */
[----:B------:R-:W2:Y:S04]  /*1d5d0*/  LDL.LU.64 R54, [R1+0xba0] ;  /* 0x000ba00001367983 */ /* 0x000ea80000300a00 */
[----:B------:R-:W2:Y:S04]  /*1d5e0*/  LDL.LU.64 R118, [R1+0xb98] ;  /* 0x000b980001767983 */ /* 0x000ea80000300a00 */
[----:B------:R-:W2:Y:S04]  /*1d5f0*/  LDL.LU.64 R110, [R1+0xb90] ;  /* 0x000b9000016e7983 */ /* 0x000ea80000300a00 */
[----:B------:R-:W-:Y:S04]  /*1d600*/  STL.64 [R1+0x29c0], R158 ;  /* 0x0029c09e01007387 */ /* 0x000fe80000100a00 */
[----:B------:R-:W-:Y:S01]  /*1d610*/  STL.64 [R1+0x29e0], R134 ;  /* 0x0029e08601007387 */ /* 0x000fe20000100a00 */
[----:B------:R-:W-:-:S03]  /*1d620*/  IMAD.WIDE R236, R2, 0x4, R8 ;  /* 0x0000000402ec7825 */ /* 0x000fc600078e0208 */
[----:B------:R-:W2:Y:S01]  /*1d630*/  LDL.LU.64 R8, [R1+0x4a0] ;  /* 0x0004a00001087983 */ /* 0x000ea20000300a00 */
[----:B----4-:R-:W-:-:S03]  /*1d640*/  IMAD.WIDE R238, R2, 0x4, R62 ;  /* 0x0000000402ee7825 */ /* 0x010fc600078e023e */
[----:B------:R-:W4:Y:S04]  /*1d650*/  LDL.LU.64 R102, [R1+0x498] ;  /* 0x0004980001667983 */ /* 0x000f280000300a00 */
[----:B------:R-:W-:Y:S04]  /*1d660*/  STL.64 [R1+0x2a00], R30 ;  /* 0x002a001e01007387 */ /* 0x000fe80000100a00 */
[----:B------:R-:W4:Y:S04]  /*1d670*/  LDL.LU.64 R78, [R1+0x490] ;  /* 0x00049000014e7983 */ /* 0x000f280000300a00 */
[----:B------:R-:W4:Y:S01]  /*1d680*/  LDL.LU.64 R62, [R1+0x480] ;  /* 0x00048000013e7983 */ /* 0x000f220000300a00 */
[----:B------:R-:W-:Y:S01]  /*1d690*/  ISETP.GE.U32.AND P3, PT, R3, 0x7fffff42, PT ;  /* 0x7fffff420300780c */ /* 0x000fe20003f66070 */
[----:B------:R-:W-:-:S02]  /*1d6a0*/  IMAD.U32 R3, RZ, RZ, UR8 ;  /* 0x00000008ff037e24 */ /* 0x000fc4000f8e00ff */
[----:B------:R-:W-:Y:S01]  /*1d6b0*/  STL.64 [R1+0x2a20], R86 ;  /* 0x002a205601007387 */ /* 0x000fe20000100a00 */
[----:B---3--:R-:W-:-:S03]  /*1d6c0*/  IMAD.WIDE R240, R2, 0x4, R190 ;  /* 0x0000000402f07825 */ /* 0x008fc600078e02be */
[----:B------:R-:W-:Y:S01]  /*1d6d0*/  STL [R1+0x2d0c], R3 ;  /* 0x002d0c0301007387 */ /* 0x000fe20000100800 */
[----:B------:R-:W-:-:S04]  /*1d6e0*/  IMAD.WIDE R198, R2, 0x4, R174 ;  /* 0x0000000402c67825 */ /* 0x000fc800078e02ae */
[----:B------:R-:W-:-:S04]  /*1d6f0*/  IMAD.WIDE R46, R2, 0x4, R46 ;  /* 0x00000004022e7825 */ /* 0x000fc800078e022e */
[----:B------:R-:W-:-:S04]  /*1d700*/  IMAD.WIDE R38, R2, 0x4, R38 ;  /* 0x0000000402267825 */ /* 0x000fc800078e0226 */
[----:B------:R-:W-:Y:S01]  /*1d710*/  VIADD R15, R15, 0xffffffa1 ;  /* 0xffffffa10f0f7836 */ /* 0x000fe20000000000 */
[----:B------:R-:W-:Y:S01]  /*1d720*/  ISETP.GE.U32.AND P5, PT, R5, 0x7fffff61, PT ;  /* 0x7fffff610500780c */ /* 0x000fe20003fa6070 */
[C---:B------:R-:W-:Y:S01]  /*1d730*/  IMAD.WIDE R190, R2.reuse, 0x4, R70 ;  /* 0x0000000402be7825 */ /* 0x040fe200078e0246 */
[----:B------:R-:W-:Y:S04]  /*1d740*/  LDGSTS.E [R0+0x24004], desc[UR4][R236.64], !P2 ;  /* 0x24004000ec007fae */ /* 0x000fe8000d121844 */
[----:B------:R-:W3:Y:S01]  /*1d750*/  LDL.LU.64 R70, [R1+0x478] ;  /* 0x0004780001467983 */ /* 0x000ee20000300a00 */
[----:B------:R-:W-:-:S03]  /*1d760*/  IMAD.WIDE R174, R2, 0x4, R166 ;  /* 0x0000000402ae7825 */ /* 0x000fc600078e02a6 */
[----:B------:R3:W-:Y:S01]  /*1d770*/  STL.64 [R1+0x1e10], R198 ;  /* 0x001e10c601007387 */ /* 0x0007e20000100a00 */
[----:B------:R-:W-:-:S03]  /*1d780*/  IMAD.WIDE R166, R2, 0x4, R150 ;  /* 0x0000000402a67825 */ /* 0x000fc600078e0296 */
[----:B------:R3:W-:Y:S01]  /*1d790*/  STL.64 [R1+0x1e38], R190 ;  /* 0x001e38be01007387 */ /* 0x0007e20000100a00 */
[----:B------:R-:W-:-:S03]  /*1d7a0*/  IMAD.WIDE R150, R2, 0x4, R142 ;  /* 0x0000000402967825 */ /* 0x000fc600078e028e */
[----:B------:R3:W-:Y:S01]  /*1d7b0*/  STL.64 [R1+0x1e58], R46 ;  /* 0x001e582e01007387 */ /* 0x0007e20000100a00 */
[----:B------:R-:W-:-:S03]  /*1d7c0*/  IMAD.WIDE R142, R2, 0x4, R126 ;  /* 0x00000004028e7825 */ /* 0x000fc600078e027e */
[----:B------:R3:W-:Y:S04]  /*1d7d0*/  STL.64 [R1+0x1ef0], R174 ;  /* 0x001ef0ae01007387 */ /* 0x0007e80000100a00 */
[----:B------:R3:W-:Y:S04]  /*1d7e0*/  STL.64 [R1+0x1f40], R166 ;  /* 0x001f40a601007387 */ /* 0x0007e80000100a00 */
[----:B------:R3:W-:Y:S04]  /*1d7f0*/  STL.64 [R1+0x1f90], R38 ;  /* 0x001f902601007387 */ /* 0x0007e80000100a00 */
[----:B------:R3:W-:Y:S04]  /*1d800*/  STL.64 [R1+0x21b8], R150 ;  /* 0x0021b89601007387 */ /* 0x0007e80000100a00 */
[----:B------:R3:W-:Y:S01]  /*1d810*/  STL.64 [R1+0x21c0], R142 ;  /* 0x0021c08e01007387 */ /* 0x0007e20000100a00 */
[----:B--2---:R-:W-:-:S04]  /*1d820*/  IMAD.WIDE R22, R2, 0x4, R22 ;  /* 0x0000000402167825 */ /* 0x004fc800078e0216 */
[C---:B------:R-:W-:Y:S01]  /*1d830*/  IMAD.WIDE R54, R2.reuse, 0x4, R54 ;  /* 0x0000000402367825 */ /* 0x040fe200078e0236 */
[----:B------:R2:W-:Y:S03]  /*1d840*/  STL.64 [R1+0x21c8], R22 ;  /* 0x0021c81601007387 */ /* 0x0005e60000100a00 */
[C---:B------:R-:W-:Y:S01]  /*1d850*/  IMAD.WIDE R126, R2.reuse, 0x4, R118 ;  /* 0x00000004027e7825 */ /* 0x040fe200078e0276 */
[----:B------:R2:W-:Y:S03]  /*1d860*/  STL.64 [R1+0x21e8], R54 ;  /* 0x0021e83601007387 */ /* 0x0005e60000100a00 */
[----:B------:R-:W-:Y:S01]  /*1d870*/  IMAD.WIDE R118, R2, 0x4, R110 ;  /* 0x0000000402767825 */ /* 0x000fe200078e026e */
[----:B------:R2:W-:Y:S04]  /*1d880*/  STL.64 [R1+0x2208], R126 ;  /* 0x0022087e01007387 */ /* 0x0005e80000100a00 */
[----:B------:R2:W-:Y:S01]  /*1d890*/  STL.64 [R1+0x2228], R118 ;  /* 0x0022287601007387 */ /* 0x0005e20000100a00 */
[----:B------:R-:W-:-:S03]  /*1d8a0*/  ISETP.GE.U32.AND P6, PT, R15, 0x7fffff62, PT ;  /* 0x7fffff620f00780c */ /* 0x000fc60003fc6070 */
[----:B------:R-:W-:Y:S04]  /*1d8b0*/  LDGSTS.E [R0+0x28004], desc[UR4][R238.64], !P2 ;  /* 0x28004000ee007fae */ /* 0x000fe8000d121844 */
[----:B------:R-:W-:Y:S06]  /*1d8c0*/  LDGSTS.E [R0+0x2c004], desc[UR4][R240.64], !P2 ;  /* 0x2c004000f0007fae */ /* 0x000fec000d121844 */
[----:B------:R-:W-:Y:S01]  /*1d8d0*/  LDGSTS.E [R0+0x20008], desc[UR4][R206.64], !P6 ;  /* 0x20008000ce007fae */ /* 0x000fe2000f121844 */
[----:B------:R-:W-:-:S03]  /*1d8e0*/  IMAD.WIDE R8, R2, 0x4, R8 ;  /* 0x0000000402087825 */ /* 0x000fc600078e0208 */
[----:B------:R-:W-:Y:S01]  /*1d8f0*/  LDGSTS.E [R0+0x24008], desc[UR4][R198.64], !P6 ;  /* 0x24008000c6007fae */ /* 0x000fe2000f121844 */
[----:B----4-:R-:W-:-:S03]  /*1d900*/  IMAD.WIDE R110, R2, 0x4, R102 ;  /* 0x00000004026e7825 */ /* 0x010fc600078e0266 */
[----:B------:R-:W-:Y:S04]  /*1d910*/  LDGSTS.E [R0+0x28008], desc[UR4][R190.64], !P6 ;  /* 0x28008000be007fae */ /* 0x000fe8000f121844 */
[----:B------:R-:W-:Y:S01]  /*1d920*/  LDGSTS.E [R0+0x2c008], desc[UR4][R46.64], !P6 ;  /* 0x2c0080002e007fae */ /* 0x000fe2000f121844 */
[----:B------:R-:W-:-:S03]  /*1d930*/  IMAD.WIDE R102, R2, 0x4, R78 ;  /* 0x0000000402667825 */ /* 0x000fc600078e024e */
[----:B------:R-:W-:Y:S01]  /*1d940*/  LDGSTS.E [R0+0x2000c], desc[UR4][R182.64], !P5 ;  /* 0x2000c000b6007fae */ /* 0x000fe2000e921844 */
[----:B------:R-:W-:-:S03]  /*1d950*/  IMAD.WIDE R78, R2, 0x4, R62 ;  /* 0x00000004024e7825 */ /* 0x000fc600078e023e */
[----:B------:R-:W4:Y:S04]  /*1d960*/  LDL.LU.64 R62, [R1+0x470] ;  /* 0x00047000013e7983 */ /* 0x000f280000300a00 */
[----:B------:R4:W-:Y:S04]  /*1d970*/  STL.64 [R1+0x2a08], R8 ;  /* 0x002a080801007387 */ /* 0x0009e80000100a00 */
[----:B------:R4:W-:Y:S04]  /*1d980*/  STL.64 [R1+0x2a10], R110 ;  /* 0x002a106e01007387 */ /* 0x0009e80000100a00 */
[----:B------:R-:W-:Y:S04]  /*1d990*/  STL.64 [R1+0x2a18], R102 ;  /* 0x002a186601007387 */ /* 0x000fe80000100a00 */
[----:B-1----:R-:W4:Y:S04]  /*1d9a0*/  LDL.LU.64 R214, [R1+0x3278] ;  /* 0x0032780001d67983 */ /* 0x002f280000300a00 */
[----:B------:R1:W-:Y:S04]  /*1d9b0*/  STL.64 [R1+0x2a28], R78 ;  /* 0x002a284e01007387 */ /* 0x0003e80000100a00 */
[----:B------:R-:W-:Y:S04]  /*1d9c0*/  LDGSTS.E [R0+0x2400c], desc[UR4][R174.64], !P5 ;  /* 0x2400c000ae007fae */ /* 0x000fe8000e921844 */
[----:B------:R-:W-:Y:S04]  /*1d9d0*/  LDGSTS.E [R0+0x2800c], desc[UR4][R166.64], !P5 ;  /* 0x2800c000a6007fae */ /* 0x000fe8000e921844 */
[----:B------:R-:W-:Y:S04]  /*1d9e0*/  LDGSTS.E [R0+0x2c00c], desc[UR4][R38.64], !P5 ;  /* 0x2c00c00026007fae */ /* 0x000fe8000e921844 */
[----:B------:R-:W-:Y:S04]  /*1d9f0*/  LDGSTS.E [R0+0x30000], desc[UR4][R158.64], !P1 ;  /* 0x300000009e007fae */ /* 0x000fe8000c921844 */
[----:B------:R-:W-:Y:S04]  /*1da00*/  LDGSTS.E [R0+0x34000], desc[UR4][R150.64], !P1 ;  /* 0x3400000096007fae */ /* 0x000fe8000c921844 */
[----:B------:R-:W-:Y:S01]  /*1da10*/  LDGSTS.E [R0+0x38000], desc[UR4][R142.64], !P1 ;  /* 0x380000008e007fae */ /* 0x000fe2000c921844 */
[----:B---3--:R-:W-:-:S03]  /*1da20*/  IMAD.WIDE R70, R2, 0x4, R70 ;  /* 0x0000000402467825 */ /* 0x008fc600078e0246 */
[----:B------:R-:W-:Y:S04]  /*1da30*/  LDGSTS.E [R0+0x3c000], desc[UR4][R22.64], !P1 ;  /* 0x3c00000016007fae */ /* 0x000fe8000c921844 */
[----:B------:R3:W-:Y:S04]  /*1da40*/  STL.64 [R1+0x2a30], R70 ;  /* 0x002a304601007387 */ /* 0x0007e80000100a00 */
        /* <DEDUP_REMOVED lines=11> */
[----:B--2---:R-:W2:Y:S04]  /*1db00*/  LDL.LU.64 R22, [R1+0x418] ;  /* 0x0004180001167983 */ /* 0x004ea80000300a00 */
[----:B------:R-:W-:Y:S04]  /*1db10*/  LDGSTS.E [R0+0x30004], desc[UR4][R134.64], !P0 ;  /* 0x3000400086007fae */ /* 0x000fe8000c121844 */
[----:B------:R-:W-:Y:S04]  /*1db20*/  LDGSTS.E [R0+0x34004], desc[UR4][R54.64], !P0 ;  /* 0x3400400036007fae */ /* 0x000fe8000c121844 */
[----:B------:R-:W-:Y:S04]  /*1db30*/  LDGSTS.E [R0+0x38004], desc[UR4][R126.64], !P0 ;  /* 0x380040007e007fae */ /* 0x000fe8000c121844 */
[----:B------:R-:W2:Y:S04]  /*1db40*/  LDL.LU.64 R134, [R1+0x3228] ;  /* 0x0032280001867983 */ /* 0x000ea80000300a00 */
[----:B------:R-:W2:Y:S04]  /*1db50*/  LDL.LU.64 R54, [R1+0x3f8] ;  /* 0x0003f80001367983 */ /* 0x000ea80000300a00 */
[----:B------:R-:W-:Y:S04]  /*1db60*/  LDGSTS.E [R0+0x3c004], desc[UR4][R118.64], !P0 ;  /* 0x3c00400076007fae */ /* 0x000fe8000c121844 */
[----:B------:R-:W-:Y:S04]  /*1db70*/  LDGSTS.E [R0+0x30008], desc[UR4][R30.64], !P3 ;  /* 0x300080001e007fae */ /* 0x000fe8000d921844 */
[----:B------:R-:W-:Y:S01]  /*1db80*/  LDGSTS.E [R0+0x34008], desc[UR4][R8.64], !P3 ;  /* 0x3400800008007fae */ /* 0x000fe2000d921844 */
[----:B------:R-:W-:-:S03]  /*1db90*/  UISETP.GE.U32.AND UP0, UPT, UR8, 0x7fffff41, UPT ;  /* 0x7fffff410800788c */ /* 0x000fc6000bf06070 */
[----:B------:R-:W-:Y:S01]  /*1dba0*/  LDGSTS.E [R0+0x38008], desc[UR4][R110.64], !P3 ;  /* 0x380080006e007fae */ /* 0x000fe2000d921844 */
[----:B----4-:R-:W-:Y:S02]  /*1dbb0*/  IMAD.WIDE R62, R2, 0x4, R62 ;  /* 0x00000004023e7825 */ /* 0x010fe400078e023e */
[----:B------:R-:W-:Y:S01]  /*1dbc0*/  PLOP3.LUT P2, PT, PT, PT, UP0, 0x80, 0x0 ;  /* 0x000000000000781c */ /* 0x000fe20003f4f008 */
[----:B------:R-:W-:Y:S04]  /*1dbd0*/  LDGSTS.E [R0+0x3c008], desc[UR4][R102.64], !P3 ;  /* 0x3c00800066007fae */ /* 0x000fe8000d921844 */
[----:B------:R4:W-:Y:S04]  /*1dbe0*/  STL.64 [R1+0x2a38], R62 ;  /* 0x002a383e01007387 */ /* 0x0009e80000100a00 */
[----:B------:R-:W2:Y:S04]  /*1dbf0*/  LDL.LU.64 R126, [R1+0x3220] ;  /* 0x00322000017e7983 */ /* 0x000ea80000300a00 */
[----:B------:R-:W2:Y:S04]  /*1dc00*/  LDL.LU.64 R118, [R1+0x3218] ;  /* 0x0032180001767983 */ /* 0x000ea80000300a00 */
[----:B------:R-:W2:Y:S04]  /*1dc10*/  LDL.LU.64 R30, [R1+0x3d8] ;  /* 0x0003d800011e7983 */ /* 0x000ea80000300a00 */
[----:B------:R-:W2:Y:S01]  /*1dc20*/  LDL.LU.64 R8, [R1+0x3b8] ;  /* 0x0003b80001087983 */ /* 0x000ea20000300a00 */
[----:B------:R-:W-:-:S02]  /*1dc30*/  PLOP3.LUT P6, PT, PT, PT, UP0, 0x80, 0x0 ;  /* 0x000000000000781c */ /* 0x000fc40003fcf008 */
[----:B------:R-:W-:Y:S01]  /*1dc40*/  PLOP3.LUT P5, PT, PT, PT, UP0, 0x80, 0x0 ;  /* 0x000000000000781c */ /* 0x000fe20003faf008 */
[----:B------:R-:W-:Y:S01]  /*1dc50*/  LDGSTS.E [R0+0x3000c], desc[UR4][R86.64], !P2 ;  /* 0x3000c00056007fae */ /* 0x000fe2000d121844 */
[----:B------:R-:W-:-:S03]  /*1dc60*/  PLOP3.LUT P1, PT, PT, PT, UP0, 0x80, 0x0 ;  /* 0x000000000000781c */ /* 0x000fc60003f2f008 */
[----:B------:R-:W2:Y:S01]  /*1dc70*/  LDL.LU.64 R110, [R1+0x3210] ;  /* 0x00321000016e7983 */ /* 0x000ea20000300a00 */
[----:B------:R-:W-:-:S05]  /*1dc80*/  VIADD R15, R247, 0x100000 ;  /* 0x00100000f70f7836 */ /* 0x000fca0000000000 */
[----:B------:R-:W-:Y:S01]  /*1dc90*/  LDGSTS.E [R0+0x3400c], desc[UR4][R78.64], !P6 ;  /* 0x3400c0004e007fae */ /* 0x000fe2000f121844 */
[C---:B------:R-:W-:Y:S02]  /*1dca0*/  VIADD R5, R247.reuse, 0x100000 ;  /* 0x00100000f7057836 */ /* 0x040fe40000000000 */
[C---:B------:R-:W-:Y:S01]  /*1dcb0*/  VIADD R3, R247.reuse, 0x100000 ;  /* 0x00100000f7037836 */ /* 0x040fe20000000000 */
[----:B------:R-:W-:Y:S04]  /*1dcc0*/  LDGSTS.E [R0+0x3800c], desc[UR4][R70.64], !P5 ;  /* 0x3800c00046007fae */ /* 0x000fe8000e921844 */
[----:B------:R4:W-:Y:S04]  /*1dcd0*/  LDGSTS.E [R0+0x3c00c], desc[UR4][R62.64], !P1 ;  /* 0x3c00c0003e007fae */ /* 0x0009e8000c921844 */
[----:B-1----:R-:W2:Y:S04]  /*1dce0*/  LDL.LU.64 R78, [R1+0x398] ;  /* 0x00039800014e7983 */ /* 0x002ea80000300a00 */
[----:B------:R-:W0:Y:S04]  /*1dcf0*/  LDGDEPBAR ;  /* 0x00000000000079af */ /* 0x000e280000000000 */
[----:B------:R1:W-:Y:S01]  /*1dd00*/  LDGSTS.E [R15+-0x80000], desc[UR4][R94.64], P4 ;  /* 0x800000005e0f7fae */ /* 0x0003e2000a121844 */
[----:B----4-:R-:W-:-:S02]  /*1dd10*/  VIADD R0, R247, 0x100000 ;  /* 0x00100000f7007836 */ /* 0x010fc40000000000 */
[C---:B---3--:R-:W-:Y:S02]  /*1dd20*/  IMAD.WIDE R86, R4.reuse, 0x4, R46 ;  /* 0x0000000404567825 */ /* 0x048fe400078e022e */
[----:B------:R-:W3:Y:S04]  /*1dd30*/  LDL.LU.64 R46, [R1+0x378] ;  /* 0x00037800012e7983 */ /* 0x000ee80000300a00 */
[----:B------:R-:W-:Y:S04]  /*1dd40*/  STL.64 [R1+0x2a60], R86 ;  /* 0x002a605601007387 */ /* 0x000fe80000100a00 */
[----:B------:R-:W4:Y:S04]  /*1dd50*/  LDL.LU.64 R70, [R1+0x358] ;  /* 0x0003580001467983 */ /* 0x000f280000300a00 */
[----:B------:R-:W4:Y:S01]  /*1dd60*/  LDL.LU.64 R62, [R1+0x338] ;  /* 0x00033800013e7983 */ /* 0x000f220000300a00 */
[----:B------:R-:W-:-:S03]  /*1dd70*/  IMAD.WIDE R38, R4, 0x4, R38 ;  /* 0x0000000404267825 */ /* 0x000fc600078e0226 */
[----:B------:R1:W-:Y:S04]  /*1dd80*/  LDGSTS.E [R5+-0x7fc00], desc[UR4][R86.64], P4 ;  /* 0x8040000056057fae */ /* 0x0003e8000a121844 */
[----:B------:R1:W-:Y:S04]  /*1dd90*/  STL.64 [R1+0x2a80], R38 ;  /* 0x002a802601007387 */ /* 0x0003e80000100a00 */
[----:B------:R-:W-:Y:S01]  /*1dda0*/  LDGSTS.E [R3+-0x7f800], desc[UR4][R38.64], P4 ;  /* 0x8080000026037fae */ /* 0x000fe2000a121844 */
[----:B--2---:R-:W-:-:S05]  /*1ddb0*/  IMAD.WIDE R22, R4, 0x4, R22 ;  /* 0x0000000404167825 */ /* 0x004fca00078e0216 */
[----:B------:R-:W-:Y:S04]  /*1ddc0*/  LDGSTS.E [R0+-0x7f400], desc[UR4][R22.64], P4 ;  /* 0x80c0000016007fae */ /* 0x000fe8000a121844 */
[----:B-1----:R-:W2:Y:S04]  /*1ddd0*/  LDL.LU.64 R38, [R1+0x318] ;  /* 0x0003180001267983 */ /* 0x002ea80000300a00 */
[----:B------:R1:W-:Y:S01]  /*1dde0*/  STL.64 [R1+0x2aa0], R22 ;  /* 0x002aa01601007387 */ /* 0x0003e20000100a00 */
[----:B------:R-:W-:-:S03]  /*1ddf0*/  IMAD.WIDE R94, R4, 0x4, R54 ;  /* 0x00000004045e7825 */ /* 0x000fc600078e0236 */
[----:B-1----:R-:W2:Y:S04]  /*1de00*/  LDL.LU.64 R22, [R1+0x2f8] ;  /* 0x0002f80001167983 */ /* 0x002ea80000300a00 */
[----:B------:R-:W-:Y:S04]  /*1de10*/  STL.64 [R1+0x2ac0], R94 ;  /* 0x002ac05e01007387 */ /* 0x000fe80000100a00 */
[----:B------:R-:W2:Y:S04]  /*1de20*/  LDL.LU.64 R54, [R1+0x2d8] ;  /* 0x0002d80001367983 */ /* 0x000ea80000300a00 */
[----:B------:R4:W-:Y:S01]  /*1de30*/  LDGSTS.E [R3+-0x7f000], desc[UR4][R94.64], P4 ;  /* 0x810000005e037fae */ /* 0x0009e2000a121844 */
[----:B------:R-:W-:-:S03]  /*1de40*/  IMAD.WIDE R86, R4, 0x4, R30 ;  /* 0x0000000404567825 */ /* 0x000fc600078e021e */
[----:B------:R-:W2:Y:S01]  /*1de50*/  LDL.LU.64 R30, [R1+0x2b8] ;  /* 0x0002b800011e7983 */ /* 0x000ea20000300a00 */
[----:B------:R-:W-:-:S03]  /*1de60*/  IMAD.WIDE R8, R4, 0x4, R8 ;  /* 0x0000000404087825 */ /* 0x000fc600078e0208 */
[----:B------:R-:W-:Y:S04]  /*1de70*/  STL.64 [R1+0x2ae0], R86 ;  /* 0x002ae05601007387 */ /* 0x000fe80000100a00 */
[----:B------:R1:W-:Y:S04]  /*1de80*/  LDGSTS.E [R5+-0x7ec00], desc[UR4][R86.64], P4 ;  /* 0x8140000056057fae */ /* 0x0003e8000a121844 */
[----:B------:R1:W-:Y:S04]  /*1de90*/  STL.64 [R1+0x2b00], R8 ;  /* 0x002b000801007387 */ /* 0x0003e80000100a00 */
[----:B------:R-:W-:Y:S04]  /*1dea0*/  LDGSTS.E [R0+-0x7e800], desc[UR4][R8.64], P4 ;  /* 0x8180000008007fae */ /* 0x000fe8000a121844 */
[----:B-1----:R-:W2:Y:S01]  /*1deb0*/  LDL.LU.64 R8, [R1+0x298] ;  /* 0x0002980001087983 */ /* 0x002ea20000300a00 */
[----:B------:R-:W-:-:S05]  /*1dec0*/  IMAD.WIDE R78, R4, 0x4, R78 ;  /* 0x00000004044e7825 */ /* 0x000fca00078e024e */
[----:B------:R1:W-:Y:S04]  /*1ded0*/  STL.64 [R1+0x2b20], R78 ;  /* 0x002b204e01007387 */ /* 0x0003e80000100a00 */
[----:B------:R-:W-:Y:S01]  /*1dee0*/  LDGSTS.E [R3+-0x7e400], desc[UR4][R78.64], P4 ;  /* 0x81c000004e037fae */ /* 0x000fe2000a121844 */
[----:B---3--:R-:W-:-:S03]  /*1def0*/  IMAD.WIDE R46, R4, 0x4, R46 ;  /* 0x00000004042e7825 */ /* 0x008fc600078e022e */
[----:B-1----:R-:W3:Y:S04]  /*1df00*/  LDL.LU.64 R78, [R1+0x278] ;  /* 0x00027800014e7983 */ /* 0x002ee80000300a00 */
[----:B------:R1:W-:Y:S01]  /*1df10*/  STL.64 [R1+0x2b40], R46 ;  /* 0x002b402e01007387 */ /* 0x0003e20000100a00 */
[----:B----4-:R-:W-:-:S03]  /*1df20*/  IMAD.WIDE R94, R4, 0x4, R70 ;  /* 0x00000004045e7825 */ /* 0x010fc600078e0246 */
[----:B------:R-:W-:Y:S01]  /*1df30*/  LDGSTS.E [R0+-0x7e000], desc[UR4][R46.64], P4 ;  /* 0x820000002e007fae */ /* 0x000fe2000a121844 */
[----:B------:R-:W-:-:S03]  /*1df40*/  IMAD.WIDE R86, R4, 0x4, R62 ;  /* 0x0000000404567825 */ /* 0x000fc600078e023e */
[----:B------:R-:W4:Y:S04]  /*1df50*/  LDL.LU.64 R70, [R1+0x258] ;  /* 0x0002580001467983 */ /* 0x000f280000300a00 */
[----:B------:R-:W4:Y:S04]  /*1df60*/  LDL.LU.64 R62, [R1+0x238] ;  /* 0x00023800013e7983 */ /* 0x000f280000300a00 */
[----:B------:R-:W-:Y:S04]  /*1df70*/  STL.64 [R1+0x2b60], R94 ;  /* 0x002b605e01007387 */ /* 0x000fe80000100a00 */
[----:B------:R-:W-:Y:S04]  /*1df80*/  STL.64 [R1+0x2b80], R86 ;  /* 0x002b805601007387 */ /* 0x000fe80000100a00 */
[----:B-1----:R-:W4:Y:S04]  /*1df90*/  LDL.LU.64 R46, [R1+0x218] ;  /* 0x00021800012e7983 */ /* 0x002f280000300a00 */
[----:B------:R-:W-:Y:S04]  /*1dfa0*/  LDGSTS.E [R5+-0x7dc00], desc[UR4][R94.64], P4 ;  /* 0x824000005e057fae */ /* 0x000fe8000a121844 */
[----:B------:R1:W-:Y:S01]  /*1dfb0*/  LDGSTS.E [R3+-0x7d800], desc[UR4][R86.64], P4 ;  /* 0x8280000056037fae */ /* 0x0003e2000a121844 */
[----:B--2---:R-:W-:-:S05]  /*1dfc0*/  IMAD.WIDE R38, R4, 0x4, R38 ;  /* 0x0000000404267825 */ /* 0x004fca00078e0226 */
[----:B------:R2:W-:Y:S04]  /*1dfd0*/  STL.64 [R1+0x2ba0], R38 ;  /* 0x002ba02601007387 */ /* 0x0005e80000100a00 */
[----:B------:R4:W-:Y:S01]  /*1dfe0*/  LDGSTS.E [R0+-0x7d400], desc[UR4][R38.64], P4 ;  /* 0x82c0000026007fae */ /* 0x0009e2000a121844 */
[----:B------:R-:W-:-:S03]  /*1dff0*/  IMAD.WIDE R22, R4, 0x4, R22 ;  /* 0x0000000404167825 */ /* 0x000fc600078e0216 */
[----:B--2---:R-:W2:Y:S01]  /*1e000*/  LDL.LU.64 R38, [R1+0x1f8] ;  /* 0x0001f80001267983 */ /* 0x004ea20000300a00 */
[----:B-1----:R-:W-:-:S03]  /*1e010*/  IMAD.WIDE R86, R4, 0x4, R54 ;  /* 0x0000000404567825 */ /* 0x002fc600078e0236 */
[----:B------:R1:W-:Y:S04]  /*1e020*/  STL.64 [R1+0x2bc0], R22 ;  /* 0x002bc01601007387 */ /* 0x0003e80000100a00 */
[----:B------:R2:W-:Y:S04]  /*1e030*/  LDGSTS.E [R3+-0x7d000], desc[UR4][R22.64], P4 ;  /* 0x8300000016037fae */ /* 0x0005e8000a121844 */
[----:B------:R-:W-:Y:S01]  /*1e040*/  LDGSTS.E [R5+-0x7cc00], desc[UR4][R86.64], P4 ;  /* 0x8340000056057fae */ /* 0x000fe2000a121844 */
[----:B------:R-:W-:-:S03]  /*1e050*/  IMAD.WIDE R54, R4, 0x4, R30 ;  /* 0x0000000404367825 */ /* 0x000fc600078e021e */
[----:B------:R-:W2:Y:S04]  /*1e060*/  LDL.LU.64 R30, [R1+0x1d8] ;  /* 0x0001d800011e7983 */ /* 0x000ea80000300a00 */
[----:B------:R-:W-:Y:S04]  /*1e070*/  STL.64 [R1+0x2be0], R86 ;  /* 0x002be05601007387 */ /* 0x000fe80000100a00 */
[----:B-1----:R-:W2:Y:S04]  /*1e080*/  LDL.LU.64 R22, [R1+0x1b8] ;  /* 0x0001b80001167983 */ /* 0x002ea80000300a00 */
[----:B------:R1:W-:Y:S04]  /*1e090*/  STL.64 [R1+0x2c00], R54 ;  /* 0x002c003601007387 */ /* 0x0003e80000100a00 */
[----:B------:R2:W-:Y:S01]  /*1e0a0*/  LDGSTS.E [R0+-0x7c800], desc[UR4][R54.64], P4 ;  /* 0x8380000036007fae */ /* 0x0005e2000a121844 */
[----:B------:R-:W-:-:S03]  /*1e0b0*/  IMAD.WIDE R8, R4, 0x4, R8 ;  /* 0x0000000404087825 */ /* 0x000fc600078e0208 */
[----:B-1----:R-:W2:Y:S04]  /*1e0c0*/  LDL.LU.64 R54, [R1+0x198] ;  /* 0x0001980001367983 */ /* 0x002ea80000300a00 */
[----:B------:R1:W-:Y:S04]  /*1e0d0*/  STL.64 [R1+0x2c20], R8 ;  /* 0x002c200801007387 */ /* 0x0003e80000100a00 */
[----:B------:R-:W-:Y:S04]  /*1e0e0*/  LDGSTS.E [R3+-0x7c400], desc[UR4][R8.64], P4 ;  /* 0x83c0000008037fae */ /* 0x000fe8000a121844 */
[----:B-1----:R-:W2:Y:S01]  /*1e0f0*/  LDL.LU.64 R8, [R1+0x178] ;  /* 0x0001780001087983 */ /* 0x002ea20000300a00 */
[----:B---3--:R-:W-:-:S05]  /*1e100*/  IMAD.WIDE R78, R4, 0x4, R78 ;  /* 0x00000004044e7825 */ /* 0x008fca00078e024e */
[----:B------:R1:W-:Y:S04]  /*1e110*/  STL.64 [R1+0x2c40], R78 ;  /* 0x002c404e01007387 */ /* 0x0003e80000100a00 */
[----:B------:R3:W-:Y:S01]  /*1e120*/  LDGSTS.E [R0+-0x7c000], desc[UR4][R78.64], P4 ;  /* 0x840000004e007fae */ /* 0x0007e2000a121844 */
[----:B----4-:R-:W-:-:S04]  /*1e130*/  IMAD.WIDE R70, R4, 0x4, R70 ;  /* 0x0000000404467825 */ /* 0x010fc800078e0246 */
[C---:B------:R-:W-:Y:S01]  /*1e140*/  IMAD.WIDE R62, R4.reuse, 0x4, R62 ;  /* 0x00000004043e7825 */ /* 0x040fe200078e023e */
[----:B------:R4:W-:Y:S04]  /*1e150*/  STL.64 [R1+0x2ff8], R70 ;  /* 0x002ff84601007387 */ /* 0x0009e80000100a00 */
[----:B------:R3:W-:Y:S04]  /*1e160*/  STL.64 [R1+0x3000], R62 ;  /* 0x0030003e01007387 */ /* 0x0007e80000100a00 */
[----:B------:R-:W3:Y:S01]  /*1e170*/  LDL.LU.64 R94, [R1+0x158] ;  /* 0x00015800015e7983 */ /* 0x000ee20000300a00 */
[----:B------:R-:W-:-:S03]  /*1e180*/  IMAD.WIDE R46, R4, 0x4, R46 ;  /* 0x00000004042e7825 */ /* 0x000fc600078e022e */
[----:B------:R-:W3:Y:S04]  /*1e190*/  LDL.LU.64 R86, [R1+0x138] ;  /* 0x0001380001567983 */ /* 0x000ee80000300a00 */
[----:B------:R3:W-:Y:S04]  /*1e1a0*/  STL.64 [R1+0x3008], R46 ;  /* 0x0030082e01007387 */ /* 0x0007e80000100a00 */
[----:B-1----:R-:W3:Y:S04]  /*1e1b0*/  LDL.LU.64 R78, [R1+0x118] ;  /* 0x00011800014e7983 */ /* 0x002ee80000300a00 */
[----:B------:R1:W-:Y:S04]  /*1e1c0*/  LDGSTS.E [R5+-0x7bc00], desc[UR4][R70.64], P4 ;  /* 0x8440000046057fae */ /* 0x0003e8000a121844 */
[----:B------:R1:W-:Y:S04]  /*1e1d0*/  LDGSTS.E [R3+-0x7b800], desc[UR4][R62.64], P4 ;  /* 0x848000003e037fae */ /* 0x0003e8000a121844 */
[----:B------:R1:W-:Y:S04]  /*1e1e0*/  LDGSTS.E [R0+-0x7b400], desc[UR4][R46.64], P4 ;  /* 0x84c000002e007fae */ /* 0x0003e8000a121844 */
[----:B----4-:R-:W1:Y:S01]  /*1e1f0*/  LDL.LU.64 R70, [R1+0xf8] ;  /* 0x0000f80001467983 */ /* 0x010e620000300a00 */
[----:B--2---:R-:W-:-:S05]  /*1e200*/  IMAD.WIDE R38, R4, 0x4, R38 ;  /* 0x0000000404267825 */ /* 0x004fca00078e0226 */
[----:B------:R2:W-:Y:S04]  /*1e210*/  STL.64 [R1+0x3010], R38 ;  /* 0x0030102601007387 */ /* 0x0005e80000100a00 */
[----:B---3--:R-:W3:Y:S04]  /*1e220*/  LDL.LU.64 R62, [R1+0xd8] ;  /* 0x0000d800013e7983 */ /* 0x008ee80000300a00 */
[----:B------:R-:W4:Y:S04]  /*1e230*/  LDL.LU.64 R46, [R1+0xb8] ;  /* 0x0000b800012e7983 */ /* 0x000f280000300a00 */
[----:B------:R4:W-:Y:S01]  /*1e240*/  LDGSTS.E [R3+-0x7b000], desc[UR4][R38.64], P4 ;  /* 0x8500000026037fae */ /* 0x0009e2000a121844 */
[----:B------:R-:W-:-:S05]  /*1e250*/  IMAD.WIDE R30, R4, 0x4, R30 ;  /* 0x00000004041e7825 */ /* 0x000fca00078e021e */
[----:B------:R2:W-:Y:S01]  /*1e260*/  STL.64 [R1+0x3018], R30 ;  /* 0x0030181e01007387 */ /* 0x0005e20000100a00 */
[----:B------:R-:W-:-:S03]  /*1e270*/  IMAD.WIDE R22, R4, 0x4, R22 ;  /* 0x0000000404167825 */ /* 0x000fc600078e0216 */
[----:B--2---:R-:W2:Y:S04]  /*1e280*/  LDL.LU.64 R38, [R1+0x98] ;  /* 0x0000980001267983 */ /* 0x004ea80000300a00 */
[----:B------:R1:W-:Y:S04]  /*1e290*/  STL.64 [R1+0x3020], R22 ;  /* 0x0030201601007387 */ /* 0x0003e80000100a00 */
[----:B------:R2:W-:Y:S04]  /*1e2a0*/  LDGSTS.E [R5+-0x7ac00], desc[UR4][R30.64], P4 ;  /* 0x854000001e057fae */ /* 0x0005e8000a121844 */
[----:B------:R2:W-:Y:S01]  /*1e2b0*/  LDGSTS.E [R0+-0x7a800], desc[UR4][R22.64], P4 ;  /* 0x8580000016007fae */ /* 0x0005e2000a121844 */
[----:B------:R-:W-:-:S03]  /*1e2c0*/  IMAD.WIDE R54, R4, 0x4, R54 ;  /* 0x0000000404367825 */ /* 0x000fc600078e0236 */
[----:B------:R-:W2:Y:S04]  /*1e2d0*/  LDL.LU.64 R30, [R1+0x78] ;  /* 0x00007800011e7983 */ /* 0x000ea80000300a00 */
[----:B------:R1:W-:Y:S04]  /*1e2e0*/  STL.64 [R1+0x3028], R54 ;  /* 0x0030283601007387 */ /* 0x0003e80000100a00 */
[----:B-1----:R-:W2:Y:S04]  /*1e2f0*/  LDL.LU.64 R22, [R1+0x58] ;  /* 0x0000580001167983 */ /* 0x002ea80000300a00 */
[----:B------:R1:W-:Y:S01]  /*1e300*/  LDGSTS.E [R3+-0x7a400], desc[UR4][R54.64], P4 ;  /* 0x85c0000036037fae */ /* 0x0003e2000a121844 */
[----:B------:R-:W-:-:S03]  /*1e310*/  IMAD.WIDE R102, R4, 0x4, R8 ;  /* 0x0000000404667825 */ /* 0x000fc600078e0208 */
[----:B------:R-:W2:Y:S04]  /*1e320*/  LDL.LU.64 R8, [R1+0x38] ;  /* 0x0000380001087983 */ /* 0x000ea80000300a00 */
[----:B------:R1:W-:Y:S04]  /*1e330*/  STL.64 [R1+0x3030], R102 ;  /* 0x0030306601007387 */ /* 0x0003e80000100a00 */
[----:B------:R-:W2:Y:S04]  /*1e340*/  LDL.LU.64 R54, [R1+0x18] ;  /* 0x0000180001367983 */ /* 0x000ea80000300a00 */
[----:B------:R-:W-:Y:S01]  /*1e350*/  LDGSTS.E [R0+-0x7a000], desc[UR4][R102.64], P4 ;  /* 0x8600000066007fae */ /* 0x000fe2000a121844 */
[----:B------:R-:W-:-:S03]  /*1e360*/  IMAD.WIDE R94, R4, 0x4, R94 ;  /* 0x00000004045e7825 */ /* 0x000fc600078e025e */
[----:B-1----:R-:W2:Y:S01]  /*1e370*/  LDL.LU.64 R102, [R1+0x3208] ;  /* 0x0032080001667983 */ /* 0x002ea20000300a00 */
[----:B------:R-:W-:-:S03]  /*1e380*/  IMAD.WIDE R86, R4, 0x4, R86 ;  /* 0x0000000404567825 */ /* 0x000fc600078e0256 */
[----:B------:R1:W-:Y:S04]  /*1e390*/  STL.64 [R1+0x3038], R94 ;  /* 0x0030385e01007387 */ /* 0x0003e80000100a00 */
[----:B------:R1:W-:Y:S01]  /*1e3a0*/  STL.64 [R1+0x3040], R86 ;  /* 0x0030405601007387 */ /* 0x0003e20000100a00 */
[----:B------:R-:W-:-:S03]  /*1e3b0*/  IMAD.WIDE R78, R4, 0x4, R78 ;  /* 0x00000004044e7825 */ /* 0x000fc600078e024e */
[----:B------:R-:W-:Y:S04]  /*1e3c0*/  LDGSTS.E [R5+-0x79c00], desc[UR4][R94.64], P4 ;  /* 0x864000005e057fae */ /* 0x000fe8000a121844 */
[----:B------:R-:W-:Y:S04]  /*1e3d0*/  LDGSTS.E [R3+-0x79800], desc[UR4][R86.64], P4 ;  /* 0x8680000056037fae */ /* 0x000fe8000a121844 */
[----:B------:R-:W-:Y:S04]  /*1e3e0*/  LDGSTS.E [R0+-0x79400], desc[UR4][R78.64], P4 ;  /* 0x86c000004e007fae */ /* 0x000fe8000a121844 */
[----:B-1----:R-:W2:Y:S01]  /*1e3f0*/  LDL.LU.64 R94, [R1+0x3200] ;  /* 0x00320000015e7983 */ /* 0x002ea20000300a00 */
[----:B------:R-:W-:-:S03]  /*1e400*/  IMAD.WIDE R70, R4, 0x4, R70 ;  /* 0x0000000404467825 */ /* 0x000fc600078e0246 */
[----:B------:R-:W2:Y:S04]  /*1e410*/  LDL.LU.64 R86, [R1+0x31f8] ;  /* 0x0031f80001567983 */ /* 0x000ea80000300a00 */
[----:B------:R1:W-:Y:S04]  /*1e420*/  STL.64 [R1+0x3048], R78 ;  /* 0x0030484e01007387 */ /* 0x0003e80000100a00 */
[----:B------:R-:W-:Y:S01]  /*1e430*/  LDGSTS.E [R3+-0x79000], desc[UR4][R70.64], P4 ;  /* 0x8700000046037fae */ /* 0x000fe2000a121844 */
[----:B---3--:R-:W-:-:S03]  /*1e440*/  IMAD.WIDE R62, R4, 0x4, R62 ;  /* 0x00000004043e7825 */ /* 0x008fc600078e023e */
[----:B-1----:R-:W3:Y:S01]  /*1e450*/  LDL.LU.64 R78, [R1+0x31f0] ;  /* 0x0031f000014e7983 */ /* 0x002ee20000300a00 */
[----:B----4-:R-:W-:-:S03]  /*1e460*/  IMAD.WIDE R46, R4, 0x4, R46 ;  /* 0x00000004042e7825 */ /* 0x010fc600078e022e */
[----:B------:R1:W-:Y:S04]  /*1e470*/  STL.64 [R1+0x3050], R70 ;  /* 0x0030504601007387 */ /* 0x0003e80000100a00 */
[----:B------:R-:W-:Y:S04]  /*1e480*/  LDGSTS.E [R5+-0x78c00], desc[UR4][R62.64], P4 ;  /* 0x874000003e057fae */ /* 0x000fe8000a121844 */
[----:B------:R-:W-:Y:S04]  /*1e490*/  LDGSTS.E [R0+-0x78800], desc[UR4][R46.64], P4 ;  /* 0x878000002e007fae */ /* 0x000fe8000a121844 */
[----:B-1----:R-:W4:Y:S04]  /*1e4a0*/  LDL.LU.64 R70, [R1+0x31e8] ;  /* 0x0031e80001467983 */ /* 0x002f280000300a00 */
[----:B------:R1:W-:Y:S04]  /*1e4b0*/  STL.64 [R1+0x3058], R62 ;  /* 0x0030583e01007387 */ /* 0x0003e80000100a00 */
[----:B------:R1:W-:Y:S04]  /*1e4c0*/  STL.64 [R1+0x3060], R46 ;  /* 0x0030602e01007387 */ /* 0x0003e80000100a00 */
[----:B-1----:R-:W3:Y:S04]  /*1e4d0*/  LDL.LU.64 R62, [R1+0x31e0] ;  /* 0x0031e000013e7983 */ /* 0x002ee80000300a00 */
[----:B------:R-:W4:Y:S01]  /*1e4e0*/  LDL.LU.64 R46, [R1+0x31d8] ;  /* 0x0031d800012e7983 */ /* 0x000f220000300a00 */
[----:B--2---:R-:W-:-:S05]  /*1e4f0*/  IMAD.WIDE R38, R4, 0x4, R38 ;  /* 0x0000000404267825 */ /* 0x004fca00078e0226 */
[----:B------:R1:W-:Y:S04]  /*1e500*/  STL.64 [R1+0x3068], R38 ;  /* 0x0030682601007387 */ /* 0x0003e80000100a00 */
[----:B------:R-:W-:Y:S01]  /*1e510*/  LDGSTS.E [R3+-0x78400], desc[UR4][R38.64], P4 ;  /* 0x87c0000026037fae */ /* 0x000fe2000a121844 */
[----:B------:R-:W-:-:S03]  /*1e520*/  IMAD.WIDE R30, R4, 0x4, R30 ;  /* 0x00000004041e7825 */ /* 0x000fc600078e021e */
[----:B-1----:R-:W2:Y:S04]  /*1e530*/  LDL.LU.64 R38, [R1+0x31d0] ;  /* 0x0031d00001267983 */ /* 0x002ea80000300a00 */
[----:B------:R1:W-:Y:S01]  /*1e540*/  STL.64 [R1+0x3070], R30 ;  /* 0x0030701e01007387 */ /* 0x0003e20000100a00 */
[----:B------:R-:W-:-:S03]  /*1e550*/  IMAD.WIDE R22, R4, 0x4, R22 ;  /* 0x0000000404167825 */ /* 0x000fc600078e0216 */
[----:B------:R-:W-:Y:S04]  /*1e560*/  LDGSTS.E [R0+-0x70000], desc[UR4][R30.64], P4 ;  /* 0x900000001e007fae */ /* 0x000fe8000a121844 */
[----:B------:R-:W-:Y:S01]  /*1e570*/  LDGSTS.E [R5+-0x6fc00], desc[UR4][R22.64], P4 ;  /* 0x9040000016057fae */ /* 0x000fe2000a121844 */
[----:B------:R-:W-:-:S03]  /*1e580*/  IMAD.WIDE R8, R4, 0x4, R8 ;  /* 0x0000000404087825 */ /* 0x000fc600078e0208 */
[----:B-1----:R-:W3:Y:S04]  /*1e590*/  LDL.LU.64 R30, [R1+0x31c8] ;  /* 0x0031c800011e7983 */ /* 0x002ee80000300a00 */
[----:B------:R1:W-:Y:S04]  /*1e5a0*/  STL.64 [R1+0x3078], R22 ;  /* 0x0030781601007387 */ /* 0x0003e80000100a00 */
[----:B------:R1:W-:Y:S04]  /*1e5b0*/  STL.64 [R1+0x3080], R8 ;  /* 0x0030800801007387 */ /* 0x0003e80000100a00 */
[----:B------:R-:W-:Y:S04]  /*1e5c0*/  LDGSTS.E [R3+-0x6f800], desc[UR4][R8.64], P4 ;  /* 0x9080000008037fae */ /* 0x000fe8000a121844 */
[----:B-1----:R-:W4:Y:S04]  /*1e5d0*/  LDL.LU.64 R22, [R1+0x31c0] ;  /* 0x0031c00001167983 */ /* 0x002f280000300a00 */
[----:B------:R-:W2:Y:S01]  /*1e5e0*/  LDL.LU.64 R8, [R1+0x31b8] ;  /* 0x0031b80001087983 */ /* 0x000ea20000300a00 */
[----:B------:R-:W-:-:S05]  /*1e5f0*/  IMAD.WIDE R54, R4, 0x4, R54 ;  /* 0x0000000404367825 */ /* 0x000fca00078e0236 */
[----:B------:R4:W-:Y:S04]  /*1e600*/  STL.64 [R1+0x3088], R54 ;  /* 0x0030883601007387 */ /* 0x0009e80000100a00 */
[----:B------:R4:W-:Y:S02]  /*1e610*/  LDGSTS.E [R0+-0x6f400], desc[UR4][R54.64], P4 ;  /* 0x90c0000036007fae */ /* 0x0009e4000a121844 */
[----:B----4-:R-:W-:-:S04]  /*1e620*/  IMAD.WIDE R54, R4, 0x4, R22 ;  /* 0x0000000404367825 */ /* 0x010fc800078e0216 */
[----:B--2---:R-:W-:-:S04]  /*1e630*/  IMAD.WIDE R8, R4, 0x4, R8 ;  /* 0x0000000404087825 */ /* 0x004fc800078e0208 */
[----:B------:R-:W-:Y:S01]  /*1e640*/  IMAD.MOV.U32 R22, RZ, RZ, R8 ;  /* 0x000000ffff167224 */ /* 0x000fe200078e0008 */
[----:B------:R3:W-:Y:S01]  /*1e650*/  STL.64 [R1+0x3090], R8 ;  /* 0x0030900801007387 */ /* 0x0007e20000100a00 */
[----:B------:R-:W-:-:S03]  /*1e660*/  IMAD.MOV.U32 R23, RZ, RZ, R9 ;  /* 0x000000ffff177224 */ /* 0x000fc600078e0009 */
[----:B------:R1:W-:Y:S04]  /*1e670*/  STL.64 [R1+0x3098], R54 ;  /* 0x0030983601007387 */ /* 0x0003e80000100a00 */
[----:B------:R2:W-:Y:S01]  /*1e680*/  LDGSTS.E [R3+-0x6f000], desc[UR4][R22.64], P4 ;  /* 0x9100000016037fae */ /* 0x0005e2000a121844 */
[----:B---3--:R-:W-:-:S04]  /*1e690*/  IMAD.WIDE R8, R4, 0x4, R30 ;  /* 0x0000000404087825 */ /* 0x008fc800078e021e */
[----:B------:R-:W-:Y:S02]  /*1e6a0*/  IMAD.MOV.U32 R30, RZ, RZ, R54 ;  /* 0x000000ffff1e7224 */ /* 0x000fe400078e0036 */
[----:B------:R-:W-:Y:S02]  /*1e6b0*/  IMAD.MOV.U32 R31, RZ, RZ, R55 ;  /* 0x000000ffff1f7224 */ /* 0x000fe400078e0037 */
[----:B-1----:R-:W3:Y:S01]  /*1e6c0*/  LDL.LU.64 R54, [R1+0x31b0] ;  /* 0x0031b00001367983 */ /* 0x002ee20000300a00 */
[----:B--2---:R-:W-:-:S03]  /*1e6d0*/  IMAD.WIDE R22, R4, 0x4, R38 ;  /* 0x0000000404167825 */ /* 0x004fc600078e0226 */
[----:B------:R-:W-:Y:S04]  /*1e6e0*/  LDGSTS.E [R5+-0x6ec00], desc[UR4][R30.64], P4 ;  /* 0x914000001e057fae */ /* 0x000fe8000a121844 */
[----:B------:R1:W-:Y:S04]  /*1e6f0*/  STL.64 [R1+0x30a0], R8 ;  /* 0x0030a00801007387 */ /* 0x0003e80000100a00 */
[----:B------:R1:W-:Y:S04]  /*1e700*/  LDGSTS.E [R0+-0x6e800], desc[UR4][R8.64], P4 ;  /* 0x9180000008007fae */ /* 0x0003e8000a121844 */
[----:B------:R2:W-:Y:S04]  /*1e710*/  STL.64 [R1+0x30a8], R22 ;  /* 0x0030a81601007387 */ /* 0x0005e80000100a00 */
[----:B------:R2:W-:Y:S01]  /*1e720*/  LDGSTS.E [R3+-0x6e400], desc[UR4][R22.64], P4 ;  /* 0x91c0000016037fae */ /* 0x0005e2000a121844 */
[----:B-1----:R-:W-:-:S05]  /*1e730*/  IMAD.WIDE R8, R4, 0x4, R46 ;  /* 0x0000000404087825 */ /* 0x002fca00078e022e */
[----:B------:R1:W-:Y:S01]  /*1e740*/  STL.64 [R1+0x30b0], R8 ;  /* 0x0030b00801007387 */ /* 0x0003e20000100a00 */
[----:B--2---:R-:W-:-:S03]  /*1e750*/  IMAD.WIDE R22, R4, 0x4, R62 ;  /* 0x0000000404167825 */ /* 0x004fc600078e023e */
[----:B------:R1:W-:Y:S02]  /*1e760*/  LDGSTS.E [R0+-0x6e000], desc[UR4][R8.64], P4 ;  /* 0x9200000008007fae */ /* 0x0003e4000a121844 */
[----:B-1----:R-:W-:-:S04]  /*1e770*/  IMAD.WIDE R8, R4, 0x4, R70 ;  /* 0x0000000404087825 */ /* 0x002fc800078e0246 */
[----:B---3--:R-:W-:-:S05]  /*1e780*/  IMAD.WIDE R30, R4, 0x4, R54 ;  /* 0x00000004041e7825 */ /* 0x008fca00078e0236 */
[----:B------:R1:W-:Y:S04]  /*1e790*/  STL.64 [R1+0x30b8], R30 ;  /* 0x0030b81e01007387 */ /* 0x0003e80000100a00 */
[----:B------:R1:W-:Y:S04]  /*1e7a0*/  LDGSTS.E [R5+-0x6dc00], desc[UR4][R30.64], P4 ;  /* 0x924000001e057fae */ /* 0x0003e8000a121844 */
[----:B------:R2:W-:Y:S04]  /*1e7b0*/  STL.64 [R1+0x30c0], R22 ;  /* 0x0030c01601007387 */ /* 0x0005e80000100a00 */
[----:B------:R2:W-:Y:S04]  /*1e7c0*/  LDGSTS.E [R3+-0x6d800], desc[UR4][R22.64], P4 ;  /* 0x9280000016037fae */ /* 0x0005e8000a121844 */
[----:B------:R3:W-:Y:S01]  /*1e7d0*/  STL.64 [R1+0x30c8], R8 ;  /* 0x0030c80801007387 */ /* 0x0007e20000100a00 */
[----:B-1----:R-:W-:-:S03]  /*1e7e0*/  IMAD.WIDE R30, R4, 0x4, R86 ;  /* 0x00000004041e7825 */ /* 0x002fc600078e0256 */
[----:B------:R3:W-:Y:S01]  /*1e7f0*/  LDGSTS.E [R0+-0x6d400], desc[UR4][R8.64], P4 ;  /* 0x92c0000008007fae */ /* 0x0007e2000a121844 */
[----:B--2---:R-:W-:-:S05]  /*1e800*/  IMAD.WIDE R22, R4, 0x4, R78 ;  /* 0x0000000404167825 */ /* 0x004fca00078e024e */
[----:B------:R1:W-:Y:S01]  /*1e810*/  STL.64 [R1+0x30d0], R22 ;  /* 0x0030d01601007387 */ /* 0x0003e20000100a00 */
[----:B---3--:R-:W-:-:S03]  /*1e820*/  IMAD.WIDE R8, R4, 0x4, R94 ;  /* 0x0000000404087825 */ /* 0x008fc600078e025e */
[----:B------:R1:W-:Y:S04]  /*1e830*/  LDGSTS.E [R3+-0x6d000], desc[UR4][R22.64], P4 ;  /* 0x9300000016037fae */ /* 0x0003e8000a121844 */
[----:B------:R2:W-:Y:S04]  /*1e840*/  STL.64 [R1+0x30d8], R30 ;  /* 0x0030d81e01007387 */ /* 0x0005e80000100a00 */
[----:B------:R2:W-:Y:S01]  /*1e850*/  LDGSTS.E [R5+-0x6cc00], desc[UR4][R30.64], P4 ;  /* 0x934000001e057fae */ /* 0x0005e2000a121844 */
[----:B-1----:R-:W-:-:S03]  /*1e860*/  IMAD.WIDE R22, R4, 0x4, R102 ;  /* 0x0000000404167825 */ /* 0x002fc600078e0266 */
[----:B------:R1:W-:Y:S04]  /*1e870*/  STL.64 [R1+0x30e0], R8 ;  /* 0x0030e00801007387 */ /* 0x0003e80000100a00 */
[----:B------:R1:W-:Y:S01]  /*1e880*/  LDGSTS.E [R0+-0x6c800], desc[UR4][R8.64], P4 ;  /* 0x9380000008007fae */ /* 0x0003e2000a121844 */
[----:B--2---:R-:W-:-:S03]  /*1e890*/  IMAD.WIDE R30, R4, 0x4, R118 ;  /* 0x00000004041e7825 */ /* 0x004fc600078e0276 */
[----:B------:R2:W-:Y:S04]  /*1e8a0*/  STL.64 [R1+0x30e8], R22 ;  /* 0x0030e81601007387 */ /* 0x0005e80000100a00 */
[----:B------:R2:W-:Y:S01]  /*1e8b0*/  LDGSTS.E [R3+-0x6c400], desc[UR4][R22.64], P4 ;  /* 0x93c0000016037fae */ /* 0x0005e2000a121844 */
[----:B-1----:R-:W-:-:S05]  /*1e8c0*/  IMAD.WIDE R8, R4, 0x4, R110 ;  /* 0x0000000404087825 */ /* 0x002fca00078e026e */
[----:B------:R1:W-:Y:S01]  /*1e8d0*/  STL.64 [R1+0x30f0], R8 ;  /* 0x0030f00801007387 */ /* 0x0003e20000100a00 */
[----:B--2---:R-:W-:-:S03]  /*1e8e0*/  IMAD.WIDE R22, R4, 0x4, R126 ;  /* 0x0000000404167825 */ /* 0x004fc600078e027e */
        /* <DEDUP_REMOVED lines=17> */
[----:B------:R1:W-:Y:S04]  /*1ea00*/  LDGSTS.E [R0+-0x6a800], desc[UR4][R8.64], P4 ;  /* 0x9580000008007fae */ /* 0x0003e8000a121844 */
[----:B------:R-:W3:Y:S01]  /*1ea10*/  LDL.LU.64 R70, [R1+0x460] ;  /* 0x0004600001467983 */ /* 0x000ee20000300a00 */
[----:B--2---:R-:W-:-:S03]  /*1ea20*/  IMAD.WIDE R30, R4, 0x4, R182 ;  /* 0x00000004041e7825 */ /* 0x004fc600078e02b6 */
[----:B------:R2:W-:Y:S01]  /*1ea30*/  STL.64 [R1+0x3128], R22 ;  /* 0x0031281601007387 */ /* 0x0005e20000100a00 */
[----:B-1----:R-:W-:-:S03]  /*1ea40*/  IMAD.WIDE R8, R4, 0x4, R174 ;  /* 0x0000000404087825 */ /* 0x002fc600078e02ae */
[----:B------:R2:W-:Y:S04]  /*1ea50*/  LDGSTS.E [R3+-0x6a400], desc[UR4][R22.64], P4 ;  /* 0x95c0000016037fae */ /* 0x0005e8000a121844 */
[----:B------:R-:W4:Y:S04]  /*1ea60*/  LDL.LU.64 R62, [R1+0x450] ;  /* 0x00045000013e7983 */ /* 0x000f280000300a00 */
[----:B------:R-:W4:Y:S01]  /*1ea70*/  LDL.LU.64 R46, [R1+0x430] ;  /* 0x00043000012e7983 */ /* 0x000f220000300a00 */
[----:B--2---:R-:W-:-:S03]  /*1ea80*/  IMAD.WIDE R22, R4, 0x4, R190 ;  /* 0x0000000404167825 */ /* 0x004fc600078e02be */
[----:B------:R1:W-:Y:S04]  /*1ea90*/  STL.64 [R1+0x3130], R8 ;  /* 0x0031300801007387 */ /* 0x0003e80000100a00 */
[----:B------:R1:W-:Y:S01]  /*1eaa0*/  LDGSTS.E [R0+-0x6a000], desc[UR4][R8.64], P4 ;  /* 0x9600000008007fae */ /* 0x0003e2000a121844 */
[----:B------:R-:W-:-:S03]  /*1eab0*/  IMAD.WIDE R54, R4, 0x4, R206 ;  /* 0x0000000404367825 */ /* 0x000fc600078e02ce */
[----:B------:R2:W-:Y:S04]  /*1eac0*/  STL.64 [R1+0x3138], R30 ;  /* 0x0031381e01007387 */ /* 0x0005e80000100a00 */
[----:B------:R2:W-:Y:S01]  /*1ead0*/  STL.64 [R1+0x3140], R22 ;  /* 0x0031401601007387 */ /* 0x0005e20000100a00 */
[----:B-1----:R-:W-:-:S03]  /*1eae0*/  IMAD.WIDE R8, R4, 0x4, R198 ;  /* 0x0000000404087825 */ /* 0x002fc600078e02c6 */
[----:B------:R-:W-:Y:S04]  /*1eaf0*/  LDGSTS.E [R5+-0x69c00], desc[UR4][R30.64], P4 ;  /* 0x964000001e057fae */ /* 0x000fe8000a121844 */
[----:B------:R-:W-:Y:S04]  /*1eb00*/  LDGSTS.E [R3+-0x69800], desc[UR4][R22.64], P4 ;  /* 0x9680000016037fae */ /* 0x000fe8000a121844 */
[----:B------:R-:W-:Y:S04]  /*1eb10*/  LDGSTS.E [R0+-0x69400], desc[UR4][R8.64], P4 ;  /* 0x96c0000008007fae */ /* 0x000fe8000a121844 */
[----:B--2---:R-:W2:Y:S04]  /*1eb20*/  LDL.LU.64 R30, [R1+0x410] ;  /* 0x00041000011e7983 */ /* 0x004ea80000300a00 */
[----:B------:R1:W-:Y:S04]  /*1eb30*/  STL.64 [R1+0x3148], R8 ;  /* 0x0031480801007387 */ /* 0x0003e80000100a00 */
[----:B------:R-:W2:Y:S04]  /*1eb40*/  LDL.LU.64 R38, [R1+0x3f0] ;  /* 0x0003f00001267983 */ /* 0x000ea80000300a00 */
[----:B------:R-:W2:Y:S04]  /*1eb50*/  LDL.LU.64 R22, [R1+0x3d0] ;  /* 0x0003d00001167983 */ /* 0x000ea80000300a00 */
[----:B------:R1:W-:Y:S04]  /*1eb60*/  STL.64 [R1+0x3150], R54 ;  /* 0x0031503601007387 */ /* 0x0003e80000100a00 */
[----:B-1----:R-:W2:Y:S01]  /*1eb70*/  LDL.LU.64 R8, [R1+0x3b0] ;  /* 0x0003b00001087983 */ /* 0x002ea20000300a00 */
[----:B------:R-:W-:-:S03]  /*1eb80*/  IMAD.WIDE R86, R4, 0x4, R214 ;  /* 0x0000000404567825 */ /* 0x000fc600078e02d6 */
[----:B------:R1:W-:Y:S01]  /*1eb90*/  LDGSTS.E [R5+-0x69000], desc[UR4][R54.64], P4 ;  /* 0x9700000036057fae */ /* 0x0003e2000a121844 */
[----:B------:R-:W-:-:S04]  /*1eba0*/  IMAD.WIDE R78, R4, 0x4, R222 ;  /* 0x00000004044e7825 */ /* 0x000fc800078e02de */
[----:B------:R-:W-:Y:S01]  /*1ebb0*/  VIADD R247, R247, 0x100000 ;  /* 0x00100000f7f77836 */ /* 0x000fe20000000000 */
[----:B------:R-:W-:Y:S04]  /*1ebc0*/  STL.64 [R1+0x3158], R86 ;  /* 0x0031585601007387 */ /* 0x000fe80000100a00 */
[----:B------:R1:W-:Y:S02]  /*1ebd0*/  LDGSTS.E [R3+-0x68c00], desc[UR4][R86.64], P4 ;  /* 0x9740000056037fae */ /* 0x0003e4000a121844 */
[----:B-1----:R-:W-:Y:S02]  /*1ebe0*/  IMAD.WIDE R54, R4, 0x4, R230 ;  /* 0x0000000404367825 */ /* 0x002fe400078e02e6 */
[----:B------:R1:W-:Y:S04]  /*1ebf0*/  STL.64 [R1+0x3160], R78 ;  /* 0x0031604e01007387 */ /* 0x0003e80000100a00 */
[----:B------:R1:W-:Y:S01]  /*1ec00*/  LDGSTS.E [R0+-0x68800], desc[UR4][R78.64], P4 ;  /* 0x978000004e007fae */ /* 0x0003e2000a121844 */
[----:B------:R-:W-:-:S03]  /*1ec10*/  VIADD R5, R248, 0x100000 ;  /* 0x00100000f8057836 */ /* 0x000fc60000000000 */
[----:B------:R-:W-:Y:S01]  /*1ec20*/  LDGSTS.E [R247+-0x68400], desc[UR4][R54.64], P4 ;  /* 0x97c0000036f77fae */ /* 0x000fe2000a121844 */
[----:B------:R-:W-:-:S03]  /*1ec30*/  VIADD R3, R248, 0x100000 ;  /* 0x00100000f8037836 */ /* 0x000fc60000000000 */
[----:B-1----:R-:W2:Y:S01]  /*1ec40*/  LDL.LU.64 R78, [R1+0x390] ;  /* 0x00039000014e7983 */ /* 0x002ea20000300a00 */
[----:B------:R-:W-:-:S03]  /*1ec50*/  VIADD R0, R248, 0x100000 ;  /* 0x00100000f8007836 */ /* 0x000fc60000000000 */
[----:B------:R1:W-:Y:S04]  /*1ec60*/  STL.64 [R1+0x3168], R54 ;  /* 0x0031683601007387 */ /* 0x0003e80000100a00 */
[----:B-1----:R-:W2:Y:S01]  /*1ec70*/  LDL.LU.64 R54, [R1+0x370] ;  /* 0x0003700001367983 */ /* 0x002ea20000300a00 */
[----:B---3--:R-:W-:-:S05]  /*1ec80*/  IMAD.WIDE R94, R4, 0x4, R70 ;  /* 0x00000004045e7825 */ /* 0x008fca00078e0246 */
[----:B------:R-:W-:Y:S04]  /*1ec90*/  STL.64 [R1+0x2a48], R94 ;  /* 0x002a485e01007387 */ /* 0x000fe80000100a00 */
[----:B------:R1:W-:Y:S01]  /*1eca0*/  LDGSTS.E [R0+-0x7ff00], desc[UR4][R94.64], P4 ;  /* 0x801000005e007fae */ /* 0x0003e2000a121844 */
[----:B----4-:R-:W-:-:S04]  /*1ecb0*/  IMAD.WIDE R86, R4, 0x4, R62 ;  /* 0x0000000404567825 */ /* 0x010fc800078e023e */
[C---:B------:R-:W-:Y:S01]  /*1ecc0*/  IMAD.WIDE R46, R4.reuse, 0x4, R46 ;  /* 0x00000004042e7825 */ /* 0x040fe200078e022e */
[----:B------:R-:W-:Y:S04]  /*1ecd0*/  STL.64 [R1+0x2a68], R86 ;  /* 0x002a685601007387 */ /* 0x000fe80000100a00 */
[----:B------:R-:W3:Y:S04]  /*1ece0*/  LDL.LU.64 R70, [R1+0x350] ;  /* 0x0003500001467983 */ /* 0x000ee80000300a00 */
[----:B------:R-:W4:Y:S04]  /*1ecf0*/  LDL.LU.64 R62, [R1+0x330] ;  /* 0x00033000013e7983 */ /* 0x000f280000300a00 */
[----:B------:R1:W-:Y:S04]  /*1ed00*/  LDGSTS.E [R5+-0x7fb00], desc[UR4][R86.64], P4 ;  /* 0x8050000056057fae */ /* 0x0003e8000a121844 */
[----:B------:R1:W-:Y:S04]  /*1ed10*/  STL.64 [R1+0x2a88], R46 ;  /* 0x002a882e01007387 */ /* 0x0003e80000100a00 */
[----:B------:R-:W-:Y:S04]  /*1ed20*/  LDGSTS.E [R3+-0x7f700], desc[UR4][R46.64], P4 ;  /* 0x809000002e037fae */ /* 0x000fe8000a121844 */
[----:B-1----:R-:W4:Y:S01]  /*1ed30*/  LDL.LU.64 R46, [R1+0x310] ;  /* 0x00031000012e7983 */ /* 0x002f220000300a00 */
[----:B--2---:R-:W-:-:S05]  /*1ed40*/  IMAD.WIDE R30, R4, 0x4, R30 ;  /* 0x00000004041e7825 */ /* 0x004fca00078e021e */
[----:B------:R1:W-:Y:S01]  /*1ed50*/  STL.64 [R1+0x2aa8], R30 ;  /* 0x002aa81e01007387 */ /* 0x0003e20000100a00 */
[----:B------:R-:W-:-:S03]  /*1ed60*/  IMAD.WIDE R94, R4, 0x4, R38 ;  /* 0x00000004045e7825 */ /* 0x000fc600078e0226 */
[----:B------:R-:W-:Y:S01]  /*1ed70*/  LDGSTS.E [R0+-0x7f300], desc[UR4][R30.64], P4 ;  /* 0x80d000001e007fae */ /* 0x000fe2000a121844 */
[----:B------:R-:W-:-:S03]  /*1ed80*/  IMAD.WIDE R86, R4, 0x4, R22 ;  /* 0x0000000404567825 */ /* 0x000fc600078e0216 */
[----:B------:R3:W-:Y:S04]  /*1ed90*/  LDGSTS.E [R3+-0x7ef00], desc[UR4][R94.64], P4 ;  /* 0x811000005e037fae */ /* 0x0007e8000a121844 */
[----:B------:R4:W-:Y:S01]  /*1eda0*/  LDGSTS.E [R5+-0x7eb00], desc[UR4][R86.64], P4 ;  /* 0x8150000056057fae */ /* 0x0009e2000a121844 */
[----:B------:R-:W-:-:S03]  /*1edb0*/  IMAD.WIDE R22, R4, 0x4, R8 ;  /* 0x0000000404167825 */ /* 0x000fc600078e0208 */
[----:B-1----:R-:W2:Y:S04]  /*1edc0*/  LDL.LU.64 R30, [R1+0x2f0] ;  /* 0x0002f000011e7983 */ /* 0x002ea80000300a00 */
[----:B------:R-:W-:Y:S04]  /*1edd0*/  STL.64 [R1+0x2ac8], R94 ;  /* 0x002ac85e01007387 */ /* 0x000fe80000100a00 */
[----:B------:R-:W2:Y:S04]  /*1ede0*/  LDL.LU.64 R38, [R1+0x2d0] ;  /* 0x0002d00001267983 */ /* 0x000ea80000300a00 */
[----:B------:R-:W2:Y:S04]  /*1edf0*/  LDL.LU.64 R8, [R1+0x2b0] ;  /* 0x0002b00001087983 */ /* 0x000ea80000300a00 */
[----:B------:R-:W-:Y:S04]  /*1ee00*/  STL.64 [R1+0x2ae8], R86 ;  /* 0x002ae85601007387 */ /* 0x000fe80000100a00 */
[----:B------:R1:W-:Y:S04]  /*1ee10*/  STL.64 [R1+0x2b08], R22 ;  /* 0x002b081601007387 */ /* 0x0003e80000100a00 */
[----:B------:R-:W-:Y:S04]  /*1ee20*/  LDGSTS.E [R0+-0x7e700], desc[UR4][R22.64], P4 ;  /* 0x8190000016007fae */ /* 0x000fe8000a121844 */
[----:B-1----:R-:W2:Y:S01]  /*1ee30*/  LDL.LU.64 R22, [R1+0x290] ;  /* 0x0002900001167983 */ /* 0x002ea20000300a00 */
[----:B------:R-:W-:-:S05]  /*1ee40*/  IMAD.WIDE R78, R4, 0x4, R78 ;  /* 0x00000004044e7825 */ /* 0x000fca00078e024e */
[----:B------:R1:W-:Y:S04]  /*1ee50*/  STL.64 [R1+0x2b28], R78 ;  /* 0x002b284e01007387 */ /* 0x0003e80000100a00 */
[----:B------:R-:W-:Y:S01]  /*1ee60*/  LDGSTS.E [R3+-0x7e300], desc[UR4][R78.64], P4 ;  /* 0x81d000004e037fae */ /* 0x000fe2000a121844 */
[----:B------:R-:W-:-:S05]  /*1ee70*/  IMAD.WIDE R54, R4, 0x4, R54 ;  /* 0x0000000404367825 */ /* 0x000fca00078e0236 */
[----:B------:R-:W-:Y:S04]  /*1ee80*/  LDGSTS.E [R0+-0x7df00], desc[UR4][R54.64], P4 ;  /* 0x8210000036007fae */ /* 0x000fe8000a121844 */
[----:B-1----:R-:W2:Y:S04]  /*1ee90*/  LDL.LU.64 R78, [R1+0x270] ;  /* 0x00027000014e7983 */ /* 0x002ea80000300a00 */
[----:B------:R1:W-:Y:S01]  /*1eea0*/  STL.64 [R1+0x2b48], R54 ;  /* 0x002b483601007387 */ /* 0x0003e20000100a00 */
[----:B---3--:R-:W-:-:S03]  /*1eeb0*/  IMAD.WIDE R94, R4, 0x4, R70 ;  /* 0x00000004045e7825 */ /* 0x008fc600078e0246 */
[----:B------:R-:W3:Y:S01]  /*1eec0*/  LDL.LU.64 R70, [R1+0x250] ;  /* 0x0002500001467983 */ /* 0x000ee20000300a00 */
[----:B----4-:R-:W-:-:S03]  /*1eed0*/  IMAD.WIDE R86, R4, 0x4, R62 ;  /* 0x0000000404567825 */ /* 0x010fc600078e023e */
[----:B------:R-:W4:Y:S04]  /*1eee0*/  LDL.LU.64 R62, [R1+0x230] ;  /* 0x00023000013e7983 */ /* 0x000f280000300a00 */
[----:B------:R-:W-:Y:S04]  /*1eef0*/  STL.64 [R1+0x2b68], R94 ;  /* 0x002b685e01007387 */ /* 0x000fe80000100a00 */
[----:B------:R-:W-:Y:S04]  /*1ef00*/  STL.64 [R1+0x2b88], R86 ;  /* 0x002b885601007387 */ /* 0x000fe80000100a00 */
[----:B-1----:R-:W4:Y:S04]  /*1ef10*/  LDL.LU.64 R54, [R1+0x210] ;  /* 0x0002100001367983 */ /* 0x002f280000300a00 */
[----:B------:R-:W-:Y:S04]  /*1ef20*/  LDGSTS.E [R5+-0x7db00], desc[UR4][R94.64], P4 ;  /* 0x825000005e057fae */ /* 0x000fe8000a121844 */
[----:B------:R1:W-:Y:S01]  /*1ef30*/  LDGSTS.E [R3+-0x7d700], desc[UR4][R86.64], P4 ;  /* 0x8290000056037fae */ /* 0x0003e2000a121844 */
[----:B------:R-:W-:-:S05]  /*1ef40*/  IMAD.WIDE R46, R4, 0x4, R46 ;  /* 0x00000004042e7825 */ /* 0x000fca00078e022e */
[----:B------:R1:W-:Y:S04]  /*1ef50*/  STL.64 [R1+0x2ba8], R46 ;  /* 0x002ba82e01007387 */ /* 0x0003e80000100a00 */
[----:B------:R4:W-:Y:S04]  /*1ef60*/  LDGSTS.E [R0+-0x7d300], desc[UR4][R46.64], P4 ;  /* 0x82d000002e007fae */ /* 0x0009e8000a121844 */
[----:B-1----:R-:W4:Y:S01]  /*1ef70*/  LDL.LU.64 R46, [R1+0x1f0] ;  /* 0x0001f000012e7983 */ /* 0x002f220000300a00 */
[----:B--2---:R-:W-:-:S05]  /*1ef80*/  IMAD.WIDE R30, R4, 0x4, R30 ;  /* 0x00000004041e7825 */ /* 0x004fca00078e021e */
[----:B------:R1:W-:Y:S01]  /*1ef90*/  STL.64 [R1+0x2bc8], R30 ;  /* 0x002bc81e01007387 */ /* 0x0003e20000100a00 */
[----:B------:R-:W-:-:S03]  /*1efa0*/  IMAD.WIDE R86, R4, 0x4, R38 ;  /* 0x0000000404567825 */ /* 0x000fc600078e0226 */
[----:B------:R2:W-:Y:S01]  /*1efb0*/  LDGSTS.E [R3+-0x7cf00], desc[UR4][R30.64], P4 ;  /* 0x831000001e037fae */ /* 0x0005e2000a121844 */
[----:B------:R-:W-:-:S03]  /*1efc0*/  IMAD.WIDE R8, R4, 0x4, R8 ;  /* 0x0000000404087825 */ /* 0x000fc600078e0208 */
[----:B------:R-:W2:Y:S04]  /*1efd0*/  LDL.LU.64 R38, [R1+0x1d0] ;  /* 0x0001d00001267983 */ /* 0x000ea80000300a00 */
[----:B------:R-:W-:Y:S04]  /*1efe0*/  STL.64 [R1+0x2be8], R86 ;  /* 0x002be85601007387 */ /* 0x000fe80000100a00 */
[----:B-1----:R-:W2:Y:S04]  /*1eff0*/  LDL.LU.64 R30, [R1+0x1b0] ;  /* 0x0001b000011e7983 */ /* 0x002ea80000300a00 */
[----:B------:R-:W-:Y:S04]  /*1f000*/  LDGSTS.E [R5+-0x7cb00], desc[UR4][R86.64], P4 ;  /* 0x8350000056057fae */ /* 0x000fe8000a121844 */
[----:B------:R1:W-:Y:S04]  /*1f010*/  STL.64 [R1+0x2c08], R8 ;  /* 0x002c080801007387 */ /* 0x0003e80000100a00 */
[----:B------:R2:W-:Y:S01]  /*1f020*/  LDGSTS.E [R0+-0x7c700], desc[UR4][R8.64], P4 ;  /* 0x8390000008007fae */ /* 0x0005e2000a121844 */
[----:B------:R-:W-:-:S05]  /*1f030*/  IMAD.WIDE R22, R4, 0x4, R22 ;  /* 0x0000000404167825 */ /* 0x000fca00078e0216 */
[----:B------:R-:W-:Y:S04]  /*1f040*/  LDGSTS.E [R3+-0x7c300], desc[UR4][R22.64], P4 ;  /* 0x83d0000016037fae */ /* 0x000fe8000a121844 */
[----:B-1----:R-:W2:Y:S04]  /*1f050*/  LDL.LU.64 R8, [R1+0x190] ;  /* 0x0001900001087983 */ /* 0x002ea80000300a00 */
[----:B------:R1:W-:Y:S04]  /*1f060*/  STL.64 [R1+0x2c28], R22 ;  /* 0x002c281601007387 */ /* 0x0003e80000100a00 */
[----:B-1----:R-:W2:Y:S01]  /*1f070*/  LDL.LU.64 R22, [R1+0x170] ;  /* 0x0001700001167983 */ /* 0x002ea20000300a00 */
[----:B------:R-:W-:-:S05]  /*1f080*/  IMAD.WIDE R78, R4, 0x4, R78 ;  /* 0x00000004044e7825 */ /* 0x000fca00078e024e */
[----:B------:R1:W-:Y:S04]  /*1f090*/  STL.64 [R1+0x2c48], R78 ;  /* 0x002c484e01007387 */ /* 0x0003e80000100a00 */
[----:B------:R2:W-:Y:S01]  /*1f0a0*/  LDGSTS.E [R0+-0x7bf00], desc[UR4][R78.64], P4 ;  /* 0x841000004e007fae */ /* 0x0005e2000a121844 */
[----:B---3--:R-:W-:-:S04]  /*1f0b0*/  IMAD.WIDE R70, R4, 0x4, R70 ;  /* 0x0000000404467825 */ /* 0x008fc800078e0246 */
[C---:B----4-:R-:W-:Y:S01]  /*1f0c0*/  IMAD.WIDE R62, R4.reuse, 0x4, R62 ;  /* 0x00000004043e7825 */ /* 0x050fe200078e023e */
[----:B------:R3:W-:Y:S04]  /*1f0d0*/  STL.64 [R1+0x2e80], R70 ;  /* 0x002e804601007387 */ /* 0x0007e80000100a00 */
[----:B------:R4:W-:Y:S04]  /*1f0e0*/  STL.64 [R1+0x2e88], R62 ;  /* 0x002e883e01007387 */ /* 0x0009e80000100a00 */
[----:B------:R-:W2:Y:S01]  /*1f0f0*/  LDL.LU.64 R94, [R1+0x150] ;  /* 0x00015000015e7983 */ /* 0x000ea20000300a00 */
[----:B------:R-:W-:-:S03]  /*1f100*/  IMAD.WIDE R54, R4, 0x4, R54 ;  /* 0x0000000404367825 */ /* 0x000fc600078e0236 */
[----:B------:R-:W2:Y:S04]  /*1f110*/  LDL.LU.64 R86, [R1+0x130] ;  /* 0x0001300001567983 */ /* 0x000ea80000300a00 */
[----:B------:R4:W-:Y:S04]  /*1f120*/  STL.64 [R1+0x2e90], R54 ;  /* 0x002e903601007387 */ /* 0x0009e80000100a00 */
[----:B------:R2:W-:Y:S04]  /*1f130*/  LDGSTS.E [R5+-0x7bb00], desc[UR4][R70.64], P4 ;  /* 0x8450000046057fae */ /* 0x0005e8000a121844 */
[----:B-1----:R-:W2:Y:S04]  /*1f140*/  LDL.LU.64 R78, [R1+0x110] ;  /* 0x00011000014e7983 */ /* 0x002ea80000300a00 */
[----:B------:R1:W-:Y:S04]  /*1f150*/  LDGSTS.E [R3+-0x7b700], desc[UR4][R62.64], P4 ;  /* 0x849000003e037fae */ /* 0x0003e8000a121844 */
[----:B---3--:R-:W3:Y:S04]  /*1f160*/  LDL.LU.64 R70, [R1+0xf0] ;  /* 0x0000f00001467983 */ /* 0x008ee80000300a00 */
[----:B------:R1:W-:Y:S01]  /*1f170*/  LDGSTS.E [R0+-0x7b300], desc[UR4][R54.64], P4 ;  /* 0x84d0000036007fae */ /* 0x0003e2000a121844 */
[----:B------:R-:W-:-:S05]  /*1f180*/  IMAD.WIDE R46, R4, 0x4, R46 ;  /* 0x00000004042e7825 */ /* 0x000fca00078e022e */
[----:B------:R1:W-:Y:S04]  /*1f190*/  STL.64 [R1+0x2e98], R46 ;  /* 0x002e982e01007387 */ /* 0x0003e80000100a00 */
[----:B----4-:R-:W4:Y:S04]  /*1f1a0*/  LDL.LU.64 R62, [R1+0xd0] ;  /* 0x0000d000013e7983 */ /* 0x010f280000300a00 */
[----:B------:R-:W4:Y:S01]  /*1f1b0*/  LDL.LU.64 R54, [R1+0xb0] ;  /* 0x0000b00001367983 */ /* 0x000f220000300a00 */
[----:B--2---:R-:W-:-:S03]  /*1f1c0*/  IMAD.WIDE R38, R4, 0x4, R38 ;  /* 0x0000000404267825 */ /* 0x004fc600078e0226 */
[----:B------:R2:W-:Y:S01]  /*1f1d0*/  LDGSTS.E [R3+-0x7af00], desc[UR4][R46.64], P4 ;  /* 0x851000002e037fae */ /* 0x0005e2000a121844 */
[----:B------:R-:W-:-:S03]  /*1f1e0*/  IMAD.WIDE R30, R4, 0x4, R30 ;  /* 0x00000004041e7825 */ /* 0x000fc600078e021e */
[----:B------:R1:W-:Y:S04]  /*1f1f0*/  STL.64 [R1+0x2ea0], R38 ;  /* 0x002ea02601007387 */ /* 0x0003e80000100a00 */
[----:B------:R2:W-:Y:S04]  /*1f200*/  LDGSTS.E [R5+-0x7ab00], desc[UR4][R38.64], P4 ;  /* 0x8550000026057fae */ /* 0x0005e8000a121844 */
[----:B-1----:R-:W2:Y:S04]  /*1f210*/  LDL.LU.64 R46, [R1+0x90] ;  /* 0x00009000012e7983 */ /* 0x002ea80000300a00 */
[----:B------:R1:W-:Y:S04]  /*1f220*/  STL.64 [R1+0x2ea8], R30 ;  /* 0x002ea81e01007387 */ /* 0x0003e80000100a00 */
[----:B------:R-:W2:Y:S04]  /*1f230*/  LDL.LU.64 R38, [R1+0x70] ;  /* 0x0000700001267983 */ /* 0x000ea80000300a00 */
[----:B------:R2:W-:Y:S01]  /*1f240*/  LDGSTS.E [R0+-0x7a700], desc[UR4][R30.64], P4 ;  /* 0x859000001e007fae */ /* 0x0005e2000a121844 */
[----:B------:R-:W-:-:S05]  /*1f250*/  IMAD.WIDE R8, R4, 0x4, R8 ;  /* 0x0000000404087825 */ /* 0x000fca00078e0208 */
[----:B------:R1:W-:Y:S04]  /*1f260*/  STL.64 [R1+0x2eb0], R8 ;  /* 0x002eb00801007387 */ /* 0x0003e80000100a00 */
[----:B-1----:R-:W2:Y:S04]  /*1f270*/  LDL.LU.64 R30, [R1+0x50] ;  /* 0x00005000011e7983 */ /* 0x002ea80000300a00 */
[----:B------:R1:W-:Y:S01]  /*1f280*/  LDGSTS.E [R3+-0x7a300], desc[UR4][R8.64], P4 ;  /* 0x85d0000008037fae */ /* 0x0003e2000a121844 */
[----:B------:R-:W-:-:S03]  /*1f290*/  IMAD.WIDE R102, R4, 0x4, R22 ;  /* 0x0000000404667825 */ /* 0x000fc600078e0216 */
[----:B------:R-:W2:Y:S04]  /*1f2a0*/  LDL.LU.64 R22, [R1+0x30] ;  /* 0x0000300001167983 */ /* 0x000ea80000300a00 */
[----:B------:R-:W-:Y:S04]  /*1f2b0*/  STL.64 [R1+0x2eb8], R102 ;  /* 0x002eb86601007387 */ /* 0x000fe80000100a00 */
[----:B------:R-:W1:Y:S04]  /*1f2c0*/  LDL.LU.64 R8, [R1+0x10] ;  /* 0x0000100001087983 */ /* 0x000e680000300a00 */
[----:B------:R-:W-:Y:S01]  /*1f2d0*/  LDGSTS.E [R0+-0x79f00], desc[UR4][R102.64], P4 ;  /* 0x8610000066007fae */ /* 0x000fe2000a121844 */
[----:B------:R-:W-:-:S04]  /*1f2e0*/  IMAD.WIDE R16, R4, 0x4, R16 ;  /* 0x0000000404107825 */ /* 0x000fc800078e0210 */
[----:B------:R-:W-:-:S04]  /*1f2f0*/  IMAD.WIDE R94, R4, 0x4, R94 ;  /* 0x00000004045e7825 */ /* 0x000fc800078e025e */
[C---:B------:R-:W-:Y:S01]  /*1f300*/  IMAD.WIDE R86, R4.reuse, 0x4, R86 ;  /* 0x0000000404567825 */ /* 0x040fe200078e0256 */
[----:B------:R-:W-:Y:S04]  /*1f310*/  STL.64 [R1+0x2ec0], R94 ;  /* 0x002ec05e01007387 */ /* 0x000fe80000100a00 */
[----:B------:R-:W-:Y:S01]  /*1f320*/  LDGSTS.E [R5+-0x79b00], desc[UR4][R94.64], P4 ;  /* 0x865000005e057fae */ /* 0x000fe2000a121844 */
[----:B------:R-:W-:-:S03]  /*1f330*/  IMAD.WIDE R78, R4, 0x4, R78 ;  /* 0x00000004044e7825 */ /* 0x000fc600078e024e */
[----:B------:R-:W-:Y:S04]  /*1f340*/  STL.64 [R1+0x2ec8], R86 ;  /* 0x002ec85601007387 */ /* 0x000fe80000100a00 */
[----:B------:R-:W-:Y:S01]  /*1f350*/  LDGSTS.E [R3+-0x79700], desc[UR4][R86.64], P4 ;  /* 0x8690000056037fae */ /* 0x000fe2000a121844 */
[----:B---3--:R-:W-:-:S03]  /*1f360*/  IMAD.WIDE R70, R4, 0x4, R70 ;  /* 0x0000000404467825 */ /* 0x008fc600078e0246 */
[----:B------:R-:W-:Y:S04]  /*1f370*/  STL.64 [R1+0x2ed0], R78 ;  /* 0x002ed04e01007387 */ /* 0x000fe80000100a00 */
[----:B------:R-:W-:Y:S04]  /*1f380*/  LDGSTS.E [R0+-0x79300], desc[UR4][R78.64], P4 ;  /* 0x86d000004e007fae */ /* 0x000fe8000a121844 */
[----:B------:R-:W-:Y:S04]  /*1f390*/  STL.64 [R1+0x2ed8], R70 ;  /* 0x002ed84601007387 */ /* 0x000fe80000100a00 */
[----:B------:R-:W-:Y:S01]  /*1f3a0*/  LDGSTS.E [R3+-0x78f00], desc[UR4][R70.64], P4 ;  /* 0x8710000046037fae */ /* 0x000fe2000a121844 */
[----:B----4-:R-:W-:-:S04]  /*1f3b0*/  IMAD.WIDE R62, R4, 0x4, R62 ;  /* 0x00000004043e7825 */ /* 0x010fc800078e023e */
[C---:B------:R-:W-:Y:S01]  /*1f3c0*/  IMAD.WIDE R54, R4.reuse, 0x4, R54 ;  /* 0x0000000404367825 */ /* 0x040fe200078e0236 */
[----:B------:R-:W-:Y:S04]  /*1f3d0*/  STL.64 [R1+0x2ee0], R62 ;  /* 0x002ee03e01007387 */ /* 0x000fe80000100a00 */
[----:B------:R-:W-:Y:S04]  /*1f3e0*/  LDGSTS.E [R5+-0x78b00], desc[UR4][R62.64], P4 ;  /* 0x875000003e057fae */ /* 0x000fe8000a121844 */
[----:B------:R-:W-:Y:S04]  /*1f3f0*/  STL.64 [R1+0x2ee8], R54 ;  /* 0x002ee83601007387 */ /* 0x000fe80000100a00 */
[----:B------:R-:W-:Y:S01]  /*1f400*/  LDGSTS.E [R0+-0x78700], desc[UR4][R54.64], P4 ;  /* 0x8790000036007fae */ /* 0x000fe2000a121844 */
[----:B--2---:R-:W-:-:S04]  /*1f410*/  IMAD.WIDE R46, R4, 0x4, R46 ;  /* 0x00000004042e7825 */ /* 0x004fc800078e022e */
[C---:B------:R-:W-:Y:S01]  /*1f420*/  IMAD.WIDE R38, R4.reuse, 0x4, R38 ;  /* 0x0000000404267825 */ /* 0x040fe200078e0226 */
[----:B------:R-:W-:Y:S04]  /*1f430*/  STL.64 [R1+0x2ef0], R46 ;  /* 0x002ef02e01007387 */ /* 0x000fe80000100a00 */
[----:B------:R-:W-:Y:S04]  /*1f440*/  LDGSTS.E [R3+-0x78300], desc[UR4][R46.64], P4 ;  /* 0x87d000002e037fae */ /* 0x000fe8000a121844 */
[----:B------:R-:W-:Y:S04]  /*1f450*/  STL.64 [R1+0x2ef8], R38 ;  /* 0x002ef82601007387 */ /* 0x000fe80000100a00 */
[----:B------:R-:W-:Y:S01]  /*1f460*/  LDGSTS.E [R0+-0x6ff00], desc[UR4][R38.64], P4 ;  /* 0x9010000026007fae */ /* 0x000fe2000a121844 */
[----:B------:R-:W-:-:S05]  /*1f470*/  IMAD.WIDE R30, R4, 0x4, R30 ;  /* 0x00000004041e7825 */ /* 0x000fca00078e021e */
[----:B------:R-:W-:Y:S01]  /*1f480*/  STL.64 [R1+0x2f00], R30 ;  /* 0x002f001e01007387 */ /* 0x000fe20000100a00 */
[----:B------:R-:W-:-:S03]  /*1f490*/  IMAD.WIDE R22, R4, 0x4, R22 ;  /* 0x0000000404167825 */ /* 0x000fc600078e0216 */
[----:B------:R-:W-:Y:S01]  /*1f4a0*/  LDGSTS.E [R5+-0x6fb00], desc[UR4][R30.64], P4 ;  /* 0x905000001e057fae */ /* 0x000fe2000a121844 */
[----:B-1----:R-:W-:-:S03]  /*1f4b0*/  IMAD.WIDE R8, R4, 0x4, R8 ;  /* 0x0000000404087825 */ /* 0x002fc600078e0208 */
[----:B------:R1:W-:Y:S04]  /*1f4c0*/  STL.64 [R1+0x2f08], R22 ;  /* 0x002f081601007387 */ /* 0x0003e80000100a00 */
        /* <DEDUP_REMOVED lines=61> */
[----:B------:R-:W2:Y:S04]  /*1f8a0*/  LDL.LU.64 R62, [R1+0xc50] ;  /* 0x000c5000013e7983 */ /* 0x000ea80000300a00 */
[----:B------:R3:W-:Y:S01]  /*1f8b0*/  STL.64 [R1+0x2fb0], R16 ;  /* 0x002fb01001007387 */ /* 0x0007e20000100a00 */
[----:B-1----:R-:W-:-:S03]  /*1f8c0*/  IMAD.WIDE R8, R4, 0x4, R176 ;  /* 0x0000000404087825 */ /* 0x002fc600078e02b0 */
[----:B------:R3:W-:Y:S04]  /*1f8d0*/  LDGSTS.E [R3+-0x6a300], desc[UR4][R16.64], P4 ;  /* 0x95d0000010037fae */ /* 0x0007e8000a121844 */
[----:B------:R-:W4:Y:S04]  /*1f8e0*/  LDL.LU.64 R54, [R1+0x448] ;  /* 0x0004480001367983 */ /* 0x000f280000300a00 */
[----:B------:R-:W4:Y:S01]  /*1f8f0*/  LDL.LU.64 R46, [R1+0x428] ;  /* 0x00042800012e7983 */ /* 0x000f220000300a00 */
[----:B---3--:R-:W-:-:S03]  /*1f900*/  IMAD.WIDE R16, R4, 0x4, R192 ;  /* 0x0000000404107825 */ /* 0x008fc600078e02c0 */
[----:B------:R1:W-:Y:S04]  /*1f910*/  STL.64 [R1+0x2fb8], R8 ;  /* 0x002fb80801007387 */ /* 0x0003e80000100a00 */
[----:B------:R1:W-:Y:S04]  /*1f920*/  LDGSTS.E [R0+-0x69f00], desc[UR4][R8.64], P4 ;  /* 0x9610000008007fae */ /* 0x0003e8000a121844 */
[----:B------:R3:W-:Y:S04]  /*1f930*/  STL.64 [R1+0x2fc0], R22 ;  /* 0x002fc01601007387 */ /* 0x0007e80000100a00 */
[----:B------:R3:W-:Y:S01]  /*1f940*/  STL.64 [R1+0x2fc8], R16 ;  /* 0x002fc81001007387 */ /* 0x0007e20000100a00 */
[----:B-1----:R-:W-:-:S03]  /*1f950*/  IMAD.WIDE R8, R4, 0x4, R200 ;  /* 0x0000000404087825 */ /* 0x002fc600078e02c8 */
[----:B------:R-:W4:Y:S04]  /*1f960*/  LDL.LU.64 R38, [R1+0x408] ;  /* 0x0004080001267983 */ /* 0x000f280000300a00 */
[----:B------:R-:W-:Y:S04]  /*1f970*/  LDGSTS.E [R5+-0x69b00], desc[UR4][R22.64], P4 ;  /* 0x9650000016057fae */ /* 0x000fe8000a121844 */
[----:B------:R1:W-:Y:S04]  /*1f980*/  STL.64 [R1+0x2fd0], R8 ;  /* 0x002fd00801007387 */ /* 0x0003e80000100a00 */
[----:B------:R1:W-:Y:S04]  /*1f990*/  LDGSTS.E [R3+-0x69700], desc[UR4][R16.64], P4 ;  /* 0x9690000010037fae */ /* 0x0003e8000a121844 */
[----:B------:R-:W4:Y:S04]  /*1f9a0*/  LDL.LU.64 R30, [R1+0x3e8] ;  /* 0x0003e800011e7983 */ /* 0x000f280000300a00 */
[----:B---3--:R-:W3:Y:S01]  /*1f9b0*/  LDL.LU.64 R22, [R1+0x3c8] ;  /* 0x0003c80001167983 */ /* 0x008ee20000300a00 */
[----:B-1----:R-:W-:-:S03]  /*1f9c0*/  IMAD.WIDE R16, R4, 0x4, R208 ;  /* 0x0000000404107825 */ /* 0x002fc600078e02d0 */
[----:B------:R-:W-:Y:S04]  /*1f9d0*/  LDGSTS.E [R0+-0x69300], desc[UR4][R8.64], P4 ;  /* 0x96d0000008007fae */ /* 0x000fe8000a121844 */
[----:B------:R1:W-:Y:S01]  /*1f9e0*/  STL.64 [R1+0x2fd8], R16 ;  /* 0x002fd81001007387 */ /* 0x0003e20000100a00 */
[----:B------:R-:W-:-:S03]  /*1f9f0*/  IMAD.WIDE R32, R4, 0x4, R216 ;  /* 0x0000000404207825 */ /* 0x000fc600078e02d8 */
[----:B------:R1:W-:Y:S04]  /*1fa00*/  LDGSTS.E [R5+-0x68f00], desc[UR4][R16.64], P4 ;  /* 0x9710000010057fae */ /* 0x0003e8000a121844 */
[----:B------:R-:W3:Y:S01]  /*1fa10*/  LDL.LU.64 R8, [R1+0x3a8] ;  /* 0x0003a80001087983 */ /* 0x000ee20000300a00 */
[----:B------:R-:W-:-:S03]  /*1fa20*/  IMAD.WIDE R24, R4, 0x4, R224 ;  /* 0x0000000404187825 */ /* 0x000fc600078e02e0 */
[----:B------:R4:W-:Y:S01]  /*1fa30*/  STL.64 [R1+0x2fe0], R32 ;  /* 0x002fe02001007387 */ /* 0x0009e20000100a00 */
[----:B-1----:R-:W-:-:S03]  /*1fa40*/  IMAD.WIDE R16, R4, 0x4, R232 ;  /* 0x0000000404107825 */ /* 0x002fc600078e02e8 */
[----:B------:R1:W-:Y:S04]  /*1fa50*/  STL.64 [R1+0x2fe8], R24 ;  /* 0x002fe81801007387 */ /* 0x0003e80000100a00 */
[----:B------:R-:W3:Y:S01]  /*1fa60*/  LDL.LU.64 R78, [R1+0x388] ;  /* 0x00038800014e7983 */ /* 0x000ee20000300a00 */
[----:B------:R-:W-:-:S03]  /*1fa70*/  VIADD R248, R248, 0x100000 ;  /* 0x00100000f8f87836 */ /* 0x000fc60000000000 */
[----:B------:R1:W-:Y:S04]  /*1fa80*/  STL.64 [R1+0x2ff0], R16 ;  /* 0x002ff01001007387 */ /* 0x0003e80000100a00 */
[----:B------:R-:W3:Y:S01]  /*1fa90*/  LDL.LU.64 R70, [R1+0x368] ;  /* 0x0003680001467983 */ /* 0x000ee20000300a00 */
[----:B------:R-:W-:-:S03]  /*1faa0*/  VIADD R5, R249, 0x100000 ;  /* 0x00100000f9057836 */ /* 0x000fc60000000000 */
[----:B------:R1:W-:Y:S04]  /*1fab0*/  LDGSTS.E [R3+-0x68b00], desc[UR4][R32.64], P4 ;  /* 0x9750000020037fae */ /* 0x0003e8000a121844 */
[----:B------:R1:W-:Y:S04]  /*1fac0*/  LDGSTS.E [R0+-0x68700], desc[UR4][R24.64], P4 ;  /* 0x9790000018007fae */ /* 0x0003e8000a121844 */
[----:B------:R4:W-:Y:S01]  /*1fad0*/  LDGSTS.E [R248+-0x68300], desc[UR4][R16.64], P4 ;  /* 0x97d0000010f87fae */ /* 0x0009e2000a121844 */
[C---:B-1----:R-:W-:Y:S02]  /*1fae0*/  VIADD R3, R249.reuse, 0x100000 ;  /* 0x00100000f9037836 */ /* 0x042fe40000000000 */
[----:B------:R-:W-:-:S02]  /*1faf0*/  VIADD R0, R249, 0x100000 ;  /* 0x00100000f9007836 */ /* 0x000fc40000000000 */
[C---:B--2---:R-:W-:Y:S02]  /*1fb00*/  IMAD.WIDE R230, R4.reuse, 0x4, R62 ;  /* 0x0000000404e67825 */ /* 0x044fe400078e023e */
[----:B------:R-:W2:Y:S04]  /*1fb10*/  LDL.LU.64 R62, [R1+0x348] ;  /* 0x00034800013e7983 */ /* 0x000ea80000300a00 */
[----:B------:R-:W-:Y:S01]  /*1fb20*/  LDGSTS.E [R0+-0x7fe00], desc[UR4][R230.64], P4 ;  /* 0x80200000e6007fae */ /* 0x000fe2000a121844 */
[----:B----4-:R-:W-:-:S03]  /*1fb30*/  IMAD.WIDE R32, R4, 0x4, R54 ;  /* 0x0000000404207825 */ /* 0x010fc600078e0236 */
[----:B------:R-:W4:Y:S01]  /*1fb40*/  LDL.LU.64 R54, [R1+0x328] ;  /* 0x0003280001367983 */ /* 0x000f220000300a00 */
[----:B------:R-:W-:-:S03]  /*1fb50*/  IMAD.WIDE R24, R4, 0x4, R46 ;  /* 0x0000000404187825 */ /* 0x000fc600078e022e */
[----:B------:R-:W-:Y:S04]  /*1fb60*/  STL.64 [R1+0x2a70], R32 ;  /* 0x002a702001007387 */ /* 0x000fe80000100a00 */
[----:B------:R-:W-:Y:S04]  /*1fb70*/  LDGSTS.E [R5+-0x7fa00], desc[UR4][R32.64], P4 ;  /* 0x8060000020057fae */ /* 0x000fe8000a121844 */
[----:B------:R1:W-:Y:S04]  /*1fb80*/  STL.64 [R1+0x2a90], R24 ;  /* 0x002a901801007387 */ /* 0x0003e80000100a00 */
[----:B------:R1:W-:Y:S04]  /*1fb90*/  LDGSTS.E [R3+-0x7f600], desc[UR4][R24.64], P4 ;  /* 0x80a0000018037fae */ /* 0x0003e8000a121844 */
[----:B------:R-:W4:Y:S01]  /*1fba0*/  LDL.LU.64 R46, [R1+0x308] ;  /* 0x00030800012e7983 */ /* 0x000f220000300a00 */
[----:B------:R-:W-:-:S05]  /*1fbb0*/  IMAD.WIDE R16, R4, 0x4, R38 ;  /* 0x0000000404107825 */ /* 0x000fca00078e0226 */
[----:B------:R3:W-:Y:S04]  /*1fbc0*/  STL.64 [R1+0x2ab0], R16 ;  /* 0x002ab01001007387 */ /* 0x0007e80000100a00 */
[----:B------:R3:W-:Y:S01]  /*1fbd0*/  LDGSTS.E [R0+-0x7f200], desc[UR4][R16.64], P4 ;  /* 0x80e0000010007fae */ /* 0x0007e2000a121844 */
[----:B-1----:R-:W-:-:S03]  /*1fbe0*/  IMAD.WIDE R24, R4, 0x4, R30 ;  /* 0x0000000404187825 */ /* 0x002fc600078e021e */
[----:B------:R-:W4:Y:S01]  /*1fbf0*/  LDL.LU.64 R30, [R1+0x2e8] ;  /* 0x0002e800011e7983 */ /* 0x000f220000300a00 */
[----:B---3--:R-:W-:-:S03]  /*1fc00*/  IMAD.WIDE R22, R4, 0x4, R22 ;  /* 0x0000000404167825 */ /* 0x008fc600078e0216 */
[----:B------:R1:W-:Y:S04]  /*1fc10*/  STL.64 [R1+0x2ad0], R24 ;  /* 0x002ad01801007387 */ /* 0x0003e80000100a00 */
[----:B------:R-:W3:Y:S04]  /*1fc20*/  LDL.LU.64 R38, [R1+0x2c8] ;  /* 0x0002c80001267983 */ /* 0x000ee80000300a00 */
[----:B------:R1:W-:Y:S04]  /*1fc30*/  LDGSTS.E [R3+-0x7ee00], desc[UR4][R24.64], P4 ;  /* 0x8120000018037fae */ /* 0x0003e8000a121844 */
[----:B------:R-:W-:Y:S01]  /*1fc40*/  LDGSTS.E [R5+-0x7ea00], desc[UR4][R22.64], P4 ;  /* 0x8160000016057fae */ /* 0x000fe2000a121844 */
[----:B------:R-:W-:-:S03]  /*1fc50*/  IMAD.WIDE R16, R4, 0x4, R8 ;  /* 0x0000000404107825 */ /* 0x000fc600078e0208 */
[----:B------:R-:W3:Y:S04]  /*1fc60*/  LDL.LU.64 R8, [R1+0x2a8] ;  /* 0x0002a80001087983 */ /* 0x000ee80000300a00 */
[----:B------:R1:W-:Y:S04]  /*1fc70*/  STL.64 [R1+0x2af0], R22 ;  /* 0x002af01601007387 */ /* 0x0003e80000100a00 */
[----:B------:R1:W-:Y:S02]  /*1fc80*/  STL.64 [R1+0x2b10], R16 ;  /* 0x002b101001007387 */ /* 0x0003e40000100a00 */
[----:B-1----:R-:W-:-:S02]  /*1fc90*/  IMAD.WIDE R24, R4, 0x4, R78 ;  /* 0x0000000404187825 */ /* 0x002fc400078e024e */
[----:B------:R1:W-:Y:S04]  /*1fca0*/  LDGSTS.E [R0+-0x7e600], desc[UR4][R16.64], P4 ;  /* 0x81a0000010007fae */ /* 0x0003e8000a121844 */
[----:B------:R-:W3:Y:S04]  /*1fcb0*/  LDL.LU.64 R22, [R1+0x288] ;  /* 0x0002880001167983 */ /* 0x000ee80000300a00 */
[----:B------:R4:W-:Y:S01]  /*1fcc0*/  STL.64 [R1+0x2b30], R24 ;  /* 0x002b301801007387 */ /* 0x0009e20000100a00 */
[----:B-1----:R-:W-:-:S03]  /*1fcd0*/  IMAD.WIDE R16, R4, 0x4, R70 ;  /* 0x0000000404107825 */ /* 0x002fc600078e0246 */
[----:B------:R-:W3:Y:S04]  /*1fce0*/  LDL.LU.64 R78, [R1+0x268] ;  /* 0x00026800014e7983 */ /* 0x000ee80000300a00 */
[----:B------:R4:W-:Y:S04]  /*1fcf0*/  LDGSTS.E [R3+-0x7e200], desc[UR4][R24.64], P4 ;  /* 0x81e0000018037fae */ /* 0x0009e8000a121844 */
[----:B------:R1:W-:Y:S04]  /*1fd00*/  STL.64 [R1+0x2b50], R16 ;  /* 0x002b501001007387 */ /* 0x0003e80000100a00 */
[----:B------:R-:W3:Y:S04]  /*1fd10*/  LDL.LU.64 R70, [R1+0x248] ;  /* 0x0002480001467983 */ /* 0x000ee80000300a00 */
[----:B------:R1:W-:Y:S01]  /*1fd20*/  LDGSTS.E [R0+-0x7de00], desc[UR4][R16.64], P4 ;  /* 0x8220000010007fae */ /* 0x0003e2000a121844 */
[----:B--2---:R-:W-:-:S03]  /*1fd30*/  IMAD.WIDE R32, R4, 0x4, R62 ;  /* 0x0000000404207825 */ /* 0x004fc600078e023e */
[----:B------:R-:W2:Y:S04]  /*1fd40*/  LDL.LU.64 R62, [R1+0x228] ;  /* 0x00022800013e7983 */ /* 0x000ea80000300a00 */
[----:B------:R-:W-:Y:S04]  /*1fd50*/  STL.64 [R1+0x2b70], R32 ;  /* 0x002b702001007387 */ /* 0x000fe80000100a00 */
[----:B------:R-:W-:Y:S01]  /*1fd60*/  LDGSTS.E [R3+-0x7da00], desc[UR4][R32.64], P4 ;  /* 0x8260000020037fae */ /* 0x000fe2000a121844 */
[----:B----4-:R-:W-:-:S05]  /*1fd70*/  IMAD.WIDE R24, R4, 0x4, R54 ;  /* 0x0000000404187825 */ /* 0x010fca00078e0236 */
[----:B------:R4:W-:Y:S04]  /*1fd80*/  STL.64 [R1+0x2b90], R24 ;  /* 0x002b901801007387 */ /* 0x0009e80000100a00 */
[----:B------:R-:W2:Y:S04]  /*1fd90*/  LDL.LU.64 R54, [R1+0x208] ;  /* 0x0002080001367983 */ /* 0x000ea80000300a00 */
[----:B------:R4:W-:Y:S01]  /*1fda0*/  LDGSTS.E [R5+-0x7d600], desc[UR4][R24.64], P4 ;  /* 0x82a0000018057fae */ /* 0x0009e2000a121844 */
[----:B-1----:R-:W-:-:S05]  /*1fdb0*/  IMAD.WIDE R16, R4, 0x4, R46 ;  /* 0x0000000404107825 */ /* 0x002fca00078e022e */
[----:B------:R3:W-:Y:S04]  /*1fdc0*/  STL.64 [R1+0x2bb0], R16 ;  /* 0x002bb01001007387 */ /* 0x0007e80000100a00 */
[----:B------:R3:W-:Y:S01]  /*1fdd0*/  LDGSTS.E [R0+-0x7d200], desc[UR4][R16.64], P4 ;  /* 0x82e0000010007fae */ /* 0x0007e2000a121844 */
[----:B----4-:R-:W-:-:S03]  /*1fde0*/  IMAD.WIDE R24, R4, 0x4, R30 ;  /* 0x0000000404187825 */ /* 0x010fc600078e021e */
[----:B------:R-:W4:Y:S04]  /*1fdf0*/  LDL.LU.64 R30, [R1+0x1e8] ;  /* 0x0001e800011e7983 */ /* 0x000f280000300a00 */
[----:B------:R-:W-:Y:S01]  /*1fe00*/  STL.64 [R1+0x2bd0], R24 ;  /* 0x002bd01801007387 */ /* 0x000fe20000100a00 */
[----:B---3--:R-:W-:-:S03]  /*1fe10*/  IMAD.WIDE R16, R4, 0x4, R38 ;  /* 0x0000000404107825 */ /* 0x008fc600078e0226 */
[----:B------:R-:W3:Y:S04]  /*1fe20*/  LDL.LU.64 R46, [R1+0x1c8] ;  /* 0x0001c800012e7983 */ /* 0x000ee80000300a00 */
[----:B------:R-:W-:Y:S04]  /*1fe30*/  LDGSTS.E [R3+-0x7ce00], desc[UR4][R24.64], P4 ;  /* 0x8320000018037fae */ /* 0x000fe8000a121844 */
[----:B------:R-:W-:Y:S01]  /*1fe40*/  STL.64 [R1+0x2bf0], R16 ;  /* 0x002bf01001007387 */ /* 0x000fe20000100a00 */
[----:B------:R-:W-:-:S03]  /*1fe50*/  IMAD.WIDE R8, R4, 0x4, R8 ;  /* 0x0000000404087825 */ /* 0x000fc600078e0208 */
[----:B------:R-:W3:Y:S04]  /*1fe60*/  LDL.LU.64 R38, [R1+0x1a8] ;  /* 0x0001a80001267983 */ /* 0x000ee80000300a00 */
[----:B------:R1:W-:Y:S04]  /*1fe70*/  LDGSTS.E [R0+-0x7ca00], desc[UR4][R16.64], P4 ;  /* 0x8360000010007fae */ /* 0x0003e8000a121844 */
[----:B------:R1:W-:Y:S04]  /*1fe80*/  STL.64 [R1+0x2c10], R8 ;  /* 0x002c100801007387 */ /* 0x0003e80000100a00 */
[----:B------:R-:W-:Y:S01]  /*1fe90*/  LDGSTS.E [R5+-0x7c600], desc[UR4][R8.64], P4 ;  /* 0x83a0000008057fae */ /* 0x000fe2000a121844 */
[----:B------:R-:W-:-:S05]  /*1fea0*/  IMAD.WIDE R22, R4, 0x4, R22 ;  /* 0x0000000404167825 */ /* 0x000fca00078e0216 */
[----:B------:R-:W-:Y:S04]  /*1feb0*/  LDGSTS.E [R3+-0x7c200], desc[UR4][R22.64], P4 ;  /* 0x83e0000016037fae */ /* 0x000fe8000a121844 */
[----:B-1----:R-:W3:Y:S04]  /*1fec0*/  LDL.LU.64 R8, [R1+0x188] ;  /* 0x0001880001087983 */ /* 0x002ee80000300a00 */
[----:B------:R1:W-:Y:S04]  /*1fed0*/  STL.64 [R1+0x2c30], R22 ;  /* 0x002c301601007387 */ /* 0x0003e80000100a00 */
[----:B-1----:R-:W3:Y:S01]  /*1fee0*/  LDL.LU.64 R22, [R1+0x168] ;  /* 0x0001680001167983 */ /* 0x002ee20000300a00 */
[----:B------:R-:W-:-:S04]  /*1fef0*/  IMAD.WIDE R16, R4, 0x4, R78 ;  /* 0x0000000404107825 */ /* 0x000fc800078e024e */
[C---:B------:R-:W-:Y:S01]  /*1ff00*/  IMAD.WIDE R32, R4.reuse, 0x4, R70 ;  /* 0x0000000404207825 */ /* 0x040fe200078e0246 */
[----:B------:R1:W-:Y:S04]  /*1ff10*/  STL.64 [R1+0x2cf0], R16 ;  /* 0x002cf01001007387 */ /* 0x0003e80000100a00 */
[----:B------:R1:W-:Y:S04]  /*1ff20*/  LDGSTS.E [R0+-0x7be00], desc[UR4][R16.64], P4 ;  /* 0x8420000010007fae */ /* 0x0003e8000a121844 */
[----:B------:R-:W-:Y:S04]  /*1ff30*/  STL.64 [R1+0x2d00], R32 ;  /* 0x002d002001007387 */ /* 0x000fe80000100a00 */
[----:B------:R-:W-:Y:S01]  /*1ff40*/  LDGSTS.E [R3+-0x7ba00], desc[UR4][R32.64], P4 ;  /* 0x8460000020037fae */ /* 0x000fe2000a121844 */
[----:B--2---:R-:W-:-:S05]  /*1ff50*/  IMAD.WIDE R24, R4, 0x4, R62 ;  /* 0x0000000404187825 */ /* 0x004fca00078e023e */
[----:B------:R3:W-:Y:S04]  /*1ff60*/  STL.64 [R1+0x2d10], R24 ;  /* 0x002d101801007387 */ /* 0x0007e80000100a00 */
[----:B------:R-:W2:Y:S04]  /*1ff70*/  LDL.LU.64 R94, [R1+0x148] ;  /* 0x00014800015e7983 */ /* 0x000ea80000300a00 */
[----:B------:R-:W2:Y:S04]  /*1ff80*/  LDL.LU.64 R86, [R1+0x128] ;  /* 0x0001280001567983 */ /* 0x000ea80000300a00 */
[----:B------:R3:W-:Y:S01]  /*1ff90*/  LDGSTS.E [R5+-0x7b600], desc[UR4][R24.64], P4 ;  /* 0x84a0000018057fae */ /* 0x0007e2000a121844 */
[----:B-1----:R-:W-:-:S05]  /*1ffa0*/  IMAD.WIDE R16, R4, 0x4, R54 ;  /* 0x0000000404107825 */ /* 0x002fca00078e0236 */
[----:B------:R1:W-:Y:S04]  /*1ffb0*/  STL.64 [R1+0x2d18], R16 ;  /* 0x002d181001007387 */ /* 0x0003e80000100a00 */
[----:B------:R-:W2:Y:S04]  /*1ffc0*/  LDL.LU.64 R78, [R1+0x108] ;  /* 0x00010800014e7983 */ /* 0x000ea80000300a00 */
[----:B------:R-:W2:Y:S04]  /*1ffd0*/  LDL.LU.64 R70, [R1+0xe8] ;  /* 0x0000e80001467983 */ /* 0x000ea80000300a00 */
[----:B------:R1:W-:Y:S01]  /*1ffe0*/  LDGSTS.E [R0+-0x7b200], desc[UR4][R16.64], P4 ;  /* 0x84e0000010007fae */ /* 0x0003e2000a121844 */
[----:B----4-:R-:W-:-:S05]  /*1fff0*/  IMAD.WIDE R30, R4, 0x4, R30 ;  /* 0x00000004041e7825 */ /* 0x010fca00078e021e */
[----:B------:R-:W-:Y:S01]  /*20000*/  STL.64 [R1+0x2d20], R30 ;  /* 0x002d201e01007387 */ /* 0x000fe20000100a00 */
[----:B---3--:R-:W-:-:S03]  /*20010*/  IMAD.WIDE R24, R4, 0x4, R46 ;  /* 0x0000000404187825 */ /* 0x008fc600078e022e */
[----:B------:R-:W3:Y:S04]  /*20020*/  LDL.LU.64 R62, [R1+0xc8] ;  /* 0x0000c800013e7983 */ /* 0x000ee80000300a00 */
[----:B------:R-:W4:Y:S04]  /*20030*/  LDL.LU.64 R54, [R1+0xa8] ;  /* 0x0000a80001367983 */ /* 0x000f280000300a00 */
[----:B------:R1:W-:Y:S02]  /*20040*/  STL.64 [R1+0x2d28], R24 ;  /* 0x002d281801007387 */ /* 0x0003e40000100a00 */
[----:B-1----:R-:W-:-:S02]  /*20050*/  IMAD.WIDE R16, R4, 0x4, R38 ;  /* 0x0000000404107825 */ /* 0x002fc400078e0226 */
[----:B------:R-:W4:Y:S04]  /*20060*/  LDL.LU.64 R46, [R1+0x88] ;  /* 0x00008800012e7983 */ /* 0x000f280000300a00 */
[----:B------:R-:W-:Y:S04]  /*20070*/  LDGSTS.E [R3+-0x7ae00], desc[UR4][R30.64], P4 ;  /* 0x852000001e037fae */ /* 0x000fe8000a121844 */
[----:B------:R-:W-:Y:S04]  /*20080*/  STL.64 [R1+0x2d30], R16 ;  /* 0x002d301001007387 */ /* 0x000fe80000100a00 */
[----:B------:R1:W-:Y:S04]  /*20090*/  LDGSTS.E [R0+-0x7aa00], desc[UR4][R24.64], P4 ;  /* 0x8560000018007fae */ /* 0x0003e8000a121844 */
[----:B------:R-:W4:Y:S04]  /*200a0*/  LDL.LU.64 R38, [R1+0x68] ;  /* 0x0000680001267983 */ /* 0x000f280000300a00 */
[----:B------:R2:W-:Y:S01]  /*200b0*/  LDGSTS.E [R5+-0x7a600], desc[UR4][R16.64], P4 ;  /* 0x85a0000010057fae */ /* 0x0005e2000a121844 */
[----:B------:R-:W-:-:S05]  /*200c0*/  IMAD.WIDE R8, R4, 0x4, R8 ;  /* 0x0000000404087825 */ /* 0x000fca00078e0208 */
[----:B------:R1:W-:Y:S04]  /*200d0*/  STL.64 [R1+0x2d38], R8 ;  /* 0x002d380801007387 */ /* 0x0003e80000100a00 */
[----:B------:R-:W-:Y:S01]  /*200e0*/  LDGSTS.E [R3+-0x7a200], desc[UR4][R8.64], P4 ;  /* 0x85e0000008037fae */ /* 0x000fe2000a121844 */
[----:B-1----:R-:W-:-:S03]  /*200f0*/  IMAD.WIDE R24, R4, 0x4, R22 ;  /* 0x0000000404187825 */ /* 0x002fc600078e0216 */
[----:B------:R-:W4:Y:S04]  /*20100*/  LDL.LU.64 R22, [R1+0x48] ;  /* 0x0000480001167983 */ /* 0x000f280000300a00 */
[----:B------:R-:W4:Y:S04]  /*20110*/  LDL.LU.64 R30, [R1+0x28] ;  /* 0x00002800011e7983 */ /* 0x000f280000300a00 */
[----:B------:R1:W-:Y:S04]  /*20120*/  STL.64 [R1+0x2d40], R24 ;  /* 0x002d401801007387 */ /* 0x0003e80000100a00 */
[----:B------:R-:W4:Y:S04]  /*20130*/  LDL.LU.64 R8, [R1+0x8] ;  /* 0x0000080001087983 */ /* 0x000f280000300a00 */
[----:B------:R1:W-:Y:S01]  /*20140*/  LDGSTS.E [R0+-0x79e00], desc[UR4][R24.64], P4 ;  /* 0x8620000018007fae */ /* 0x0003e2000a121844 */
[----:B--2---:R-:W-:-:S04]  /*20150*/  IMAD.WIDE R32, R4, 0x4, R94 ;  /* 0x0000000404207825 */ /* 0x004fc800078e025e */
[C---:B------:R-:W-:Y:S01]  /*20160*/  IMAD.WIDE R16, R4.reuse, 0x4, R86 ;  /* 0x0000000404107825 */ /* 0x040fe200078e0256 */
[----:B------:R-:W-:Y:S04]  /*20170*/  STL.64 [R1+0x2d48], R32 ;  /* 0x002d482001007387 */ /* 0x000fe80000100a00 */
[----:B------:R-:W-:Y:S04]  /*20180*/  LDGSTS.E [R3+-0x79a00], desc[UR4][R32.64], P4 ;  /* 0x8660000020037fae */ /* 0x000fe8000a121844 */
        /* <DEDUP_REMOVED lines=8> */
[----:B---3--:R-:W-:-:S04]  /*20210*/  IMAD.WIDE R32, R4, 0x4, R62 ;  /* 0x0000000404207825 */ /* 0x008fc800078e023e */
[C---:B----4-:R-:W-:Y:S01]  /*20220*/  IMAD.WIDE R24, R4.reuse, 0x4, R54 ;  /* 0x0000000404187825 */ /* 0x050fe200078e0236 */
[----:B------:R-:W-:Y:S04]  /*20230*/  STL.64 [R1+0x2d68], R32 ;  /* 0x002d682001007387 */ /* 0x000fe80000100a00 */
[----:B------:R-:W-:Y:S01]  /*20240*/  LDGSTS.E [R0+-0x78a00], desc[UR4][R32.64], P4 ;  /* 0x8760000020007fae */ /* 0x000fe2000a121844 */
[----:B-1----:R-:W-:-:S03]  /*20250*/  IMAD.WIDE R16, R4, 0x4, R46 ;  /* 0x0000000404107825 */ /* 0x002fc600078e022e */
[----:B------:R1:W-:Y:S04]  /*20260*/  STL.64 [R1+0x2d70], R24 ;  /* 0x002d701801007387 */ /* 0x0003e80000100a00 */
[----:B------:R1:W-:Y:S04]  /*20270*/  LDGSTS.E [R5+-0x78600], desc[UR4][R24.64], P4 ;  /* 0x87a0000018057fae */ /* 0x0003e8000a121844 */
[----:B------:R2:W-:Y:S04]  /*20280*/  STL.64 [R1+0x2d78], R16 ;  /* 0x002d781001007387 */ /* 0x0005e80000100a00 */
[----:B------:R2:W-:Y:S01]  /*20290*/  LDGSTS.E [R3+-0x78200], desc[UR4][R16.64], P4 ;  /* 0x87e0000010037fae */ /* 0x0005e2000a121844 */
[----:B-1----:R-:W-:-:S05]  /*202a0*/  IMAD.WIDE R24, R4, 0x4, R38 ;  /* 0x0000000404187825 */ /* 0x002fca00078e0226 */
[----:B------:R-:W-:Y:S04]  /*202b0*/  STL.64 [R1+0x2d80], R24 ;  /* 0x002d801801007387 */ /* 0x000fe80000100a00 */
[----:B------:R-:W-:Y:S01]  /*202c0*/  LDGSTS.E [R0+-0x6fe00], desc[UR4][R24.64], P4 ;  /* 0x9020000018007fae */ /* 0x000fe2000a121844 */
[----:B------:R-:W-:-:S04]  /*202d0*/  IMAD.WIDE R22, R4, 0x4, R22 ;  /* 0x0000000404167825 */ /* 0x000fc800078e0216 */
[C---:B--2---:R-:W-:Y:S01]  /*202e0*/  IMAD.WIDE R16, R4.reuse, 0x4, R30 ;  /* 0x0000000404107825 */ /* 0x044fe200078e021e */
[----:B------:R-:W-:Y:S04]  /*202f0*/  STL.64 [R1+0x2d88], R22 ;  /* 0x002d881601007387 */ /* 0x000fe80000100a00 */
[----:B------:R-:W-:Y:S01]  /*20300*/  LDGSTS.E [R3+-0x6fa00], desc[UR4][R22.64], P4 ;  /* 0x9060000016037fae */ /* 0x000fe2000a121844 */
[----:B------:R-:W-:-:S03]  /*20310*/  IMAD.WIDE R8, R4, 0x4, R8 ;  /* 0x0000000404087825 */ /* 0x000fc600078e0208 */
[----:B------:R1:W-:Y:S04]  /*20320*/  STL.64 [R1+0x2d90], R16 ;  /* 0x002d901001007387 */ /* 0x0003e80000100a00 */
[----:B------:R1:W-:Y:S04]  /*20330*/  LDGSTS.E [R5+-0x6f600], desc[UR4][R16.64], P4 ;  /* 0x90a0000010057fae */ /* 0x0003e8000a121844 */
[----:B------:R2:W-:Y:S04]  /*20340*/  STL.64 [R1+0x2d98], R8 ;  /* 0x002d980801007387 */ /* 0x0005e80000100a00 */
[----:B------:R2:W-:Y:S01]  /*20350*/  LDGSTS.E [R0+-0x6f200], desc[UR4][R8.64], P4 ;  /* 0x90e0000008007fae */ /* 0x0005e2000a121844 */
[----:B-1----:R-:W-:-:S04]  /*20360*/  IMAD.WIDE R16, R4, 0x4, R18 ;  /* 0x0000000404107825 */ /* 0x002fc800078e0212 */
[C---:B------:R-:W-:Y:S01]  /*20370*/  IMAD.WIDE R18, R4.reuse, 0x4, R26 ;  /* 0x0000000404127825 */ /* 0x040fe200078e021a */
[----:B------:R1:W-:Y:S03]  /*20380*/  STL.64 [R1+0x2da0], R16 ;  /* 0x002da01001007387 */ /* 0x0003e60000100a00 */
[C---:B--2---:R-:W-:Y:S01]  /*20390*/  IMAD.WIDE R8, R4.reuse, 0x4, R34 ;  /* 0x0000000404087825 */ /* 0x044fe200078e0222 */
        /* <DEDUP_REMOVED lines=49> */
[----:B------:R2:W-:Y:S01]  /*206b0*/  STL.64 [R1+0x2e28], R18 ;  /* 0x002e281201007387 */ /* 0x0005e20000100a00 */
[----:B------:R-:W-:-:S03]  /*206c0*/  IMAD.WIDE R24, R4, 0x4, R186 ;  /* 0x0000000404187825 */ /* 0x000fc600078e02ba */
[----:B------:R2:W-:Y:S01]  /*206d0*/  LDGSTS.E [R0+-0x6aa00], desc[UR4][R18.64], P4 ;  /* 0x9560000012007fae */ /* 0x0005e2000a121844 */
[----:B-1----:R-:W-:-:S03]  /*206e0*/  IMAD.WIDE R16, R4, 0x4, R170 ;  /* 0x0000000404107825 */ /* 0x002fc600078e02aa */
[----:B------:R1:W-:Y:S04]  /*206f0*/  STL.64 [R1+0x2e30], R8 ;  /* 0x002e300801007387 */ /* 0x0003e80000100a00 */
[----:B------:R-:W-:Y:S01]  /*20700*/  LDGSTS.E [R5+-0x6a600], desc[UR4][R8.64], P4 ;  /* 0x95a0000008057fae */ /* 0x000fe2000a121844 */
[----:B--2---:R-:W-:-:S03]  /*20710*/  IMAD.WIDE R18, R4, 0x4, R178 ;  /* 0x0000000404127825 */ /* 0x004fc600078e02b2 */
[----:B------:R2:W-:Y:S04]  /*20720*/  LDGSTS.E [R3+-0x6a200], desc[UR4][R16.64], P4 ;  /* 0x95e0000010037fae */ /* 0x0005e8000a121844 */
[----:B------:R3:W-:Y:S04]  /*20730*/  LDGSTS.E [R0+-0x69e00], desc[UR4][R18.64], P4 ;  /* 0x9620000012007fae */ /* 0x0007e8000a121844 */
[----:B-1----:R-:W4:Y:S04]  /*20740*/  LDL.LU.64 R8, [R1+0xc58] ;  /* 0x000c580001087983 */ /* 0x002f280000300a00 */
[----:B------:R2:W-:Y:S04]  /*20750*/  STL.64 [R1+0x2e38], R16 ;  /* 0x002e381001007387 */ /* 0x0005e80000100a00 */
[----:B------:R-:W4:Y:S04]  /*20760*/  LDL.LU.64 R62, [R1+0x440] ;  /* 0x00044000013e7983 */ /* 0x000f280000300a00 */
[----:B------:R-:W4:Y:S01]  /*20770*/  LDL.LU.64 R54, [R1+0x420] ;  /* 0x0004200001367983 */ /* 0x000f220000300a00 */
[----:B--2---:R-:W-:-:S03]  /*20780*/  IMAD.WIDE R16, R4, 0x4, R194 ;  /* 0x0000000404107825 */ /* 0x004fc600078e02c2 */
[----:B------:R3:W-:Y:S04]  /*20790*/  STL.64 [R1+0x2e40], R18 ;  /* 0x002e401201007387 */ /* 0x0007e80000100a00 */
[----:B------:R-:W2:Y:S04]  /*207a0*/  LDL.LU.64 R22, [R1+0x400] ;  /* 0x0004000001167983 */ /* 0x000ea80000300a00 */
[----:B------:R1:W-:Y:S01]  /*207b0*/  STL.64 [R1+0x2e48], R24 ;  /* 0x002e481801007387 */ /* 0x0003e20000100a00 */
[----:B---3--:R-:W-:-:S03]  /*207c0*/  IMAD.WIDE R18, R4, 0x4, R202 ;  /* 0x0000000404127825 */ /* 0x008fc600078e02ca */
[----:B------:R1:W-:Y:S04]  /*207d0*/  LDGSTS.E [R3+-0x69a00], desc[UR4][R24.64], P4 ;  /* 0x9660000018037fae */ /* 0x0003e8000a121844 */
[----:B------:R3:W-:Y:S04]  /*207e0*/  STL.64 [R1+0x2e50], R16 ;  /* 0x002e501001007387 */ /* 0x0007e80000100a00 */
[----:B------:R3:W-:Y:S04]  /*207f0*/  LDGSTS.E [R5+-0x69600], desc[UR4][R16.64], P4 ;  /* 0x96a0000010057fae */ /* 0x0007e8000a121844 */
[----:B------:R-:W2:Y:S01]  /*20800*/  LDL.LU.64 R46, [R1+0x3e0] ;  /* 0x0003e000012e7983 */ /* 0x000ea20000300a00 */
[----:B-1----:R-:W-:-:S03]  /*20810*/  IMAD.WIDE R24, R4, 0x4, R218 ;  /* 0x0000000404187825 */ /* 0x002fc600078e02da */
[----:B------:R1:W-:Y:S01]  /*20820*/  STL.64 [R1+0x2e58], R18 ;  /* 0x002e581201007387 */ /* 0x0003e20000100a00 */
[----:B---3--:R-:W-:-:S03]  /*20830*/  IMAD.WIDE R16, R4, 0x4, R210 ;  /* 0x0000000404107825 */ /* 0x008fc600078e02d2 */
[----:B------:R-:W3:Y:S04]  /*20840*/  LDL.LU.64 R38, [R1+0x3c0] ;  /* 0x0003c00001267983 */ /* 0x000ee80000300a00 */
[----:B------:R1:W-:Y:S04]  /*20850*/  STL.64 [R1+0x2e60], R16 ;  /* 0x002e601001007387 */ /* 0x0003e80000100a00 */
[----:B------:R-:W3:Y:S04]  /*20860*/  LDL.LU.64 R78, [R1+0x3a0] ;  /* 0x0003a000014e7983 */ /* 0x000ee80000300a00 */
[----:B------:R-:W-:Y:S04]  /*20870*/  STL.64 [R1+0x2e68], R24 ;  /* 0x002e681801007387 */ /* 0x000fe80000100a00 */
[----:B------:R-:W3:Y:S01]  /*20880*/  LDL.LU.64 R30, [R1+0x380] ;  /* 0x00038000011e7983 */ /* 0x000ee20000300a00 */
[----:B------:R-:W-:-:S03]  /*20890*/  VIADD R249, R249, 0x100000 ;  /* 0x00100000f9f97836 */ /* 0x000fc60000000000 */
[----:B------:R1:W-:Y:S04]  /*208a0*/  LDGSTS.E [R0+-0x69200], desc[UR4][R18.64], P4 ;  /* 0x96e0000012007fae */ /* 0x0003e8000a121844 */
[----:B------:R1:W-:Y:S04]  /*208b0*/  LDGSTS.E [R3+-0x68e00], desc[UR4][R16.64], P4 ;  /* 0x9720000010037fae */ /* 0x0003e8000a121844 */
[----:B------:R-:W-:Y:S01]  /*208c0*/  LDGSTS.E [R0+-0x68a00], desc[UR4][R24.64], P4 ;  /* 0x9760000018007fae */ /* 0x000fe2000a121844 */
[----:B-1----:R-:W-:-:S04]  /*208d0*/  IMAD.WIDE R18, R4, 0x4, R226 ;  /* 0x0000000404127825 */ /* 0x002fc800078e02e2 */
[C---:B------:R-:W-:Y:S01]  /*208e0*/  IMAD.WIDE R16, R4.reuse, 0x4, R234 ;  /* 0x0000000404107825 */ /* 0x040fe200078e02ea */
[----:B------:R-:W-:Y:S04]  /*208f0*/  STL.64 [R1+0x2e70], R18 ;  /* 0x002e701201007387 */ /* 0x000fe80000100a00 */
[----:B------:R-:W-:Y:S04]  /*20900*/  LDGSTS.E [R5+-0x68600], desc[UR4][R18.64], P4 ;  /* 0x97a0000012057fae */ /* 0x000fe8000a121844 */
[----:B------:R4:W-:Y:S04]  /*20910*/  STL.64 [R1+0x2e78], R16 ;  /* 0x002e781001007387 */ /* 0x0009e80000100a00 */
[----:B------:R4:W-:Y:S04]  /*20920*/  LDGSTS.E [R249+-0x68200], desc[UR4][R16.64], P4 ;  /* 0x97e0000010f97fae */ /* 0x0009e8000a121844 */
[----:B------:R-:W3:Y:S01]  /*20930*/  LDL.LU.64 R70, [R1+0x360] ;  /* 0x0003600001467983 */ /* 0x000ee20000300a00 */
[----:B----4-:R-:W-:-:S03]  /*20940*/  IMAD.WIDE R16, R4, 0x4, R62 ;  /* 0x0000000404107825 */ /* 0x010fc600078e023e */
[----:B------:R-:W4:Y:S01]  /*20950*/  LDL.LU.64 R62, [R1+0x340] ;  /* 0x00034000013e7983 */ /* 0x000f220000300a00 */
[----:B------:R-:W-:-:S03]  /*20960*/  IMAD.WIDE R18, R4, 0x4, R54 ;  /* 0x0000000404127825 */ /* 0x000fc600078e0236 */
[----:B------:R-:W4:Y:S04]  /*20970*/  LDL.LU.64 R94, [R1+0x320] ;  /* 0x00032000015e7983 */ /* 0x000f280000300a00 */
[----:B------:R-:W4:Y:S01]  /*20980*/  LDL.LU.64 R54, [R1+0x300] ;  /* 0x0003000001367983 */ /* 0x000f220000300a00 */
[----:B--2---:R-:W-:-:S03]  /*20990*/  IMAD.WIDE R152, R4, 0x4, R46 ;  /* 0x0000000404987825 */ /* 0x004fc600078e022e */
[----:B------:R-:W2:Y:S04]  /*209a0*/  LDL.LU.64 R46, [R1+0x2e0] ;  /* 0x0002e000012e7983 */ /* 0x000ea80000300a00 */
[----:B------:R-:W2:Y:S01]  /*209b0*/  LDL.LU.64 R86, [R1+0x2c0] ;  /* 0x0002c00001567983 */ /* 0x000ea20000300a00 */
[----:B---3--:R-:W-:-:S03]  /*209c0*/  IMAD.WIDE R154, R4, 0x4, R38 ;  /* 0x00000004049a7825 */ /* 0x008fc600078e0226 */
[----:B------:R-:W3:Y:S01]  /*209d0*/  LDL.LU.64 R38, [R1+0x2a0] ;  /* 0x0002a00001267983 */ /* 0x000ee20000300a00 */
[----:B------:R-:W-:-:S03]  /*209e0*/  IMAD.WIDE R160, R4, 0x4, R30 ;  /* 0x0000000404a07825 */ /* 0x000fc600078e021e */
[----:B------:R-:W3:Y:S01]  /*209f0*/  LDL.LU.64 R30, [R1+0x280] ;  /* 0x00028000011e7983 */ /* 0x000ee20000300a00 */
[----:B------:R-:W-:-:S03]  /*20a00*/  IMAD.WIDE R158, R4, 0x4, R78 ;  /* 0x00000004049e7825 */ /* 0x000fc600078e024e */
[----:B------:R-:W3:Y:S01]  /*20a10*/  LDL.LU.64 R78, [R1+0x260] ;  /* 0x00026000014e7983 */ /* 0x000ee20000300a00 */
[----:B------:R-:W-:-:S03]  /*20a20*/  IMAD.WIDE R162, R4, 0x4, R70 ;  /* 0x0000000404a27825 */ /* 0x000fc600078e0246 */
[----:B------:R-:W3:Y:S01]  /*20a30*/  LDL.LU.64 R70, [R1+0x240] ;  /* 0x0002400001467983 */ /* 0x000ee20000300a00 */
[----:B----4-:R-:W-:-:S03]  /*20a40*/  IMAD.WIDE R166, R4, 0x4, R62 ;  /* 0x0000000404a67825 */ /* 0x010fc600078e023e */
[----:B------:R-:W4:Y:S01]  /*20a50*/  LDL.LU.64 R62, [R1+0x220] ;  /* 0x00022000013e7983 */ /* 0x000f220000300a00 */
[----:B------:R-:W-:-:S03]  /*20a60*/  IMAD.WIDE R170, R4, 0x4, R54 ;  /* 0x0000000404aa7825 */ /* 0x000fc600078e0236 */
        /* <DEDUP_REMOVED lines=12> */
[----:B------:R-:W-:-:S03]  /*20b30*/  IMAD.WIDE R184, R4, 0x4, R78 ;  /* 0x0000000404b87825 */ /* 0x000fc600078e024e */
[----:B------:R-:W3:Y:S04]  /*20b40*/  LDL.LU.64 R86, [R1+0x120] ;  /* 0x0001200001567983 */ /* 0x000ee80000300a00 */
        /* <DEDUP_REMOVED lines=8> */
[----:B------:R-:W2:Y:S01]  /*20bd0*/  LDL.LU.64 R46, [R1+0x80] ;  /* 0x00008000012e7983 */ /* 0x000ea20000300a00 */
[----:B---3--:R-:W-:-:S03]  /*20be0*/  IMAD.WIDE R200, R4, 0x4, R38 ;  /* 0x0000000404c87825 */ /* 0x008fc600078e0226 */
[----:B------:R-:W3:Y:S01]  /*20bf0*/  LDL.LU.64 R38, [R1+0x60] ;  /* 0x0000600001267983 */ /* 0x000ee20000300a00 */
[----:B------:R-:W-:-:S03]  /*20c00*/  IMAD.WIDE R202, R4, 0x4, R30 ;  /* 0x0000000404ca7825 */ /* 0x000fc600078e021e */
[----:B------:R-:W3:Y:S01]  /*20c10*/  LDL.LU.64 R30, [R1+0x40] ;  /* 0x00004000011e7983 */ /* 0x000ee20000300a00 */
[----:B------:R-:W-:-:S04]  /*20c20*/  IMAD.WIDE R8, R4, 0x4, R8 ;  /* 0x0000000404087825 */ /* 0x000fc800078e0208 */
[C---:B------:R-:W-:Y:S02]  /*20c30*/  VIADD R0, R250.reuse, 0x100000 ;  /* 0x00100000fa007836 */ /* 0x040fe40000000000 */
[C---:B------:R-:W-:Y:S02]  /*20c40*/  VIADD R3, R250.reuse, 0x100000 ;  /* 0x00100000fa037836 */ /* 0x040fe40000000000 */
[----:B------:R-:W-:Y:S01]  /*20c50*/  VIADD R5, R250, 0x100000 ;  /* 0x00100000fa057836 */ /* 0x000fe20000000000 */
[----:B------:R-:W-:Y:S01]  /*20c60*/  LDGSTS.E [R0+-0x7fd00], desc[UR4][R8.64], P4 ;  /* 0x8030000008007fae */ /* 0x000fe2000a121844 */
[----:B------:R-:W-:-:S03]  /*20c70*/  IMAD.WIDE R22, R4, 0x4, R22 ;  /* 0x0000000404167825 */ /* 0x000fc600078e0216 */
[----:B------:R-:W-:Y:S04]  /*20c80*/  LDGSTS.E [R3+-0x7f900], desc[UR4][R16.64], P4 ;  /* 0x8070000010037fae */ /* 0x000fe8000a121844 */
        /* <DEDUP_REMOVED lines=10> */
[----:B------:R-:W-:Y:S01]  /*20d30*/  LDGSTS.E [R3+-0x7cd00], desc[UR4][R174.64], P4 ;  /* 0x83300000ae037fae */ /* 0x000fe2000a121844 */
[----:B------:R-:W-:-:S03]  /*20d40*/  IMAD.WIDE R198, R4, 0x4, R110 ;  /* 0x0000000404c67825 */ /* 0x000fc600078e026e */
[----:B------:R-:W-:Y:S04]  /*20d50*/  LDGSTS.E [R0+-0x7c900], desc[UR4][R176.64], P4 ;  /* 0x83700000b0007fae */ /* 0x000fe8000a121844 */
[----:B------:R-:W-:Y:S04]  /*20d60*/  LDGSTS.E [R5+-0x7c500], desc[UR4][R178.64], P4 ;  /* 0x83b00000b2057fae */ /* 0x000fe8000a121844 */
[----:B------:R-:W-:Y:S01]  /*20d70*/  LDGSTS.E [R3+-0x7c100], desc[UR4][R182.64], P4 ;  /* 0x83f00000b6037fae */ /* 0x000fe2000a121844 */
[----:B------:R-:W-:-:S03]  /*20d80*/  IMAD.WIDE R206, R4, 0x4, R102 ;  /* 0x0000000404ce7825 */ /* 0x000fc600078e0266 */
        /* <DEDUP_REMOVED lines=8> */
[----:B------:R-:W-:Y:S04]  /*20e10*/  LDGSTS.E [R3+-0x7ad00], desc[UR4][R194.64], P4 ;  /* 0x85300000c2037fae */ /* 0x000fe8000a121844 */
[----:B------:R-:W-:Y:S04]  /*20e20*/  LDGSTS.E [R0+-0x7a900], desc[UR4][R198.64], P4 ;  /* 0x85700000c6007fae */ /* 0x000fe8000a121844 */
[----:B------:R-:W-:Y:S04]  /*20e30*/  LDGSTS.E [R5+-0x7a500], desc[UR4][R200.64], P4 ;  /* 0x85b00000c8057fae */ /* 0x000fe8000a121844 */
        /* <DEDUP_REMOVED lines=10> */
[----:B------:R-:W5:Y:S01]  /*20ee0*/  LDL.LU.64 R12, [R1+0x31a8] ;  /* 0x0031a800010c7983 */ /* 0x000f620000300a00 */
[----:B------:R-:W-:-:S03]  /*20ef0*/  IMAD.WIDE R26, R4, 0x4, R36 ;  /* 0x00000004041a7825 */ /* 0x000fc600078e0224 */
[----:B------:R-:W5:Y:S01]  /*20f00*/  LDL.LU.64 R10, [R1+0x31a0] ;  /* 0x0031a000010a7983 */ /* 0x000f620000300a00 */
[----:B------:R-:W-:-:S03]  /*20f10*/  IMAD.WIDE R24, R4, 0x4, R44 ;  /* 0x0000000404187825 */ /* 0x000fc600078e022c */
[----:B------:R1:W-:Y:S01]  /*20f20*/  STL.64 [R1+0x2c50], R26 ;  /* 0x002c501a01007387 */ /* 0x0003e20000100a00 */
[----:B------:R-:W-:-:S03]  /*20f30*/  IMAD.WIDE R28, R4, 0x4, R60 ;  /* 0x00000004041c7825 */ /* 0x000fc600078e023c */
[----:B------:R1:W-:Y:S01]  /*20f40*/  STL.64 [R1+0x2c58], R24 ;  /* 0x002c581801007387 */ /* 0x0003e20000100a00 */
[----:B------:R-:W-:-:S04]  /*20f50*/  IMAD.WIDE R156, R4, 0x4, R156 ;  /* 0x00000004049c7825 */ /* 0x000fc800078e029c */
[----:B------:R-:W-:-:S04]  /*20f60*/  IMAD.WIDE R164, R4, 0x4, R164 ;  /* 0x0000000404a47825 */ /* 0x000fc800078e02a4 */
[----:B------:R-:W-:-:S04]  /*20f70*/  IMAD.WIDE R172, R4, 0x4, R172 ;  /* 0x0000000404ac7825 */ /* 0x000fc800078e02ac */
[----:B------:R-:W-:-:S04]  /*20f80*/  IMAD.WIDE R180, R4, 0x4, R180 ;  /* 0x0000000404b47825 */ /* 0x000fc800078e02b4 */
[----:B------:R-:W-:-:S04]  /*20f90*/  IMAD.WIDE R188, R4, 0x4, R188 ;  /* 0x0000000404bc7825 */ /* 0x000fc800078e02bc */
[----:B----4-:R-:W-:-:S05]  /*20fa0*/  IMAD.WIDE R218, R4, 0x4, R62 ;  /* 0x0000000404da7825 */ /* 0x010fca00078e023e */
[----:B------:R-:W-:Y:S01]  /*20fb0*/  LDGSTS.E [R0+-0x78900], desc[UR4][R218.64], P4 ;  /* 0x87700000da007fae */ /* 0x000fe2000a121844 */
[----:B------:R-:W-:-:S05]  /*20fc0*/  IMAD.WIDE R222, R4, 0x4, R54 ;  /* 0x0000000404de7825 */ /* 0x000fca00078e0236 */
[----:B------:R-:W-:Y:S01]  /*20fd0*/  LDGSTS.E [R5+-0x78500], desc[UR4][R222.64], P4 ;  /* 0x87b00000de057fae */ /* 0x000fe2000a121844 */
[----:B--2---:R-:W-:-:S05]  /*20fe0*/  IMAD.WIDE R224, R4, 0x4, R46 ;  /* 0x0000000404e07825 */ /* 0x004fca00078e022e */
[----:B------:R-:W-:Y:S01]  /*20ff0*/  LDGSTS.E [R3+-0x78100], desc[UR4][R224.64], P4 ;  /* 0x87f00000e0037fae */ /* 0x000fe2000a121844 */
[----:B---3--:R-:W-:-:S05]  /*21000*/  IMAD.WIDE R226, R4, 0x4, R38 ;  /* 0x0000000404e27825 */ /* 0x008fca00078e0226 */
[----:B------:R-:W-:Y:S01]  /*21010*/  LDGSTS.E [R0+-0x6fd00], desc[UR4][R226.64], P4 ;  /* 0x90300000e2007fae */ /* 0x000fe2000a121844 */
[----:B------:R-:W-:-:S05]  /*21020*/  IMAD.WIDE R232, R4, 0x4, R30 ;  /* 0x0000000404e87825 */ /* 0x000fca00078e021e */
[----:B------:R-:W-:Y:S04]  /*21030*/  LDGSTS.E [R3+-0x6f900], desc[UR4][R232.64], P4 ;  /* 0x90700000e8037fae */ /* 0x000fe8000a121844 */
[----:B------:R-:W-:Y:S04]  /*21040*/  LDGSTS.E [R5+-0x6f500], desc[UR4][R234.64], P4 ;  /* 0x90b00000ea057fae */ /* 0x000fe8000a121844 */
[----:B------:R-:W-:Y:S04]  /*21050*/  LDGSTS.E [R0+-0x6f100], desc[UR4][R246.64], P4 ;  /* 0x90f00000f6007fae */ /* 0x000fe8000a121844 */
[----:B------:R-:W-:Y:S04]  /*21060*/  LDGSTS.E [R3+-0x6ed00], desc[UR4][R20.64], P4 ;  /* 0x9130000014037fae */ /* 0x000fe8000a121844 */
[----:B------:R-:W-:Y:S04]  /*21070*/  LDGSTS.E [R0+-0x6e900], desc[UR4][R248.64], P4 ;  /* 0x91700000f8007fae */ /* 0x000fe8000a121844 */
[----:B------:R1:W-:Y:S04]  /*21080*/  LDGSTS.E [R5+-0x6e500], desc[UR4][R26.64], P4 ;  /* 0x91b000001a057fae */ /* 0x0003e8000a121844 */
[----:B------:R2:W-:Y:S01]  /*21090*/  LDGSTS.E [R3+-0x6e100], desc[UR4][R24.64], P4 ;  /* 0x91f0000018037fae */ /* 0x0005e2000a121844 */
[----:B-1----:R-:W-:-:S04]  /*210a0*/  IMAD.WIDE R26, R4, 0x4, R52 ;  /* 0x00000004041a7825 */ /* 0x002fc800078e0234 */
[C---:B--2---:R-:W-:Y:S01]  /*210b0*/  IMAD.WIDE R24, R4.reuse, 0x4, R68 ;  /* 0x0000000404187825 */ /* 0x044fe200078e0244 */
        /* <DEDUP_REMOVED lines=26> */
[----:B------:R-:W-:Y:S04]  /*21260*/  STL.64 [R1+0x2ca8], R28 ;  /* 0x002ca81c01007387 */ /* 0x000fe80000100a00 */
[----:B------:R-:W-:Y:S01]  /*21270*/  LDGSTS.E [R3+-0x6b900], desc[UR4][R28.64], P4 ;  /* 0x947000001c037fae */ /* 0x000fe2000a121844 */
[----:B-1----:R-:W-:-:S03]  /*21280*/  IMAD.WIDE R26, R4, 0x4, R140 ;  /* 0x00000004041a7825 */ /* 0x002fc600078e028c */
[----:B------:R1:W-:Y:S04]  /*21290*/  STL.64 [R1+0x2cb0], R24 ;  /* 0x002cb01801007387 */ /* 0x0003e80000100a00 */
[----:B------:R1:W-:Y:S04]  /*212a0*/  LDGSTS.E [R5+-0x6b500], desc[UR4][R24.64], P4 ;  /* 0x94b0000018057fae */ /* 0x0003e8000a121844 */
[----:B------:R2:W-:Y:S01]  /*212b0*/  LDGSTS.E [R0+-0x6b100], desc[UR4][R26.64], P4 ;  /* 0x94f000001a007fae */ /* 0x0005e2000a121844 */
[----:B-1----:R-:W-:-:S03]  /*212c0*/  IMAD.WIDE R24, R4, 0x4, R148 ;  /* 0x0000000404187825 */ /* 0x002fc600078e0294 */
[----:B------:R2:W-:Y:S04]  /*212d0*/  STL.64 [R1+0x2cb8], R26 ;  /* 0x002cb81a01007387 */ /* 0x0005e80000100a00 */
[----:B------:R1:W-:Y:S04]  /*212e0*/  LDGSTS.E [R3+-0x6ad00], desc[UR4][R24.64], P4 ;  /* 0x9530000018037fae */ /* 0x0003e8000a121844 */
[----:B------:R1:W-:Y:S04]  /*212f0*/  STL.64 [R1+0x2cc0], R24 ;  /* 0x002cc01801007387 */ /* 0x0003e80000100a00 */
[----:B------:R-:W-:Y:S01]  /*21300*/  LDGSTS.E [R0+-0x6a900], desc[UR4][R156.64], P4 ;  /* 0x957000009c007fae */ /* 0x000fe2000a121844 */
[----:B--2---:R-:W-:-:S03]  /*21310*/  IMAD.WIDE R26, R4, 0x4, R196 ;  /* 0x00000004041a7825 */ /* 0x004fc600078e02c4 */
[----:B------:R-:W-:Y:S01]  /*21320*/  LDGSTS.E [R5+-0x6a500], desc[UR4][R164.64], P4 ;  /* 0x95b00000a4057fae */ /* 0x000fe2000a121844 */
[----:B-1----:R-:W-:-:S03]  /*21330*/  IMAD.WIDE R24, R4, 0x4, R204 ;  /* 0x0000000404187825 */ /* 0x002fc600078e02cc */
[----:B------:R-:W-:Y:S04]  /*21340*/  LDGSTS.E [R3+-0x6a100], desc[UR4][R172.64], P4 ;  /* 0x95f00000ac037fae */ /* 0x000fe8000a121844 */
[----:B------:R-:W-:Y:S01]  /*21350*/  LDGSTS.E [R0+-0x69d00], desc[UR4][R180.64], P4 ;  /* 0x96300000b4007fae */ /* 0x000fe2000a121844 */
[----:B------:R-:W-:-:S03]  /*21360*/  IMAD.WIDE R28, R4, 0x4, R212 ;  /* 0x00000004041c7825 */ /* 0x000fc600078e02d4 */
[----:B------:R-:W-:Y:S04]  /*21370*/  LDGSTS.E [R3+-0x69900], desc[UR4][R188.64], P4 ;  /* 0x96700000bc037fae */ /* 0x000fe8000a121844 */
[----:B------:R1:W-:Y:S04]  /*21380*/  STL.64 [R1+0x2cc8], R26 ;  /* 0x002cc81a01007387 */ /* 0x0003e80000100a00 */
[----:B------:R1:W-:Y:S04]  /*21390*/  LDGSTS.E [R5+-0x69500], desc[UR4][R26.64], P4 ;  /* 0x96b000001a057fae */ /* 0x0003e8000a121844 */
[----:B------:R2:W-:Y:S04]  /*213a0*/  STL.64 [R1+0x2cd0], R24 ;  /* 0x002cd01801007387 */ /* 0x0005e80000100a00 */
[----:B------:R2:W-:Y:S01]  /*213b0*/  LDGSTS.E [R0+-0x69100], desc[UR4][R24.64], P4 ;  /* 0x96f0000018007fae */ /* 0x0005e2000a121844 */
[----:B-1----:R-:W-:-:S03]  /*213c0*/  IMAD.WIDE R26, R4, 0x4, R220 ;  /* 0x00000004041a7825 */ /* 0x002fc600078e02dc */
[----:B------:R-:W-:Y:S01]  /*213d0*/  STL.64 [R1+0x2cd8], R28 ;  /* 0x002cd81c01007387 */ /* 0x000fe20000100a00 */
[----:B--2---:R-:W-:-:S03]  /*213e0*/  IMAD.WIDE R24, R4, 0x4, R228 ;  /* 0x0000000404187825 */ /* 0x004fc600078e02e4 */
[----:B------:R-:W-:Y:S04]  /*213f0*/  STL.64 [R1+0x2ce0], R26 ;  /* 0x002ce01a01007387 */ /* 0x000fe80000100a00 */
[----:B------:R1:W-:Y:S04]  /*21400*/  STL.64 [R1+0x2ce8], R24 ;  /* 0x002ce81801007387 */ /* 0x0003e80000100a00 */
[----:B------:R2:W-:Y:S04]  /*21410*/  STL [R1+0x1c00], RZ ;  /* 0x001c00ff01007387 */ /* 0x0005e80000100800 */
        /* <DEDUP_REMOVED lines=1791> */
[----:B------:R2:W-:Y:S04]  /*28410*/  STL [R1], RZ ;  /* 0x000000ff01007387 */ /* 0x0005e80000100800 */
        /* <DEDUP_REMOVED lines=116> */
[----:B------:R2:W-:Y:S01]  /*28b60*/  STL [R1+0x1d4], RZ ;  /* 0x0001d4ff01007387 */ /* 0x0005e20000100800 */
[----:B------:R-:W-:-:S03]  /*28b70*/  VIADD R250, R250, 0x100000 ;  /* 0x00100000fafa7836 */ /* 0x000fc60000000000 */
[----:B------:R2:W-:Y:S01]  /*28b80*/  STL [R1+0x1d8], RZ ;  /* 0x0001d8ff01007387 */ /* 0x0005e20000100800 */
[----:B------:R-:W-:-:S03]  /*28b90*/  IMAD.WIDE R6, R4, 0x4, R6 ;  /* 0x0000000404067825 */ /* 0x000fc600078e0206 */
[----:B------:R2:W-:Y:S04]  /*28ba0*/  STL [R1+0x1dc], RZ ;  /* 0x0001dcff01007387 */ /* 0x0005e80000100800 */
[----:B------:R2:W-:Y:S04]  /*28bb0*/  STL [R1+0x1e0], RZ ;  /* 0x0001e0ff01007387 */ /* 0x0005e80000100800 */
[----:B------:R2:W-:Y:S04]  /*28bc0*/  STL [R1+0x1e4], RZ ;  /* 0x0001e4ff01007387 */ /* 0x0005e80000100800 */
[----:B------:R2:W-:Y:S04]  /*28bd0*/  STL [R1+0x1e8], RZ ;  /* 0x0001e8ff01007387 */ /* 0x0005e80000100800 */
[----:B------:R-:W-:Y:S04]  /*28be0*/  LDGSTS.E [R3+-0x68d00], desc[UR4][R28.64], P4 ;  /* 0x973000001c037fae */ /* 0x000fe8000a121844 */
[----:B------:R2:W-:Y:S04]  /*28bf0*/  STL [R1+0x1ec], RZ ;  /* 0x0001ecff01007387 */ /* 0x0005e80000100800 */
[----:B------:R-:W-:Y:S04]  /*28c00*/  LDGSTS.E [R0+-0x68900], desc[UR4][R26.64], P4 ;  /* 0x977000001a007fae */ /* 0x000fe8000a121844 */
[----:B------:R2:W-:Y:S04]  /*28c10*/  STL [R1+0x1f0], RZ ;  /* 0x0001f0ff01007387 */ /* 0x0005e80000100800 */
[----:B------:R1:W-:Y:S04]  /*28c20*/  LDGSTS.E [R5+-0x68500], desc[UR4][R24.64], P4 ;  /* 0x97b0000018057fae */ /* 0x0003e8000a121844 */
[----:B------:R2:W-:Y:S04]  /*28c30*/  STL [R1+0x1f4], RZ ;  /* 0x0001f4ff01007387 */ /* 0x0005e80000100800 */
[----:B------:R2:W-:Y:S04]  /*28c40*/  LDGSTS.E [R250+-0x68100], desc[UR4][R6.64], P4 ;  /* 0x97f0000006fa7fae */ /* 0x0005e8000a121844 */
[----:B------:R2:W-:Y:S04]  /*28c50*/  STL [R1+0x1f8], RZ ;  /* 0x0001f8ff01007387 */ /* 0x0005e80000100800 */
[----:B------:R2:W-:Y:S04]  /*28c60*/  STL [R1+0x1fc], RZ ;  /* 0x0001fcff01007387 */ /* 0x0005e80000100800 */
[----:B------:R-:W0:Y:S01]  /*28c70*/  LDGDEPBAR ;  /* 0x00000000000079af */ /* 0x000e220000000000 */
[----:B-1----:R-:W-:-:S02]  /*28c80*/  CS2R R24, SRZ ;  /* 0x0000000000187805 */ /* 0x002fc4000001ff00 */
[----:B------:R-:W-:Y:S02]  /*28c90*/  CS2R R26, SRZ ;  /* 0x00000000001a7805 */ /* 0x000fe4000001ff00 */
[----:B------:R-:W-:Y:S02]  /*28ca0*/  CS2R R28, SRZ ;  /* 0x00000000001c7805 */ /* 0x000fe4000001ff00 */
[----:B------:R-:W-:Y:S02]  /*28cb0*/  CS2R R30, SRZ ;  /* 0x00000000001e7805 */ /* 0x000fe4000001ff00 */
[----:B------:R-:W-:Y:S02]  /*28cc0*/  CS2R R32, SRZ ;  /* 0x0000000000207805 */ /* 0x000fe4000001ff00 */
[----:B------:R-:W-:Y:S02]  /*28cd0*/  CS2R R34, SRZ ;  /* 0x0000000000227805 */ /* 0x000fe4000001ff00 */
[----:B------:R-:W-:-:S02]  /*28ce0*/  CS2R R36, SRZ ;  /* 0x0000000000247805 */ /* 0x000fc4000001ff00 */
        /* <DEDUP_REMOVED lines=54> */
[----:B------:R-:W-:Y:S01]  /*29050*/  CS2R R146, SRZ ;  /* 0x0000000000927805 */ /* 0x000fe2000001ff00 */
[----:B------:R-:W-:-:S06]  /*29060*/  UISETP.GE.AND UP0, UPT, UR6, 0x40, UPT ;  /* 0x000000400600788c */ /* 0x000fcc000bf06270 */
[----:B------:R-:W-:Y:S02]  /*29070*/  PLOP3.LUT P0, PT, PT, PT, UP0, 0x40, 0x0 ;  /* 0x000000000000781c */ /* 0x000fe40003f0e808 */
[----:B------:R-:W-:Y:S02]  /*29080*/  CS2R R148, SRZ ;  /* 0x0000000000947805 */ /* 0x000fe4000001ff00 */
[----:B------:R-:W-:-:S09]  /*29090*/  CS2R R150, SRZ ;  /* 0x0000000000967805 */ /* 0x000fd2000001ff00 */
[----:B--2---:R-:W-:Y:S05]  /*290a0*/  @P0 BRA `(.L_x_0) ;  /* 0x000002d400900947 */ /* 0x004fea0003800000 */
[----:B------:R-:W2:Y:S04]  /*290b0*/  LDL.LU.64 R250, [R1+0x2240] ;  /* 0x0022400001fa7983 */ /* 0x000ea80000300a00 */
[----:B------:R-:W3:Y:S04]  /*290c0*/  LDL.LU.64 R228, [R1+0x2248] ;  /* 0x0022480001e47983 */ /* 0x000ee80000300a00 */
[----:B------:R-:W4:Y:S04]  /*290d0*/  LDL.LU.64 R142, [R1+0x2250] ;  /* 0x00225000018e7983 */ /* 0x000f280000300a00 */
        /* <DEDUP_REMOVED lines=8> */
[----:B--2---:R1:W-:Y:S01]  /*29160*/  STL [R1+0x2240], R250 ;  /* 0x002240fa01007387 */ /* 0x0043e20000100800 */
[----:B------:R-:W-:-:S02]  /*29170*/  IMAD.MOV.U32 R15, RZ, RZ, R251 ;  /* 0x000000ffff0f7224 */ /* 0x000fc400078e00fb */
[----:B---3--:R-:W-:Y:S01]  /*29180*/  IMAD.MOV.U32 R0, RZ, RZ, R229 ;  /* 0x000000ffff007224 */ /* 0x008fe200078e00e5 */
[----:B-1----:R-:W2:Y:S04]  /*29190*/  LDL.LU.64 R250, [R1+0x20f0] ;  /* 0x0020f00001fa7983 */ /* 0x002ea80000300a00 */
[----:B------:R1:W-:Y:S04]  /*291a0*/  STL [R1+0x2248], R228 ;  /* 0x002248e401007387 */ /* 0x0003e80000100800 */
[----:B-1----:R-:W3:Y:S04]  /*291b0*/  LDL.LU.64 R228, [R1+0x21b0] ;  /* 0x0021b00001e47983 */ /* 0x002ee80000300a00 */
[----:B------:R1:W-:Y:S04]  /*291c0*/  STL [R1+0x2244], R0 ;  /* 0x0022440001007387 */ /* 0x0003e80000100800 */
[----:B----4-:R4:W-:Y:S01]  /*291d0*/  STL [R1+0x2250], R142 ;  /* 0x0022508e01007387 */ /* 0x0109e20000100800 */
[----:B-1----:R-:W-:-:S03]  /*291e0*/  IMAD.MOV.U32 R0, RZ, RZ, R143 ;  /* 0x000000ffff007224 */ /* 0x002fc600078e008f */
[----:B----4-:R-:W4:Y:S04]  /*291f0*/  LDL.LU.64 R142, [R1+0x2168] ;  /* 0x00216800018e7983 */ /* 0x010f280000300a00 */
[----:B------:R1:W-:Y:S04]  /*29200*/  STL [R1+0x224c], R0 ;  /* 0x00224c0001007387 */ /* 0x0003e80000100800 */
[----:B------:R1:W-:Y:S02]  /*29210*/  STL [R1+0x2258], R220 ;  /* 0x002258dc01007387 */ /* 0x0003e40000100800 */
[----:B-1----:R-:W-:-:S02]  /*29220*/  IMAD.MOV.U32 R0, RZ, RZ, R221 ;  /* 0x000000ffff007224 */ /* 0x002fc400078e00dd */
[----:B------:R-:W4:Y:S04]  /*29230*/  LDL.LU.64 R220, [R1+0x2180] ;  /* 0x0021800001dc7983 */ /* 0x000f280000300a00 */
        /* <DEDUP_REMOVED lines=29> */
[----:B--2---:R2:W-:Y:S01]  /*29410*/  STL [R1+0x2298], R250 ;  /* 0x002298fa01007387 */ /* 0x0045e20000100800 */
[----:B-1----:R-:W-:-:S03]  /*29420*/  IMAD.MOV.U32 R0, RZ, RZ, R251 ;  /* 0x000000ffff007224 */ /* 0x002fc600078e00fb */
[----:B--2---:R-:W2:Y:S04]  /*29430*/  LDL.LU.64 R250, [R1+0x20b0] ;  /* 0x0020b00001fa7983 */ /* 0x004ea80000300a00 */
[----:B------:R1:W-:Y:S04]  /*29440*/  STL [R1+0x2294], R0 ;  /* 0x0022940001007387 */ /* 0x0003e80000100800 */
[----:B---3--:R3:W-:Y:S01]  /*29450*/  STL [R1+0x22a0], R228 ;  /* 0x0022a0e401007387 */ /* 0x0087e20000100800 */
[----:B-1----:R-:W-:-:S03]  /*29460*/  IMAD.MOV.U32 R0, RZ, RZ, R229 ;  /* 0x000000ffff007224 */ /* 0x002fc600078e00e5 */
[----:B---3--:R-:W3:Y:S04]  /*29470*/  LDL.LU.64 R228, [R1+0x20e8] ;  /* 0x0020e80001e47983 */ /* 0x008ee80000300a00 */
        /* <DEDUP_REMOVED lines=221> */
[----:B----4-:R-:W-:Y:S04]  /*2a250*/  STL [R1+0x2460], R142 ;  /* 0x0024608e01007387 */ /* 0x010fe80000100800 */
[----:B------:R-:W4:Y:S01]  /*2a260*/  LDL.LU.64 R140, [R1+0x2100] ;  /* 0x00210000018c7983 */ /* 0x000f220000300a00 */
[----:B-1----:R-:W-:-:S05]  /*2a270*/  IMAD.MOV.U32 R0, RZ, RZ, R143 ;  /* 0x000000ffff007224 */ /* 0x002fca00078e008f */
[----:B------:R1:W-:Y:S04]  /*2a280*/  STL [R1+0x245c], R0 ;  /* 0x00245c0001007387 */ /* 0x0003e80000100800 */
[----:B------:R1:W-:Y:S02]  /*2a290*/  STL [R1+0x2468], R220 ;  /* 0x002468dc01007387 */ /* 0x0003e40000100800 */
[----:B-1----:R-:W-:Y:S02]  /*2a2a0*/  IMAD.MOV.U32 R0, RZ, RZ, R221 ;  /* 0x000000ffff007224 */ /* 0x002fe400078e00dd */
        /* <DEDUP_REMOVED lines=18> */
[----:B------:R1:W-:Y:S04]  /*2a3d0*/  STL [R1+0x2490], R204 ;  /* 0x002490cc01007387 */ /* 0x0003e80000100800 */
[----:B------:R-:W4:Y:S01]  /*2a3e0*/  LDL.LU.64 R142, [R1+0x1f10] ;  /* 0x001f1000018e7983 */ /* 0x000f220000300a00 */
[----:B-1----:R-:W-:-:S03]  /*2a3f0*/  IMAD.MOV.U32 R0, RZ, RZ, R205 ;  /* 0x000000ffff007224 */ /* 0x002fc600078e00cd */
[----:B------:R-:W-:Y:S04]  /*2a400*/  STL [R1+0x2498], R196 ;  /* 0x002498c401007387 */ /* 0x000fe80000100800 */
[----:B------:R1:W-:Y:S04]  /*2a410*/  STL [R1+0x248c], R0 ;  /* 0x00248c0001007387 */ /* 0x0003e80000100800 */
[----:B------:R-:W4:Y:S01]  /*2a420*/  LDL.LU.64 R204, [R1+0x1f58] ;  /* 0x001f580001cc7983 */ /* 0x000f220000300a00 */
[----:B-1----:R-:W-:-:S03]  /*2a430*/  IMAD.MOV.U32 R0, RZ, RZ, R197 ;  /* 0x000000ffff007224 */ /* 0x002fc600078e00c5 */
[----:B------:R-:W-:Y:S04]  /*2a440*/  STL [R1+0x24a0], R144 ;  /* 0x0024a09001007387 */ /* 0x000fe80000100800 */
[----:B------:R1:W-:Y:S04]  /*2a450*/  STL [R1+0x2494], R0 ;  /* 0x0024940001007387 */ /* 0x0003e80000100800 */
[----:B------:R-:W4:Y:S01]  /*2a460*/  LDL.LU.64 R196, [R1+0x1fa8] ;  /* 0x001fa80001c47983 */ /* 0x000f220000300a00 */
[----:B-1----:R-:W-:-:S03]  /*2a470*/  IMAD.MOV.U32 R0, RZ, RZ, R145 ;  /* 0x000000ffff007224 */ /* 0x002fc600078e0091 */
[----:B--2---:R-:W-:Y:S04]  /*2a480*/  STL [R1+0x24a8], R250 ;  /* 0x0024a8fa01007387 */ /* 0x004fe80000100800 */
[----:B------:R1:W-:Y:S04]  /*2a490*/  STL [R1+0x249c], R0 ;  /* 0x00249c0001007387 */ /* 0x0003e80000100800 */
[----:B------:R-:W2:Y:S01]  /*2a4a0*/  LDL.LU.64 R144, [R1+0x1ff0] ;  /* 0x001ff00001907983 */ /* 0x000ea20000300a00 */
[----:B-1----:R-:W-:-:S03]  /*2a4b0*/  IMAD.MOV.U32 R0, RZ, RZ, R251 ;  /* 0x000000ffff007224 */ /* 0x002fc600078e00fb */
[----:B---3--:R-:W-:Y:S04]  /*2a4c0*/  STL [R1+0x24b0], R228 ;  /* 0x0024b0e401007387 */ /* 0x008fe80000100800 */
[----:B------:R1:W-:Y:S04]  /*2a4d0*/  STL [R1+0x24a4], R0 ;  /* 0x0024a40001007387 */ /* 0x0003e80000100800 */
[----:B------:R-:W3:Y:S01]  /*2a4e0*/  LDL.LU.64 R250, [R1+0x1ec0] ;  /* 0x001ec00001fa7983 */ /* 0x000ee20000300a00 */
[----:B-1----:R-:W-:-:S03]  /*2a4f0*/  IMAD.MOV.U32 R0, RZ, RZ, R229 ;  /* 0x000000ffff007224 */ /* 0x002fc600078e00e5 */
[----:B----4-:R-:W-:Y:S04]  /*2a500*/  STL [R1+0x24b8], R140 ;  /* 0x0024b88c01007387 */ /* 0x010fe80000100800 */
[----:B------:R1:W-:Y:S04]  /*2a510*/  STL [R1+0x24ac], R0 ;  /* 0x0024ac0001007387 */ /* 0x0003e80000100800 */
[----:B------:R-:W4:Y:S01]  /*2a520*/  LDL.LU.64 R228, [R1+0x1f08] ;  /* 0x001f080001e47983 */ /* 0x000f220000300a00 */
[----:B-1----:R-:W-:-:S03]  /*2a530*/  IMAD.MOV.U32 R0, RZ, RZ, R141 ;  /* 0x000000ffff007224 */ /* 0x002fc600078e008d */
[----:B------:R-:W-:Y:S04]  /*2a540*/  STL [R1+0x24c0], R220 ;  /* 0x0024c0dc01007387 */ /* 0x000fe80000100800 */
        /* <DEDUP_REMOVED lines=18> */
[----:B------:R-:W-:Y:S04]  /*2a670*/  STL [R1+0x24e8], R142 ;  /* 0x0024e88e01007387 */ /* 0x000fe80000100800 */
        /* <DEDUP_REMOVED lines=12> */
[----:B--2---:R-:W-:Y:S01]  /*2a740*/  STL [R1+0x2500], R144 ;  /* 0x0025009001007387 */ /* 0x004fe20000100800 */
[----:B-1----:R-:W-:-:S03]  /*2a750*/  IMAD.MOV.U32 R0, RZ, RZ, R145 ;  /* 0x000000ffff007224 */ /* 0x002fc600078e0091 */
[----:B------:R-:W2:Y:S04]  /*2a760*/  LDL.LU.64 R136, [R1+0x1e40] ;  /* 0x001e400001887983 */ /* 0x000ea80000300a00 */
[----:B------:R1:W-:Y:S04]  /*2a770*/  STL [R1+0x24fc], R0 ;  /* 0x0024fc0001007387 */ /* 0x0003e80000100800 */
[----:B---3--:R-:W-:Y:S01]  /*2a780*/  STL [R1+0x2508], R250 ;  /* 0x002508fa01007387 */ /* 0x008fe20000100800 */
[----:B-1----:R-:W-:-:S03]  /*2a790*/  IMAD.MOV.U32 R0, RZ, RZ, R251 ;  /* 0x000000ffff007224 */ /* 0x002fc600078e00fb */
[----:B------:R-:W3:Y:S04]  /*2a7a0*/  LDL.LU.64 R138, [R1+0x1e60] ;  /* 0x001e6000018a7983 */ /* 0x000ee80000300a00 */
[----:B------:R1:W-:Y:S04]  /*2a7b0*/  STL [R1+0x2504], R0 ;  /* 0x0025040001007387 */ /* 0x0003e80000100800 */
[----:B----4-:R4:W-:Y:S04]  /*2a7c0*/  STL [R1+0x2510], R228 ;  /* 0x002510e401007387 */ /* 0x0109e80000100800 */
[----:B------:R-:W3:Y:S01]  /*2a7d0*/  LDL.LU.64 R140, [R1+0x1e88] ;  /* 0x001e8800018c7983 */ /* 0x000ee20000300a00 */
[----:B-1----:R-:W-:-:S03]  /*2a7e0*/  IMAD.MOV.U32 R0, RZ, RZ, R229 ;  /* 0x000000ffff007224 */ /* 0x002fc600078e00e5 */
[----:B------:R-:W3:Y:S04]  /*2a7f0*/  LDL.LU.64 R250, [R1+0x1eb8] ;  /* 0x001eb80001fa7983 */ /* 0x000ee80000300a00 */
[----:B------:R1:W-:Y:S04]  /*2a800*/  STL [R1+0x250c], R0 ;  /* 0x00250c0001007387 */ /* 0x0003e80000100800 */
[----:B------:R1:W-:Y:S04]  /*2a810*/  STL [R1+0x2518], R220 ;  /* 0x002518dc01007387 */ /* 0x0003e80000100800 */
[----:B----4-:R-:W4:Y:S01]  /*2a820*/  LDL.LU.64 R228, [R1+0x1f00] ;  /* 0x001f000001e47983 */ /* 0x010f220000300a00 */
        /* <DEDUP_REMOVED lines=11> */
[----:B------:R-:W4:Y:S04]  /*2a8e0*/  LDL.LU.64 R144, [R1+0x1e80] ;  /* 0x001e800001907983 */ /* 0x000f280000300a00 */
[----:B------:R-:W4:Y:S01]  /*2a8f0*/  LDL.LU.64 R146, [R1+0x1eb0] ;  /* 0x001eb00001927983 */ /* 0x000f220000300a00 */
[----:B-1----:R-:W-:-:S05]  /*2a900*/  IMAD.MOV.U32 R0, RZ, RZ, R151 ;  /* 0x000000ffff007224 */ /* 0x002fca00078e0097 */
[----:B------:R1:W-:Y:S04]  /*2a910*/  STL [R1+0x252c], R0 ;  /* 0x00252c0001007387 */ /* 0x0003e80000100800 */
[----:B------:R-:W-:Y:S04]  /*2a920*/  STL [R1+0x2538], R212 ;  /* 0x002538d401007387 */ /* 0x000fe80000100800 */
[----:B------:R-:W4:Y:S01]  /*2a930*/  LDL.LU.64 R148, [R1+0x1ef8] ;  /* 0x001ef80001947983 */ /* 0x000f220000300a00 */
[----:B-1----:R-:W-:-:S03]  /*2a940*/  IMAD.MOV.U32 R0, RZ, RZ, R213 ;  /* 0x000000ffff007224 */ /* 0x002fc600078e00d5 */
[----:B------:R-:W4:Y:S04]  /*2a950*/  LDL.LU.64 R150, [R1+0x2150] ;  /* 0x0021500001967983 */ /* 0x000f280000300a00 */
[----:B------:R1:W-:Y:S02]  /*2a960*/  STL [R1+0x2534], R0 ;  /* 0x0025340001007387 */ /* 0x0003e40000100800 */
[----:B-1----:R-:W-:Y:S02]  /*2a970*/  IMAD.MOV.U32 R0, RZ, RZ, R205 ;  /* 0x000000ffff007224 */ /* 0x002fe400078e00cd */
[----:B------:R1:W-:Y:S04]  /*2a980*/  STL [R1+0x2540], R204 ;  /* 0x002540cc01007387 */ /* 0x0003e80000100800 */
[----:B------:R-:W4:Y:S04]  /*2a990*/  LDL.LU.64 R212, [R1+0x1fe8] ;  /* 0x001fe80001d47983 */ /* 0x000f280000300a00 */
[----:B------:R-:W-:Y:S04]  /*2a9a0*/  STL [R1+0x2548], R196 ;  /* 0x002548c401007387 */ /* 0x000fe80000100800 */
[----:B------:R1:W-:Y:S04]  /*2a9b0*/  STL [R1+0x253c], R0 ;  /* 0x00253c0001007387 */ /* 0x0003e80000100800 */
[----:B-1----:R-:W4:Y:S01]  /*2a9c0*/  LDL.LU.64 R204, [R1+0x2030] ;  /* 0x0020300001cc7983 */ /* 0x002f220000300a00 */
[----:B------:R-:W-:-:S03]  /*2a9d0*/  IMAD.MOV.U32 R0, RZ, RZ, R197 ;  /* 0x000000ffff007224 */ /* 0x000fc600078e00c5 */
[----:B--2---:R-:W-:Y:S04]  /*2a9e0*/  STL [R1+0x2550], R136 ;  /* 0x0025508801007387 */ /* 0x004fe80000100800 */
[----:B------:R1:W-:Y:S04]  /*2a9f0*/  STL [R1+0x2544], R0 ;  /* 0x0025440001007387 */ /* 0x0003e80000100800 */
[----:B------:R-:W2:Y:S01]  /*2aa00*/  LDL.LU.64 R196, [R1+0x2080] ;  /* 0x0020800001c47983 */ /* 0x000ea20000300a00 */
[----:B-1----:R-:W-:-:S03]  /*2aa10*/  IMAD.MOV.U32 R0, RZ, RZ, R137 ;  /* 0x000000ffff007224 */ /* 0x002fc600078e0089 */
[----:B---3--:R-:W-:Y:S04]  /*2aa20*/  STL [R1+0x2558], R138 ;  /* 0x0025588a01007387 */ /* 0x008fe80000100800 */
[----:B------:R1:W-:Y:S02]  /*2aa30*/  STL [R1+0x254c], R0 ;  /* 0x00254c0001007387 */ /* 0x0003e40000100800 */
[----:B-1----:R-:W-:Y:S02]  /*2aa40*/  IMAD.MOV.U32 R0, RZ, RZ, R139 ;  /* 0x000000ffff007224 */ /* 0x002fe400078e008b */
[----:B------:R-:W-:Y:S04]  /*2aa50*/  STL [R1+0x2560], R140 ;  /* 0x0025608c01007387 */ /* 0x000fe80000100800 */
[----:B------:R1:W-:Y:S04]  /*2aa60*/  STL [R1+0x2554], R0 ;  /* 0x0025540001007387 */ /* 0x0003e80000100800 */
[----:B------:R-:W-:Y:S01]  /*2aa70*/  STL [R1+0x2568], R250 ;  /* 0x002568fa01007387 */ /* 0x000fe20000100800 */
[----:B-1----:R-:W-:-:S05]  /*2aa80*/  IMAD.MOV.U32 R0, RZ, RZ, R141 ;  /* 0x000000ffff007224 */ /* 0x002fca00078e008d */
[----:B------:R1:W-:Y:S02]  /*2aa90*/  STL [R1+0x255c], R0 ;  /* 0x00255c0001007387 */ /* 0x0003e40000100800 */
[----:B-1----:R-:W-:Y:S02]  /*2aaa0*/  IMAD.MOV.U32 R0, RZ, RZ, R251 ;  /* 0x000000ffff007224 */ /* 0x002fe400078e00fb */
[----:B----4-:R-:W-:Y:S04]  /*2aab0*/  STL [R1+0x2570], R228 ;  /* 0x002570e401007387 */ /* 0x010fe80000100800 */
[----:B------:R1:W-:Y:S04]  /*2aac0*/  STL [R1+0x2564], R0 ;  /* 0x0025640001007387 */ /* 0x0003e80000100800 */
[----:B------:R-:W3:Y:S01]  /*2aad0*/  LDL.LU.64 R250, [R1+0x1e00] ;  /* 0x001e000001fa7983 */ /* 0x000ee20000300a00 */
        /* <DEDUP_REMOVED lines=11> */
[----:B------:R-:W-:Y:S01]  /*2ab90*/  STL [R1+0x2590], R146 ;  /* 0x0025909201007387 */ /* 0x000fe20000100800 */
[----:B-1----:R-:W-:-:S05]  /*2aba0*/  IMAD.MOV.U32 R0, RZ, RZ, R145 ;  /* 0x000000ffff007224 */ /* 0x002fca00078e0091 */
        /* <DEDUP_REMOVED lines=9> */
[----:B------:R1:W-:Y:S02]  /*2ac40*/  STL [R1+0x259c], R0 ;  /* 0x00259c0001007387 */ /* 0x0003e40000100800 */
[----:B-1----:R-:W-:Y:S02]  /*2ac50*/  IMAD.MOV.U32 R0, RZ, RZ, R213 ;  /* 0x000000ffff007224 */ /* 0x002fe400078e00d5 */
[----:B------:R-:W4:Y:S04]  /*2ac60*/  LDL.LU.64 R212, [R1+0x1f98] ;  /* 0x001f980001d47983 */ /* 0x000f280000300a00 */
[----:B------:R1:W-:Y:S04]  /*2ac70*/  STL [R1+0x25a4], R0 ;  /* 0x0025a40001007387 */ /* 0x0003e80000100800 */
[----:B------:R1:W-:Y:S02]  /*2ac80*/  STL [R1+0x25b0], R204 ;  /* 0x0025b0cc01007387 */ /* 0x0003e40000100800 */
[----:B-1----:R-:W-:-:S02]  /*2ac90*/  IMAD.MOV.U32 R0, RZ, RZ, R205 ;  /* 0x000000ffff007224 */ /* 0x002fc400078e00cd */
[----:B------:R-:W4:Y:S04]  /*2aca0*/  LDL.LU.64 R204, [R1+0x1e10] ;  /* 0x001e100001cc7983 */ /* 0x000f280000300a00 */
[----:B------:R2:W-:Y:S02]  /*2acb0*/  STL [R1+0x25ac], R0 ;  /* 0x0025ac0001007387 */ /* 0x0005e40000100800 */
[----:B--2---:R-:W-:Y:S02]  /*2acc0*/  IMAD.MOV.U32 R0, RZ, RZ, R197 ;  /* 0x000000ffff007224 */ /* 0x004fe400078e00c5 */
[----:B------:R1:W-:Y:S04]  /*2acd0*/  STL [R1+0x25b8], R196 ;  /* 0x0025b8c401007387 */ /* 0x0003e80000100800 */
[----:B-1----:R-:W2:Y:S04]  /*2ace0*/  LDL.LU.64 R196, [R1+0x1e38] ;  /* 0x001e380001c47983 */ /* 0x002ea80000300a00 */
[----:B------:R1:W-:Y:S04]  /*2acf0*/  STL [R1+0x25b4], R0 ;  /* 0x0025b40001007387 */ /* 0x0003e80000100800 */
[----:B------:R-:W-:Y:S04]  /*2ad00*/  STL [R1+0x25c0], R242 ;  /* 0x0025c0f201007387 */ /* 0x000fe80000100800 */
[----:B------:R-:W-:Y:S04]  /*2ad10*/  STL [R1+0x25bc], R243 ;  /* 0x0025bcf301007387 */ /* 0x000fe80000100800 */
[----:B------:R-:W2:Y:S04]  /*2ad20*/  LDL.LU.64 R142, [R1+0x1e58] ;  /* 0x001e5800018e7983 */ /* 0x000ea80000300a00 */
[----:B------:R-:W-:Y:S04]  /*2ad30*/  STL [R1+0x25c8], R244 ;  /* 0x0025c8f401007387 */ /* 0x000fe80000100800 */
[----:B------:R-:W-:Y:S04]  /*2ad40*/  STL [R1+0x25c4], R245 ;  /* 0x0025c4f501007387 */ /* 0x000fe80000100800 */
[----:B------:R-:W2:Y:S04]  /*2ad50*/  LDL.LU.64 R144, [R1+0x2148] ;  /* 0x0021480001907983 */ /* 0x000ea80000300a00 */
[----:B---3--:R-:W-:Y:S04]  /*2ad60*/  STL [R1+0x25d0], R250 ;  /* 0x0025d0fa01007387 */ /* 0x008fe80000100800 */
[----:B------:R-:W3:Y:S01]  /*2ad70*/  LDL.LU.64 R150, [R1+0x1ef0] ;  /* 0x001ef00001967983 */ /* 0x000ee20000300a00 */
[----:B-1----:R-:W-:-:S05]  /*2ad80*/  IMAD.MOV.U32 R0, RZ, RZ, R251 ;  /* 0x000000ffff007224 */ /* 0x002fca00078e00fb */
[----:B------:R1:W-:Y:S04]  /*2ad90*/  STL [R1+0x25cc], R0 ;  /* 0x0025cc0001007387 */ /* 0x0003e80000100800 */
[----:B----4-:R-:W-:Y:S04]  /*2ada0*/  STL [R1+0x25d8], R228 ;  /* 0x0025d8e401007387 */ /* 0x010fe80000100800 */
[----:B------:R-:W4:Y:S01]  /*2adb0*/  LDL.LU.64 R146, [R1+0x1f40] ;  /* 0x001f400001927983 */ /* 0x000f220000300a00 */
[----:B-1----:R-:W-:-:S05]  /*2adc0*/  IMAD.MOV.U32 R0, RZ, RZ, R229 ;  /* 0x000000ffff007224 */ /* 0x002fca00078e00e5 */
[----:B------:R1:W-:Y:S02]  /*2add0*/  STL [R1+0x25d4], R0 ;  /* 0x0025d40001007387 */ /* 0x0003e40000100800 */
[----:B-1----:R-:W-:Y:S02]  /*2ade0*/  IMAD.MOV.U32 R0, RZ, RZ, R221 ;  /* 0x000000ffff007224 */ /* 0x002fe400078e00dd */
[----:B------:R1:W-:Y:S04]  /*2adf0*/  STL [R1+0x25e0], R220 ;  /* 0x0025e0dc01007387 */ /* 0x0003e80000100800 */
[----:B------:R-:W4:Y:S04]  /*2ae00*/  LDL.LU.64 R250, [R1+0x1f90] ;  /* 0x001f900001fa7983 */ /* 0x000f280000300a00 */
[----:B------:R1:W-:Y:S04]  /*2ae10*/  STL [R1+0x25dc], R0 ;  /* 0x0025dc0001007387 */ /* 0x0003e80000100800 */
[----:B------:R-:W-:Y:S04]  /*2ae20*/  STL [R1+0x25e8], R236 ;  /* 0x0025e8ec01007387 */ /* 0x000fe80000100800 */
[----:B------:R-:W-:Y:S04]  /*2ae30*/  STL [R1+0x25e4], R237 ;  /* 0x0025e4ed01007387 */ /* 0x000fe80000100800 */
[----:B------:R-:W4:Y:S04]  /*2ae40*/  LDL.LU.64 R228, [R1+0x2640] ;  /* 0x0026400001e47983 */ /* 0x000f280000300a00 */
[----:B------:R-:W-:Y:S04]  /*2ae50*/  STL [R1+0x25f0], R238 ;  /* 0x0025f0ee01007387 */ /* 0x000fe80000100800 */
[----:B------:R-:W-:Y:S04]  /*2ae60*/  STL [R1+0x25ec], R239 ;  /* 0x0025ecef01007387 */ /* 0x000fe80000100800 */
[----:B------:R-:W4:Y:S04]  /*2ae70*/  LDL.LU.64 R148, [R1+0x2648] ;  /* 0x0026480001947983 */ /* 0x000f280000300a00 */
[----:B------:R-:W-:Y:S04]  /*2ae80*/  STL [R1+0x25f8], R240 ;  /* 0x0025f8f001007387 */ /* 0x000fe80000100800 */
[----:B------:R-:W-:Y:S04]  /*2ae90*/  STL [R1+0x25f4], R241 ;  /* 0x0025f4f101007387 */ /* 0x000fe80000100800 */
[----:B-1----:R-:W4:Y:S04]  /*2aea0*/  LDL.LU.64 R220, [R1+0x2650] ;  /* 0x0026500001dc7983 */ /* 0x002f280000300a00 */
[----:B------:R1:W-:Y:S01]  /*2aeb0*/  STL [R1+0x2600], R212 ;  /* 0x002600d401007387 */ /* 0x0003e20000100800 */
[----:B------:R-:W-:-:S03]  /*2aec0*/  IMAD.MOV.U32 R0, RZ, RZ, R213 ;  /* 0x000000ffff007224 */ /* 0x000fc600078e00d5 */
[----:B-1----:R-:W4:Y:S04]  /*2aed0*/  LDL.LU.64 R212, [R1+0x2658] ;  /* 0x0026580001d47983 */ /* 0x002f280000300a00 */
        /* <DEDUP_REMOVED lines=9> */
[----:B------:R1:W-:Y:S02]  /*2af70*/  STL [R1+0x2618], R142 ;  /* 0x0026188e01007387 */ /* 0x0003e40000100800 */
[----:B-1----:R-:W-:-:S02]  /*2af80*/  IMAD.MOV.U32 R0, RZ, RZ, R143 ;  /* 0x000000ffff007224 */ /* 0x002fc400078e008f */
[----:B------:R-:W2:Y:S04]  /*2af90*/  LDL.LU.64 R142, [R1+0x2670] ;  /* 0x00267000018e7983 */ /* 0x000ea80000300a00 */
[----:B------:R1:W-:Y:S04]  /*2afa0*/  STL [R1+0x2614], R0 ;  /* 0x0026140001007387 */ /* 0x0003e80000100800 */
[----:B------:R1:W-:Y:S02]  /*2afb0*/  STL [R1+0x2620], R144 ;  /* 0x0026209001007387 */ /* 0x0003e40000100800 */
[----:B-1----:R-:W-:-:S02]  /*2afc0*/  IMAD.MOV.U32 R0, RZ, RZ, R145 ;  /* 0x000000ffff007224 */ /* 0x002fc400078e0091 */
[----:B------:R-:W2:Y:S04]  /*2afd0*/  LDL.LU.64 R144, [R1+0x2678] ;  /* 0x0026780001907983 */ /* 0x000ea80000300a00 */
        /* <DEDUP_REMOVED lines=332> */
[----:B------:R1:W-:Y:S02]  /*2c4a0*/  STL [R1+0x28b4], R0 ;  /* 0x0028b40001007387 */ /* 0x0003e40000100800 */
[----:B-1----:R-:W-:Y:S02]  /*2c4b0*/  IMAD.MOV.U32 R0, RZ, RZ, R213 ;  /* 0x000000ffff007224 */ /* 0x002fe400078e00d5 */
[----:B------:R1:W-:Y:S04]  /*2c4c0*/  STL [R1+0x28c0], R212 ;  /* 0x0028c0d401007387 */ /* 0x0003e80000100800 */
        /* <DEDUP_REMOVED lines=34> */
[----:B------:R-:W-:Y:S04]  /*2c6f0*/  STL [R1+0x2908], R148 ;  /* 0x0029089401007387 */ /* 0x000fe80000100800 */
[----:B------:R-:W4:Y:S01]  /*2c700*/  LDL.LU.64 R146, [R1+0x2960] ;  /* 0x0029600001927983 */ /* 0x000f220000300a00 */
[----:B-1----:R-:W-:-:S05]  /*2c710*/  IMAD.MOV.U32 R0, RZ, RZ, R149 ;  /* 0x000000ffff007224 */ /* 0x002fca00078e0095 */
[----:B------:R1:W-:Y:S02]  /*2c720*/  STL [R1+0x2904], R0 ;  /* 0x0029040001007387 */ /* 0x0003e40000100800 */
[----:B-1----:R-:W-:Y:S02]  /*2c730*/  IMAD.MOV.U32 R0, RZ, RZ, R221 ;  /* 0x000000ffff007224 */ /* 0x002fe400078e00dd */
[----:B------:R1:W-:Y:S04]  /*2c740*/  STL [R1+0x2910], R220 ;  /* 0x002910dc01007387 */ /* 0x0003e80000100800 */
[----:B-1----:R-:W4:Y:S04]  /*2c750*/  LDL.LU.64 R220, [R1+0x2968] ;  /* 0x0029680001dc7983 */ /* 0x002f280000300a00 */
[----:B------:R1:W-:Y:S02]  /*2c760*/  STL [R1+0x290c], R0 ;  /* 0x00290c0001007387 */ /* 0x0003e40000100800 */
[----:B-1----:R-:W-:-:S02]  /*2c770*/  IMAD.MOV.U32 R0, RZ, RZ, R213 ;  /* 0x000000ffff007224 */ /* 0x002fc400078e00d5 */
[----:B------:R1:W-:Y:S04]  /*2c780*/  STL [R1+0x2918], R212 ;  /* 0x002918d401007387 */ /* 0x0003e80000100800 */
[----:B-1----:R-:W4:Y:S04]  /*2c790*/  LDL.LU.64 R212, [R1+0x2970] ;  /* 0x0029700001d47983 */ /* 0x002f280000300a00 */
[----:B------:R1:W-:Y:S04]  /*2c7a0*/  STL [R1+0x2914], R0 ;  /* 0x0029140001007387 */ /* 0x0003e80000100800 */
[----:B------:R2:W-:Y:S04]  /*2c7b0*/  STL [R1+0x2920], R204 ;  /* 0x002920cc01007387 */ /* 0x0005e80000100800 */
[----:B------:R-:W4:Y:S01]  /*2c7c0*/  LDL.LU.64 R148, [R1+0x2978] ;  /* 0x0029780001947983 */ /* 0x000f220000300a00 */
[----:B-1----:R-:W-:-:S03]  /*2c7d0*/  IMAD.MOV.U32 R0, RZ, RZ, R205 ;  /* 0x000000ffff007224 */ /* 0x002fc600078e00cd */
[----:B--2---:R-:W-:Y:S04]  /*2c7e0*/  STL [R1+0x2928], R196 ;  /* 0x002928c401007387 */ /* 0x004fe80000100800 */
[----:B------:R1:W-:Y:S04]  /*2c7f0*/  STL [R1+0x291c], R0 ;  /* 0x00291c0001007387 */ /* 0x0003e80000100800 */
[----:B------:R-:W2:Y:S01]  /*2c800*/  LDL.LU.64 R204, [R1+0x2980] ;  /* 0x0029800001cc7983 */ /* 0x000ea20000300a00 */
[----:B-1----:R-:W-:-:S03]  /*2c810*/  IMAD.MOV.U32 R0, RZ, RZ, R197 ;  /* 0x000000ffff007224 */ /* 0x002fc600078e00c5 */
[----:B------:R-:W-:Y:S04]  /*2c820*/  STL [R1+0x2930], R142 ;  /* 0x0029308e01007387 */ /* 0x000fe80000100800 */
[----:B------:R1:W-:Y:S04]  /*2c830*/  STL [R1+0x2924], R0 ;  /* 0x0029240001007387 */ /* 0x0003e80000100800 */
[----:B------:R-:W2:Y:S01]  /*2c840*/  LDL.LU.64 R196, [R1+0x2988] ;  /* 0x0029880001c47983 */ /* 0x000ea20000300a00 */
[----:B-1----:R-:W-:-:S03]  /*2c850*/  IMAD.MOV.U32 R0, RZ, RZ, R143 ;  /* 0x000000ffff007224 */ /* 0x002fc600078e008f */
[----:B------:R-:W-:Y:S04]  /*2c860*/  STL [R1+0x2938], R144 ;  /* 0x0029389001007387 */ /* 0x000fe80000100800 */
        /* <DEDUP_REMOVED lines=52> */
[----:B------:R-:W4:Y:S04]  /*2cbb0*/  LDL.LU.64 R140, [R1+0x2208] ;  /* 0x00220800018c7983 */ /* 0x000f280000300a00 */
[----:B------:R-:W4:Y:S01]  /*2cbc0*/  LDL.LU.64 R142, [R1+0x2228] ;  /* 0x00222800018e7983 */ /* 0x000f220000300a00 */
[----:B-1----:R-:W-:-:S05]  /*2cbd0*/  IMAD.MOV.U32 R0, RZ, RZ, R151 ;  /* 0x000000ffff007224 */ /* 0x002fca00078e0097 */
[----:B------:R1:W-:Y:S04]  /*2cbe0*/  STL [R1+0x299c], R0 ;  /* 0x00299c0001007387 */ /* 0x0003e80000100800 */
[----:B------:R1:W-:Y:S02]  /*2cbf0*/  STL [R1+0x29a8], R250 ;  /* 0x0029a8fa01007387 */ /* 0x0003e40000100800 */
[----:B-1----:R-:W-:Y:S02]  /*2cc00*/  IMAD.MOV.U32 R0, RZ, RZ, R251 ;  /* 0x000000ffff007224 */ /* 0x002fe400078e00fb */
[----:B------:R-:W4:Y:S04]  /*2cc10*/  LDL.LU.64 R150, [R1+0x2a00] ;  /* 0x002a000001967983 */ /* 0x000f280000300a00 */
        /* <DEDUP_REMOVED lines=12> */
[----:B------:R-:W4:Y:S04]  /*2cce0*/  LDL.LU.64 R220, [R1+0x2a20] ;  /* 0x002a200001dc7983 */ /* 0x000f280000300a00 */
[----:B------:R1:W-:Y:S02]  /*2ccf0*/  STL [R1+0x29bc], R0 ;  /* 0x0029bc0001007387 */ /* 0x0003e40000100800 */
[----:B-1----:R-:W-:Y:S02]  /*2cd00*/  IMAD.MOV.U32 R0, RZ, RZ, R213 ;  /* 0x000000ffff007224 */ /* 0x002fe400078e00d5 */
[----:B------:R1:W-:Y:S04]  /*2cd10*/  STL [R1+0x29c8], R212 ;  /* 0x0029c8d401007387 */ /* 0x0003e80000100800 */
[----:B-1----:R-:W4:Y:S04]  /*2cd20*/  LDL.LU.64 R212, [R1+0x2a28] ;  /* 0x002a280001d47983 */ /* 0x002f280000300a00 */
[----:B------:R2:W-:Y:S02]  /*2cd30*/  STL [R1+0x29c4], R0 ;  /* 0x0029c40001007387 */ /* 0x0005e40000100800 */
[----:B--2---:R-:W-:-:S02]  /*2cd40*/  IMAD.MOV.U32 R0, RZ, RZ, R149 ;  /* 0x000000ffff007224 */ /* 0x004fc400078e0095 */
[----:B------:R-:W-:Y:S04]  /*2cd50*/  STL [R1+0x29d0], R148 ;  /* 0x0029d09401007387 */ /* 0x000fe80000100800 */
[----:B------:R-:W2:Y:S04]  /*2cd60*/  LDL.LU.64 R146, [R1+0x2a30] ;  /* 0x002a300001927983 */ /* 0x000ea80000300a00 */
[----:B------:R1:W-:Y:S02]  /*2cd70*/  STL [R1+0x29cc], R0 ;  /* 0x0029cc0001007387 */ /* 0x0003e40000100800 */
[----:B-1----:R-:W-:-:S02]  /*2cd80*/  IMAD.MOV.U32 R0, RZ, RZ, R205 ;  /* 0x000000ffff007224 */ /* 0x002fc400078e00cd */
[----:B------:R-:W-:Y:S04]  /*2cd90*/  STL [R1+0x29d8], R204 ;  /* 0x0029d8cc01007387 */ /* 0x000fe80000100800 */
[----:B------:R-:W2:Y:S04]  /*2cda0*/  LDL.LU.64 R148, [R1+0x2a38] ;  /* 0x002a380001947983 */ /* 0x000ea80000300a00 */
[----:B------:R1:W-:Y:S04]  /*2cdb0*/  STL [R1+0x29d4], R0 ;  /* 0x0029d40001007387 */ /* 0x0003e80000100800 */
[----:B------:R3:W-:Y:S01]  /*2cdc0*/  STL [R1+0x29e0], R196 ;  /* 0x0029e0c401007387 */ /* 0x0007e20000100800 */
[----:B-1----:R-:W-:-:S03]  /*2cdd0*/  IMAD.MOV.U32 R0, RZ, RZ, R197 ;  /* 0x000000ffff007224 */ /* 0x002fc600078e00c5 */
[----:B------:R-:W2:Y:S04]  /*2cde0*/  LDL.LU.64 R204, [R1+0x2a40] ;  /* 0x002a400001cc7983 */ /* 0x000ea80000300a00 */
[----:B---3--:R-:W-:Y:S04]  /*2cdf0*/  STL [R1+0x29e8], R138 ;  /* 0x0029e88a01007387 */ /* 0x008fe80000100800 */
[----:B------:R1:W-:Y:S04]  /*2ce00*/  STL [R1+0x29dc], R0 ;  /* 0x0029dc0001007387 */ /* 0x0003e80000100800 */
[----:B------:R-:W3:Y:S01]  /*2ce10*/  LDL.LU.64 R196, [R1+0x2a48] ;  /* 0x002a480001c47983 */ /* 0x000ee20000300a00 */
[----:B-1----:R-:W-:-:S03]  /*2ce20*/  IMAD.MOV.U32 R0, RZ, RZ, R139 ;  /* 0x000000ffff007224 */ /* 0x002fc600078e008b */
[----:B----4-:R-:W-:Y:S04]  /*2ce30*/  STL [R1+0x29f0], R140 ;  /* 0x0029f08c01007387 */ /* 0x010fe80000100800 */
[----:B------:R1:W-:Y:S04]  /*2ce40*/  STL [R1+0x29e4], R0 ;  /* 0x0029e40001007387 */ /* 0x0003e80000100800 */
[----:B------:R-:W-:Y:S01]  /*2ce50*/  STL [R1+0x29f8], R142 ;  /* 0x0029f88e01007387 */ /* 0x000fe20000100800 */
[----:B-1----:R-:W-:-:S05]  /*2ce60*/  IMAD.MOV.U32 R0, RZ, RZ, R141 ;  /* 0x000000ffff007224 */ /* 0x002fca00078e008d */
[----:B------:R1:W-:Y:S02]  /*2ce70*/  STL [R1+0x29ec], R0 ;  /* 0x0029ec0001007387 */ /* 0x0003e40000100800 */
[----:B-1----:R-:W-:Y:S02]  /*2ce80*/  IMAD.MOV.U32 R0, RZ, RZ, R143 ;  /* 0x000000ffff007224 */ /* 0x002fe400078e008f */
[----:B------:R-:W-:Y:S04]  /*2ce90*/  STL [R1+0x2a00], R150 ;  /* 0x002a009601007387 */ /* 0x000fe80000100800 */
        /* <DEDUP_REMOVED lines=12> */
[----:B------:R-:W-:Y:S01]  /*2cf60*/  STL [R1+0x2a18], R144 ;  /* 0x002a189001007387 */ /* 0x000fe20000100800 */
[----:B-1----:R-:W-:-:S03]  /*2cf70*/  IMAD.MOV.U32 R0, RZ, RZ, R145 ;  /* 0x000000ffff007224 */ /* 0x002fc600078e0091 */
[----:B------:R-:W-:Y:S04]  /*2cf80*/  STL [R1+0x2a20], R220 ;  /* 0x002a20dc01007387 */ /* 0x000fe80000100800 */
[----:B------:R1:W-:Y:S02]  /*2cf90*/  STL [R1+0x2a14], R0 ;  /* 0x002a140001007387 */ /* 0x0003e40000100800 */
[----:B-1----:R-:W-:Y:S02]  /*2cfa0*/  IMAD.MOV.U32 R0, RZ, RZ, R221 ;  /* 0x000000ffff007224 */ /* 0x002fe400078e00dd */
[----:B------:R-:W4:Y:S04]  /*2cfb0*/  LDL.LU.64 R220, [R1+0x2a80] ;  /* 0x002a800001dc7983 */ /* 0x000f280000300a00 */
[----:B------:R1:W-:Y:S02]  /*2cfc0*/  STL [R1+0x2a1c], R0 ;  /* 0x002a1c0001007387 */ /* 0x0003e40000100800 */
[----:B-1----:R-:W-:-:S02]  /*2cfd0*/  IMAD.MOV.U32 R0, RZ, RZ, R213 ;  /* 0x000000ffff007224 */ /* 0x002fc400078e00d5 */
[----:B------:R1:W-:Y:S04]  /*2cfe0*/  STL [R1+0x2a28], R212 ;  /* 0x002a28d401007387 */ /* 0x0003e80000100800 */
[----:B-1----:R-:W4:Y:S04]  /*2cff0*/  LDL.LU.64 R212, [R1+0x2a88] ;  /* 0x002a880001d47983 */ /* 0x002f280000300a00 */
[----:B------:R2:W-:Y:S02]  /*2d000*/  STL [R1+0x2a24], R0 ;  /* 0x002a240001007387 */ /* 0x0005e40000100800 */
[----:B--2---:R-:W-:-:S02]  /*2d010*/  IMAD.MOV.U32 R0, RZ, RZ, R147 ;  /* 0x000000ffff007224 */ /* 0x004fc400078e0093 */
[----:B------:R1:W-:Y:S04]  /*2d020*/  STL [R1+0x2a30], R146 ;  /* 0x002a309201007387 */ /* 0x0003e80000100800 */
[----:B-1----:R-:W2:Y:S04]  /*2d030*/  LDL.LU.64 R146, [R1+0x2a90] ;  /* 0x002a900001927983 */ /* 0x002ea80000300a00 */
[----:B------:R1:W-:Y:S04]  /*2d040*/  STL [R1+0x2a2c], R0 ;  /* 0x002a2c0001007387 */ /* 0x0003e80000100800 */
[----:B------:R-:W-:Y:S01]  /*2d050*/  STL [R1+0x2a38], R148 ;  /* 0x002a389401007387 */ /* 0x000fe20000100800 */
[----:B-1----:R-:W-:-:S03]  /*2d060*/  IMAD.MOV.U32 R0, RZ, RZ, R149 ;  /* 0x000000ffff007224 */ /* 0x002fc600078e0095 */
[----:B------:R-:W-:Y:S04]  /*2d070*/  STL [R1+0x2a40], R204 ;  /* 0x002a40cc01007387 */ /* 0x000fe80000100800 */
[----:B------:R1:W-:Y:S02]  /*2d080*/  STL [R1+0x2a34], R0 ;  /* 0x002a340001007387 */ /* 0x0003e40000100800 */
[----:B-1----:R-:W-:Y:S02]  /*2d090*/  IMAD.MOV.U32 R0, RZ, RZ, R205 ;  /* 0x000000ffff007224 */ /* 0x002fe400078e00cd */
[----:B------:R-:W2:Y:S04]  /*2d0a0*/  LDL.LU.64 R204, [R1+0x2aa0] ;  /* 0x002aa00001cc7983 */ /* 0x000ea80000300a00 */
[----:B------:R1:W-:Y:S04]  /*2d0b0*/  STL [R1+0x2a3c], R0 ;  /* 0x002a3c0001007387 */ /* 0x0003e80000100800 */
[----:B---3--:R3:W-:Y:S01]  /*2d0c0*/  STL [R1+0x2a48], R196 ;  /* 0x002a48c401007387 */ /* 0x0087e20000100800 */
[----:B-1----:R-:W-:-:S03]  /*2d0d0*/  IMAD.MOV.U32 R0, RZ, RZ, R197 ;  /* 0x000000ffff007224 */ /* 0x002fc600078e00c5 */
[----:B---3--:R-:W3:Y:S04]  /*2d0e0*/  LDL.LU.64 R196, [R1+0x2aa8] ;  /* 0x002aa80001c47983 */ /* 0x008ee80000300a00 */
[----:B------:R1:W-:Y:S04]  /*2d0f0*/  STL [R1+0x2a44], R0 ;  /* 0x002a440001007387 */ /* 0x0003e80000100800 */
[----:B------:R-:W-:Y:S04]  /*2d100*/  STL [R1+0x2a50], R230 ;  /* 0x002a50e601007387 */ /* 0x000fe80000100800 */
[----:B------:R-:W-:Y:S04]  /*2d110*/  STL [R1+0x2a4c], R231 ;  /* 0x002a4ce701007387 */ /* 0x000fe80000100800 */
[----:B------:R-:W3:Y:S04]  /*2d120*/  LDL.LU.64 R148, [R1+0x2ab0] ;  /* 0x002ab00001947983 */ /* 0x000ee80000300a00 */
[----:B------:R-:W-:Y:S04]  /*2d130*/  STL [R1+0x2a58], R8 ;  /* 0x002a580801007387 */ /* 0x000fe80000100800 */
[----:B------:R-:W-:Y:S04]  /*2d140*/  STL [R1+0x2a54], R9 ;  /* 0x002a540901007387 */ /* 0x000fe80000100800 */
        /* <DEDUP_REMOVED lines=12> */
[----:B------:R-:W-:Y:S04]  /*2d210*/  STL [R1+0x2a78], R16 ;  /* 0x002a781001007387 */ /* 0x000fe80000100800 */
        /* <DEDUP_REMOVED lines=13> */
[----:B------:R-:W-:Y:S04]  /*2d2f0*/  STL [R1+0x2a98], R18 ;  /* 0x002a981201007387 */ /* 0x000fe80000100800 */
[----:B------:R-:W-:Y:S04]  /*2d300*/  STL [R1+0x2a94], R19 ;  /* 0x002a941301007387 */ /* 0x000fe80000100800 */
[----:B------:R3:W-:Y:S01]  /*2d310*/  STL [R1+0x2aa0], R204 ;  /* 0x002aa0cc01007387 */ /* 0x0007e20000100800 */
[----:B-1----:R-:W-:-:S03]  /*2d320*/  IMAD.MOV.U32 R0, RZ, RZ, R205 ;  /* 0x000000ffff007224 */ /* 0x002fc600078e00cd */
[----:B---3--:R-:W3:Y:S04]  /*2d330*/  LDL.LU.64 R204, [R1+0x2b00] ;  /* 0x002b000001cc7983 */ /* 0x008ee80000300a00 */
[----:B------:R1:W-:Y:S04]  /*2d340*/  STL [R1+0x2a9c], R0 ;  /* 0x002a9c0001007387 */ /* 0x0003e80000100800 */
[----:B------:R1:W-:Y:S02]  /*2d350*/  STL [R1+0x2aa8], R196 ;  /* 0x002aa8c401007387 */ /* 0x0003e40000100800 */
[----:B-1----:R-:W-:-:S02]  /*2d360*/  IMAD.MOV.U32 R0, RZ, RZ, R197 ;  /* 0x000000ffff007224 */ /* 0x002fc400078e00c5 */
[----:B------:R-:W3:Y:S04]  /*2d370*/  LDL.LU.64 R196, [R1+0x2b08] ;  /* 0x002b080001c47983 */ /* 0x000ee80000300a00 */
[----:B------:R1:W-:Y:S04]  /*2d380*/  STL [R1+0x2aa4], R0 ;  /* 0x002aa40001007387 */ /* 0x0003e80000100800 */
[----:B------:R1:W-:Y:S02]  /*2d390*/  STL [R1+0x2ab0], R148 ;  /* 0x002ab09401007387 */ /* 0x0003e40000100800 */
[----:B-1----:R-:W-:-:S02]  /*2d3a0*/  IMAD.MOV.U32 R0, RZ, RZ, R149 ;  /* 0x000000ffff007224 */ /* 0x002fc400078e0095 */
[----:B------:R-:W-:Y:S04]  /*2d3b0*/  STL [R1+0x2ab8], R22 ;  /* 0x002ab81601007387 */ /* 0x000fe80000100800 */
[----:B------:R4:W-:Y:S04]  /*2d3c0*/  STL [R1+0x2aac], R0 ;  /* 0x002aac0001007387 */ /* 0x0009e80000100800 */
[----:B------:R-:W3:Y:S04]  /*2d3d0*/  LDL.LU.64 R148, [R1+0x2b10] ;  /* 0x002b100001947983 */ /* 0x000ee80000300a00 */
[----:B------:R-:W-:Y:S01]  /*2d3e0*/  STL [R1+0x2ab4], R23 ;  /* 0x002ab41701007387 */ /* 0x000fe20000100800 */
[----:B----4-:R-:W-:-:S03]  /*2d3f0*/  IMAD.MOV.U32 R0, RZ, RZ, R151 ;  /* 0x000000ffff007224 */ /* 0x010fc600078e0097 */
[----:B------:R1:W-:Y:S04]  /*2d400*/  STL [R1+0x2ac0], R150 ;  /* 0x002ac09601007387 */ /* 0x0003e80000100800 */
[----:B-1----:R-:W4:Y:S04]  /*2d410*/  LDL.LU.64 R150, [R1+0x2b20] ;  /* 0x002b200001967983 */ /* 0x002f280000300a00 */
        /* <DEDUP_REMOVED lines=8> */
[----:B------:R1:W-:Y:S04]  /*2d4a0*/  STL [R1+0x2acc], R0 ;  /* 0x002acc0001007387 */ /* 0x0003e80000100800 */
[----:B------:R-:W-:Y:S04]  /*2d4b0*/  STL [R1+0x2ad8], R152 ;  /* 0x002ad89801007387 */ /* 0x000fe80000100800 */
[----:B------:R-:W-:Y:S01]  /*2d4c0*/  STL [R1+0x2ad4], R153 ;  /* 0x002ad49901007387 */ /* 0x000fe20000100800 */
[----:B-1----:R-:W-:-:S03]  /*2d4d0*/  IMAD.MOV.U32 R0, RZ, RZ, R221 ;  /* 0x000000ffff007224 */ /* 0x002fc600078e00dd */
[----:B------:R-:W-:Y:S04]  /*2d4e0*/  STL [R1+0x2ae0], R220 ;  /* 0x002ae0dc01007387 */ /* 0x000fe80000100800 */
[----:B------:R-:W4:Y:S04]  /*2d4f0*/  LDL.LU.64 R228, [R1+0x2b40] ;  /* 0x002b400001e47983 */ /* 0x000f280000300a00 */
[----:B------:R1:W-:Y:S02]  /*2d500*/  STL [R1+0x2adc], R0 ;  /* 0x002adc0001007387 */ /* 0x0003e40000100800 */
[----:B-1----:R-:W-:-:S02]  /*2d510*/  IMAD.MOV.U32 R0, RZ, RZ, R213 ;  /* 0x000000ffff007224 */ /* 0x002fc400078e00d5 */
[----:B------:R1:W-:Y:S04]  /*2d520*/  STL [R1+0x2ae8], R212 ;  /* 0x002ae8d401007387 */ /* 0x0003e80000100800 */
[----:B------:R-:W4:Y:S04]  /*2d530*/  LDL.LU.64 R220, [R1+0x2b48] ;  /* 0x002b480001dc7983 */ /* 0x000f280000300a00 */
[----:B------:R1:W-:Y:S04]  /*2d540*/  STL [R1+0x2ae4], R0 ;  /* 0x002ae40001007387 */ /* 0x0003e80000100800 */
[----:B--2---:R-:W-:Y:S04]  /*2d550*/  STL [R1+0x2af0], R146 ;  /* 0x002af09201007387 */ /* 0x004fe80000100800 */
[----:B-1----:R-:W2:Y:S01]  /*2d560*/  LDL.LU.64 R212, [R1+0x2b50] ;  /* 0x002b500001d47983 */ /* 0x002ea20000300a00 */
[----:B------:R-:W-:-:S03]  /*2d570*/  IMAD.MOV.U32 R0, RZ, RZ, R147 ;  /* 0x000000ffff007224 */ /* 0x000fc600078e0093 */
[----:B------:R-:W-:Y:S04]  /*2d580*/  STL [R1+0x2af8], R154 ;  /* 0x002af89a01007387 */ /* 0x000fe80000100800 */
[----:B------:R3:W-:Y:S04]  /*2d590*/  STL [R1+0x2aec], R0 ;  /* 0x002aec0001007387 */ /* 0x0007e80000100800 */
[----:B------:R-:W-:Y:S01]  /*2d5a0*/  STL [R1+0x2af4], R155 ;  /* 0x002af49b01007387 */ /* 0x000fe20000100800 */
[----:B---3--:R-:W-:-:S03]  /*2d5b0*/  IMAD.MOV.U32 R0, RZ, RZ, R205 ;  /* 0x000000ffff007224 */ /* 0x008fc600078e00cd */
[----:B------:R1:W-:Y:S04]  /*2d5c0*/  STL [R1+0x2b00], R204 ;  /* 0x002b00cc01007387 */ /* 0x0003e80000100800 */
[----:B------:R-:W3:Y:S04]  /*2d5d0*/  LDL.LU.64 R146, [R1+0x2b60] ;  /* 0x002b600001927983 */ /* 0x000ee80000300a00 */
[----:B------:R1:W-:Y:S04]  /*2d5e0*/  STL [R1+0x2afc], R0 ;  /* 0x002afc0001007387 */ /* 0x0003e80000100800 */
[----:B------:R1:W-:Y:S04]  /*2d5f0*/  STL [R1+0x2b08], R196 ;  /* 0x002b08c401007387 */ /* 0x0003e80000100800 */
[----:B-1----:R-:W3:Y:S01]  /*2d600*/  LDL.LU.64 R204, [R1+0x2b68] ;  /* 0x002b680001cc7983 */ /* 0x002ee20000300a00 */
[----:B------:R-:W-:-:S03]  /*2d610*/  IMAD.MOV.U32 R0, RZ, RZ, R197 ;  /* 0x000000ffff007224 */ /* 0x000fc600078e00c5 */
[----:B------:R-:W3:Y:S04]  /*2d620*/  LDL.LU.64 R196, [R1+0x2b70] ;  /* 0x002b700001c47983 */ /* 0x000ee80000300a00 */
[----:B------:R1:W-:Y:S04]  /*2d630*/  STL [R1+0x2b04], R0 ;  /* 0x002b040001007387 */ /* 0x0003e80000100800 */
[----:B------:R-:W-:Y:S01]  /*2d640*/  STL [R1+0x2b10], R148 ;  /* 0x002b109401007387 */ /* 0x000fe20000100800 */
[----:B-1----:R-:W-:-:S03]  /*2d650*/  IMAD.MOV.U32 R0, RZ, RZ, R149 ;  /* 0x000000ffff007224 */ /* 0x002fc600078e0095 */
[----:B------:R-:W-:Y:S04]  /*2d660*/  STL [R1+0x2b18], R158 ;  /* 0x002b189e01007387 */ /* 0x000fe80000100800 */
[----:B------:R4:W-:Y:S04]  /*2d670*/  STL [R1+0x2b0c], R0 ;  /* 0x002b0c0001007387 */ /* 0x0009e80000100800 */
[----:B------:R-:W-:Y:S01]  /*2d680*/  STL [R1+0x2b14], R159 ;  /* 0x002b149f01007387 */ /* 0x000fe20000100800 */
[----:B----4-:R-:W-:-:S03]  /*2d690*/  IMAD.MOV.U32 R0, RZ, RZ, R151 ;  /* 0x000000ffff007224 */ /* 0x010fc600078e0097 */
[----:B------:R1:W-:Y:S04]  /*2d6a0*/  STL [R1+0x2b20], R150 ;  /* 0x002b209601007387 */ /* 0x0003e80000100800 */
[----:B------:R-:W4:Y:S04]  /*2d6b0*/  LDL.LU.64 R148, [R1+0x2b80] ;  /* 0x002b800001947983 */ /* 0x000f280000300a00 */
[----:B------:R-:W-:Y:S04]  /*2d6c0*/  STL [R1+0x2b28], R250 ;  /* 0x002b28fa01007387 */ /* 0x000fe80000100800 */
[----:B------:R1:W-:Y:S04]  /*2d6d0*/  STL [R1+0x2b1c], R0 ;  /* 0x002b1c0001007387 */ /* 0x0003e80000100800 */
[----:B-1----:R-:W4:Y:S01]  /*2d6e0*/  LDL.LU.64 R150, [R1+0x2b88] ;  /* 0x002b880001967983 */ /* 0x002f220000300a00 */
[----:B------:R-:W-:-:S03]  /*2d6f0*/  IMAD.MOV.U32 R0, RZ, RZ, R251 ;  /* 0x000000ffff007224 */ /* 0x000fc600078e00fb */
[----:B------:R-:W-:Y:S04]  /*2d700*/  STL [R1+0x2b30], R144 ;  /* 0x002b309001007387 */ /* 0x000fe80000100800 */
[----:B------:R1:W-:Y:S04]  /*2d710*/  STL [R1+0x2b24], R0 ;  /* 0x002b240001007387 */ /* 0x0003e80000100800 */
[----:B------:R-:W4:Y:S01]  /*2d720*/  LDL.LU.64 R250, [R1+0x2b90] ;  /* 0x002b900001fa7983 */ /* 0x000f220000300a00 */
[----:B-1----:R-:W-:-:S03]  /*2d730*/  IMAD.MOV.U32 R0, RZ, RZ, R145 ;  /* 0x000000ffff007224 */ /* 0x002fc600078e0091 */
[----:B------:R-:W-:Y:S04]  /*2d740*/  STL [R1+0x2b38], R160 ;  /* 0x002b38a001007387 */ /* 0x000fe80000100800 */
[----:B------:R1:W-:Y:S04]  /*2d750*/  STL [R1+0x2b2c], R0 ;  /* 0x002b2c0001007387 */ /* 0x0003e80000100800 */
[----:B------:R-:W-:Y:S01]  /*2d760*/  STL [R1+0x2b34], R161 ;  /* 0x002b34a101007387 */ /* 0x000fe20000100800 */
[----:B-1----:R-:W-:-:S03]  /*2d770*/  IMAD.MOV.U32 R0, RZ, RZ, R229 ;  /* 0x000000ffff007224 */ /* 0x002fc600078e00e5 */
[----:B------:R1:W-:Y:S04]  /*2d780*/  STL [R1+0x2b40], R228 ;  /* 0x002b40e401007387 */ /* 0x0003e80000100800 */
[----:B-1----:R-:W4:Y:S04]  /*2d790*/  LDL.LU.64 R228, [R1+0x2ba0] ;  /* 0x002ba00001e47983 */ /* 0x002f280000300a00 */
[----:B------:R1:W-:Y:S02]  /*2d7a0*/  STL [R1+0x2b3c], R0 ;  /* 0x002b3c0001007387 */ /* 0x0003e40000100800 */
[----:B-1----:R-:W-:-:S02]  /*2d7b0*/  IMAD.MOV.U32 R0, RZ, RZ, R221 ;  /* 0x000000ffff007224 */ /* 0x002fc400078e00dd */
[----:B------:R1:W-:Y:S04]  /*2d7c0*/  STL [R1+0x2b48], R220 ;  /* 0x002b48dc01007387 */ /* 0x0003e80000100800 */
[----:B--2---:R-:W-:Y:S04]  /*2d7d0*/  STL [R1+0x2b50], R212 ;  /* 0x002b50d401007387 */ /* 0x004fe80000100800 */
[----:B------:R2:W-:Y:S04]  /*2d7e0*/  STL [R1+0x2b44], R0 ;  /* 0x002b440001007387 */ /* 0x0005e80000100800 */
[----:B-1----:R-:W4:Y:S01]  /*2d7f0*/  LDL.LU.64 R220, [R1+0x2ba8] ;  /* 0x002ba80001dc7983 */ /* 0x002f220000300a00 */
[----:B--2---:R-:W-:-:S03]  /*2d800*/  IMAD.MOV.U32 R0, RZ, RZ, R213 ;  /* 0x000000ffff007224 */ /* 0x004fc600078e00d5 */
[----:B------:R-:W-:Y:S04]  /*2d810*/  STL [R1+0x2b58], R162 ;  /* 0x002b58a201007387 */ /* 0x000fe80000100800 */
[----:B------:R3:W-:Y:S04]  /*2d820*/  STL [R1+0x2b4c], R0 ;  /* 0x002b4c0001007387 */ /* 0x0007e80000100800 */
[----:B------:R-:W2:Y:S04]  /*2d830*/  LDL.LU.64 R212, [R1+0x2bb0] ;  /* 0x002bb00001d47983 */ /* 0x000ea80000300a00 */
[----:B------:R-:W-:Y:S01]  /*2d840*/  STL [R1+0x2b54], R163 ;  /* 0x002b54a301007387 */ /* 0x000fe20000100800 */
[----:B---3--:R-:W-:-:S03]  /*2d850*/  IMAD.MOV.U32 R0, RZ, RZ, R147 ;  /* 0x000000ffff007224 */ /* 0x008fc600078e0093 */
[----:B------:R-:W-:Y:S04]  /*2d860*/  STL [R1+0x2b60], R146 ;  /* 0x002b609201007387 */ /* 0x000fe80000100800 */
[----:B------:R-:W-:Y:S04]  /*2d870*/  STL [R1+0x2b68], R204 ;  /* 0x002b68cc01007387 */ /* 0x000fe80000100800 */
[----:B------:R1:W-:Y:S04]  /*2d880*/  STL [R1+0x2b5c], R0 ;  /* 0x002b5c0001007387 */ /* 0x0003e80000100800 */
[----:B------:R-:W-:Y:S01]  /*2d890*/  STL [R1+0x2b70], R196 ;  /* 0x002b70c401007387 */ /* 0x000fe20000100800 */
[----:B-1----:R-:W-:-:S05]  /*2d8a0*/  IMAD.MOV.U32 R0, RZ, RZ, R205 ;  /* 0x000000ffff007224 */ /* 0x002fca00078e00cd */
[----:B------:R1:W-:Y:S04]  /*2d8b0*/  STL [R1+0x2b64], R0 ;  /* 0x002b640001007387 */ /* 0x0003e80000100800 */
[----:B------:R-:W3:Y:S01]  /*2d8c0*/  LDL.LU.64 R204, [R1+0x2bc0] ;  /* 0x002bc00001cc7983 */ /* 0x000ee20000300a00 */
[----:B-1----:R-:W-:-:S03]  /*2d8d0*/  IMAD.MOV.U32 R0, RZ, RZ, R197 ;  /* 0x000000ffff007224 */ /* 0x002fc600078e00c5 */
[----:B------:R-:W3:Y:S04]  /*2d8e0*/  LDL.LU.64 R196, [R1+0x2bc8] ;  /* 0x002bc80001c47983 */ /* 0x000ee80000300a00 */
[----:B------:R4:W-:Y:S04]  /*2d8f0*/  STL [R1+0x2b6c], R0 ;  /* 0x002b6c0001007387 */ /* 0x0009e80000100800 */
[----:B------:R-:W-:Y:S04]  /*2d900*/  STL [R1+0x2b78], R166 ;  /* 0x002b78a601007387 */ /* 0x000fe80000100800 */
[----:B------:R-:W-:Y:S01]  /*2d910*/  STL [R1+0x2b74], R167 ;  /* 0x002b74a701007387 */ /* 0x000fe20000100800 */
[----:B----4-:R-:W-:-:S03]  /*2d920*/  IMAD.MOV.U32 R0, RZ, RZ, R149 ;  /* 0x000000ffff007224 */ /* 0x010fc600078e0095 */
[----:B------:R-:W-:Y:S04]  /*2d930*/  STL [R1+0x2b80], R148 ;  /* 0x002b809401007387 */ /* 0x000fe80000100800 */
[----:B------:R-:W4:Y:S04]  /*2d940*/  LDL.LU.64 R140, [R1+0x2bd0] ;  /* 0x002bd000018c7983 */ /* 0x000f280000300a00 */
[----:B------:R-:W-:Y:S04]  /*2d950*/  STL [R1+0x2b88], R150 ;  /* 0x002b889601007387 */ /* 0x000fe80000100800 */
[----:B------:R1:W-:Y:S04]  /*2d960*/  STL [R1+0x2b7c], R0 ;  /* 0x002b7c0001007387 */ /* 0x0003e80000100800 */
[----:B------:R-:W4:Y:S01]  /*2d970*/  LDL.LU.64 R142, [R1+0x2be0] ;  /* 0x002be000018e7983 */ /* 0x000f220000300a00 */
[----:B-1----:R-:W-:-:S05]  /*2d980*/  IMAD.MOV.U32 R0, RZ, RZ, R151 ;  /* 0x000000ffff007224 */ /* 0x002fca00078e0097 */
[----:B------:R1:W-:Y:S04]  /*2d990*/  STL [R1+0x2b84], R0 ;  /* 0x002b840001007387 */ /* 0x0003e80000100800 */
[----:B------:R-:W-:Y:S04]  /*2d9a0*/  STL [R1+0x2b90], R250 ;  /* 0x002b90fa01007387 */ /* 0x000fe80000100800 */
[----:B------:R-:W4:Y:S01]  /*2d9b0*/  LDL.LU.64 R144, [R1+0x2be8] ;  /* 0x002be80001907983 */ /* 0x000f220000300a00 */
[----:B-1----:R-:W-:-:S03]  /*2d9c0*/  IMAD.MOV.U32 R0, RZ, RZ, R251 ;  /* 0x000000ffff007224 */ /* 0x002fc600078e00fb */
[----:B------:R-:W4:Y:S04]  /*2d9d0*/  LDL.LU.64 R146, [R1+0x2bf0] ;  /* 0x002bf00001927983 */ /* 0x000f280000300a00 */
[----:B------:R1:W-:Y:S04]  /*2d9e0*/  STL [R1+0x2b8c], R0 ;  /* 0x002b8c0001007387 */ /* 0x0003e80000100800 */
[----:B------:R-:W-:Y:S04]  /*2d9f0*/  STL [R1+0x2b98], R168 ;  /* 0x002b98a801007387 */ /* 0x000fe80000100800 */
[----:B------:R-:W-:Y:S04]  /*2da00*/  STL [R1+0x2b94], R169 ;  /* 0x002b94a901007387 */ /* 0x000fe80000100800 */
[----:B------:R-:W-:Y:S01]  /*2da10*/  STL [R1+0x2ba0], R228 ;  /* 0x002ba0e401007387 */ /* 0x000fe20000100800 */
[----:B-1----:R-:W-:-:S03]  /*2da20*/  IMAD.MOV.U32 R0, RZ, RZ, R229 ;  /* 0x000000ffff007224 */ /* 0x002fc600078e00e5 */
[----:B------:R-:W4:Y:S04]  /*2da30*/  LDL.LU.64 R148, [R1+0x2c00] ;  /* 0x002c000001947983 */ /* 0x000f280000300a00 */
[----:B------:R-:W4:Y:S04]  /*2da40*/  LDL.LU.64 R150, [R1+0x2c08] ;  /* 0x002c080001967983 */ /* 0x000f280000300a00 */
[----:B------:R1:W-:Y:S04]  /*2da50*/  STL [R1+0x2b9c], R0 ;  /* 0x002b9c0001007387 */ /* 0x0003e80000100800 */
[----:B------:R-:W-:Y:S01]  /*2da60*/  STL [R1+0x2ba8], R220 ;  /* 0x002ba8dc01007387 */ /* 0x000fe20000100800 */
[----:B-1----:R-:W-:-:S03]  /*2da70*/  IMAD.MOV.U32 R0, RZ, RZ, R221 ;  /* 0x000000ffff007224 */ /* 0x002fc600078e00dd */
[----:B------:R-:W4:Y:S04]  /*2da80*/  LDL.LU.64 R250, [R1+0x2c10] ;  /* 0x002c100001fa7983 */ /* 0x000f280000300a00 */
[----:B--2---:R-:W-:Y:S04]  /*2da90*/  STL [R1+0x2bb0], R212 ;  /* 0x002bb0d401007387 */ /* 0x004fe80000100800 */
[----:B------:R1:W-:Y:S04]  /*2daa0*/  STL [R1+0x2ba4], R0 ;  /* 0x002ba40001007387 */ /* 0x0003e80000100800 */
[----:B------:R-:W2:Y:S01]  /*2dab0*/  LDL.LU.64 R228, [R1+0x2c20] ;  /* 0x002c200001e47983 */ /* 0x000ea20000300a00 */
[----:B-1----:R-:W-:-:S05]  /*2dac0*/  IMAD.MOV.U32 R0, RZ, RZ, R213 ;  /* 0x000000ffff007224 */ /* 0x002fca00078e00d5 */
[----:B------:R3:W-:Y:S04]  /*2dad0*/  STL [R1+0x2bac], R0 ;  /* 0x002bac0001007387 */ /* 0x0007e80000100800 */
[----:B------:R-:W-:Y:S04]  /*2dae0*/  STL [R1+0x2bb8], R170 ;  /* 0x002bb8aa01007387 */ /* 0x000fe80000100800 */
[----:B------:R-:W2:Y:S04]  /*2daf0*/  LDL.LU.64 R220, [R1+0x2c28] ;  /* 0x002c280001dc7983 */ /* 0x000ea80000300a00 */
[----:B------:R-:W-:Y:S04]  /*2db00*/  STL [R1+0x2bb4], R171 ;  /* 0x002bb4ab01007387 */ /* 0x000fe80000100800 */
[----:B------:R-:W2:Y:S01]  /*2db10*/  LDL.LU.64 R212, [R1+0x2c30] ;  /* 0x002c300001d47983 */ /* 0x000ea20000300a00 */
[----:B---3--:R-:W-:-:S03]  /*2db20*/  IMAD.MOV.U32 R0, RZ, RZ, R205 ;  /* 0x000000ffff007224 */ /* 0x008fc600078e00cd */
[----:B------:R1:W-:Y:S04]  /*2db30*/  STL [R1+0x2bc0], R204 ;  /* 0x002bc0cc01007387 */ /* 0x0003e80000100800 */
[----:B------:R-:W-:Y:S04]  /*2db40*/  STL [R1+0x2bc8], R196 ;  /* 0x002bc8c401007387 */ /* 0x000fe80000100800 */
[----:B------:R3:W-:Y:S04]  /*2db50*/  STL [R1+0x2bbc], R0 ;  /* 0x002bbc0001007387 */ /* 0x0007e80000100800 */
[----:B-1----:R-:W2:Y:S01]  /*2db60*/  LDL.LU.64 R204, [R1+0x2c40] ;  /* 0x002c400001cc7983 */ /* 0x002ea20000300a00 */
[----:B---3--:R-:W-:-:S03]  /*2db70*/  IMAD.MOV.U32 R0, RZ, RZ, R197 ;  /* 0x000000ffff007224 */ /* 0x008fc600078e00c5 */
[----:B------:R-:W3:Y:S04]  /*2db80*/  LDL.LU.64 R196, [R1+0x2c48] ;  /* 0x002c480001c47983 */ /* 0x000ee80000300a00 */
[----:B------:R4:W-:Y:S02]  /*2db90*/  STL [R1+0x2bc4], R0 ;  /* 0x002bc40001007387 */ /* 0x0009e40000100800 */
[----:B----4-:R-:W-:Y:S02]  /*2dba0*/  IMAD.MOV.U32 R0, RZ, RZ, R141 ;  /* 0x000000ffff007224 */ /* 0x010fe400078e008d */
[----:B------:R-:W-:Y:S04]  /*2dbb0*/  STL [R1+0x2bd0], R140 ;  /* 0x002bd08c01007387 */ /* 0x000fe80000100800 */
[----:B------:R-:W-:Y:S04]  /*2dbc0*/  STL [R1+0x2bd8], R174 ;  /* 0x002bd8ae01007387 */ /* 0x000fe80000100800 */
[----:B------:R1:W-:Y:S04]  /*2dbd0*/  STL [R1+0x2bcc], R0 ;  /* 0x002bcc0001007387 */ /* 0x0003e80000100800 */
[----:B------:R-:W-:Y:S01]  /*2dbe0*/  STL [R1+0x2bd4], R175 ;  /* 0x002bd4af01007387 */ /* 0x000fe20000100800 */
[----:B-1----:R-:W-:-:S03]  /*2dbf0*/  IMAD.MOV.U32 R0, RZ, RZ, R143 ;  /* 0x000000ffff007224 */ /* 0x002fc600078e008f */
[----:B------:R-:W-:Y:S04]  /*2dc00*/  STL [R1+0x2be0], R142 ;  /* 0x002be08e01007387 */ /* 0x000fe80000100800 */
        /* <DEDUP_REMOVED lines=9> */
[----:B-1----:R-:W-:-:S03]  /*2dca0*/  IMAD.MOV.U32 R0, RZ, RZ, R149 ;  /* 0x000000ffff007224 */ /* 0x002fc600078e0095 */
[----:B------:R-:W-:Y:S04]  /*2dcb0*/  STL [R1+0x2c00], R148 ;  /* 0x002c009401007387 */ /* 0x000fe80000100800 */
[----:B------:R-:W-:Y:S04]  /*2dcc0*/  STL [R1+0x2c08], R150 ;  /* 0x002c089601007387 */ /* 0x000fe80000100800 */
[----:B------:R1:W-:Y:S02]  /*2dcd0*/  STL [R1+0x2bfc], R0 ;  /* 0x002bfc0001007387 */ /* 0x0003e40000100800 */
[----:B-1----:R-:W-:-:S02]  /*2dce0*/  IMAD.MOV.U32 R0, RZ, RZ, R151 ;  /* 0x000000ffff007224 */ /* 0x002fc400078e0097 */
[----:B------:R-:W-:Y:S04]  /*2dcf0*/  STL [R1+0x2c10], R250 ;  /* 0x002c10fa01007387 */ /* 0x000fe80000100800 */
[----:B------:R1:W-:Y:S04]  /*2dd00*/  STL [R1+0x2c04], R0 ;  /* 0x002c040001007387 */ /* 0x0003e80000100800 */
[----:B------:R-:W-:Y:S01]  /*2dd10*/  STL [R1+0x2c18], R178 ;  /* 0x002c18b201007387 */ /* 0x000fe20000100800 */
[----:B-1----:R-:W-:-:S05]  /*2dd20*/  IMAD.MOV.U32 R0, RZ, RZ, R251 ;  /* 0x000000ffff007224 */ /* 0x002fca00078e00fb */
[----:B------:R2:W-:Y:S04]  /*2dd30*/  STL [R1+0x2c0c], R0 ;  /* 0x002c0c0001007387 */ /* 0x0005e80000100800 */
[----:B------:R-:W-:Y:S01]  /*2dd40*/  STL [R1+0x2c14], R179 ;  /* 0x002c14b301007387 */ /* 0x000fe20000100800 */
[----:B--2---:R-:W-:-:S03]  /*2dd50*/  IMAD.MOV.U32 R0, RZ, RZ, R229 ;  /* 0x000000ffff007224 */ /* 0x004fc600078e00e5 */
        /* <DEDUP_REMOVED lines=12> */
[----:B---3--:R-:W-:Y:S04]  /*2de20*/  STL [R1+0x2c48], R196 ;  /* 0x002c48c401007387 */ /* 0x008fe80000100800 */
[----:B------:R1:W-:Y:S04]  /*2de30*/  STL [R1+0x2c3c], R0 ;  /* 0x002c3c0001007387 */ /* 0x0003e80000100800 */
[----:B------:R-:W2:Y:S01]  /*2de40*/  LDL.LU.64 R8, [R1+0x2cf0] ;  /* 0x002cf00001087983 */ /* 0x000ea20000300a00 */
[----:B-1----:R-:W-:-:S05]  /*2de50*/  IMAD.MOV.U32 R0, RZ, RZ, R197 ;  /* 0x000000ffff007224 */ /* 0x002fca00078e00c5 */
[----:B------:R-:W-:Y:S04]  /*2de60*/  STL [R1+0x2c44], R0 ;  /* 0x002c440001007387 */ /* 0x000fe80000100800 */
[----:B------:R-:W-:Y:S04]  /*2de70*/  STL.64 [R1+0x2228], R184 ;  /* 0x002228b801007387 */ /* 0x000fe80000100a00 */
[----:B--2---:R1:W-:Y:S04]  /*2de80*/  STL.64 [R1+0x2230], R8 ;  /* 0x0022300801007387 */ /* 0x0043e80000100a00 */
[----:B-1----:R-:W2:Y:S04]  /*2de90*/  LDL.LU.64 R8, [R1+0x2ff8] ;  /* 0x002ff80001087983 */ /* 0x002ea80000300a00 */
[----:B------:R-:W3:Y:S04]  /*2dea0*/  LDL.LU.64 R16, [R1+0x2e80] ;  /* 0x002e800001107983 */ /* 0x000ee80000300a00 */
[----:B--2---:R1:W-:Y:S04]  /*2deb0*/  STL.64 [R1+0x2220], R8 ;  /* 0x0022200801007387 */ /* 0x0043e80000100a00 */
[----:B-1----:R-:W2:Y:S04]  /*2dec0*/  LDL.LU.64 R8, [R1+0x2d00] ;  /* 0x002d000001087983 */ /* 0x002ea80000300a00 */
[----:B---3--:R-:W-:Y:S04]  /*2ded0*/  STL.64 [R1+0x2218], R16 ;  /* 0x0022181001007387 */ /* 0x008fe80000100a00 */
        /* <DEDUP_REMOVED lines=146> */
[----:B---3--:R1:W-:Y:S04]  /*2e800*/  STL.64 [R1+0x1f78], R16 ;  /* 0x001f781001007387 */ /* 0x0083e80000100a00 */
[----:B-1----:R-:W3:Y:S04]  /*2e810*/  LDL.LU.64 R16, [R1+0x2c50] ;  /* 0x002c500001107983 */ /* 0x002ee80000300a00 */
        /* <DEDUP_REMOVED lines=91> */
[----:B------:R3:W5:Y:S01]  /*2edd0*/  LDL.LU.64 R250, [R1+0x2f88] ;  /* 0x002f880001fa7983 */ /* 0x0007620000300a00 */
[----:B------:R-:W-:-:S02]  /*2ede0*/  IMAD.MOV.U32 R190, RZ, RZ, R188 ;  /* 0x000000ffffbe7224 */ /* 0x000fc400078e00bc */
[----:B------:R-:W-:Y:S02]  /*2edf0*/  IMAD.MOV.U32 R191, RZ, RZ, R189 ;  /* 0x000000ffffbf7224 */ /* 0x000fe400078e00bd */
[----:B------:R-:W-:Y:S02]  /*2ee00*/  IMAD.MOV.U32 R198, RZ, RZ, R180 ;  /* 0x000000ffffc67224 */ /* 0x000fe400078e00b4 */
[----:B------:R-:W-:Y:S02]  /*2ee10*/  IMAD.MOV.U32 R199, RZ, RZ, R181 ;  /* 0x000000ffffc77224 */ /* 0x000fe400078e00b5 */
[----:B------:R-:W-:Y:S02]  /*2ee20*/  IMAD.MOV.U32 R206, RZ, RZ, R172 ;  /* 0x000000ffffce7224 */ /* 0x000fe400078e00ac */
[----:B------:R-:W-:Y:S02]  /*2ee30*/  IMAD.MOV.U32 R207, RZ, RZ, R173 ;  /* 0x000000ffffcf7224 */ /* 0x000fe400078e00ad */
[----:B------:R-:W-:-:S02]  /*2ee40*/  IMAD.MOV.U32 R214, RZ, RZ, R164 ;  /* 0x000000ffffd67224 */ /* 0x000fc400078e00a4 */
[----:B------:R-:W-:Y:S02]  /*2ee50*/  IMAD.MOV.U32 R215, RZ, RZ, R165 ;  /* 0x000000ffffd77224 */ /* 0x000fe400078e00a5 */
[----:B------:R-:W-:Y:S02]  /*2ee60*/  IMAD.MOV.U32 R222, RZ, RZ, R156 ;  /* 0x000000ffffde7224 */ /* 0x000fe400078e009c */
[----:B------:R-:W-:Y:S01]  /*2ee70*/  IMAD.MOV.U32 R223, RZ, RZ, R157 ;  /* 0x000000ffffdf7224 */ /* 0x000fe200078e009d */
[----:B--2---:R-:W-:Y:S04]  /*2ee80*/  STL.64 [R1+0x1e00], R8 ;  /* 0x001e000801007387 */ /* 0x004fe80000100a00 */
[----:B------:R3:W5:Y:S04]  /*2ee90*/  LDL.LU.64 R248, [R1+0x2e10] ;  /* 0x002e100001f87983 */ /* 0x0007680000300a00 */
        /* <DEDUP_REMOVED lines=46> */
[----:B-1----:R3:W5:Y:S04]  /*2f180*/  LDL.LU.64 R16, [R1+0x2e78] ;  /* 0x002e780001107983 */ /* 0x0027680000300a00 */
[----:B------:R-:W-:Y:S04]  /*2f190*/  STL [R1+0x1c00], RZ ;  /* 0x001c00ff01007387 */ /* 0x000fe80000100800 */
        /* <DEDUP_REMOVED lines=1791> */
[----:B------:R-:W-:Y:S04]  /*36190*/  STL [R1], RZ ;  /* 0x000000ff01007387 */ /* 0x000fe80000100800 */
        /* <DEDUP_REMOVED lines=44> */
[----:B------:R-:W-:Y:S01]  /*36460*/  STL [R1+0xb4], RZ ;  /* 0x0000b4ff01007387 */ /* 0x000fe20000100800 */
[----:B------:R-:W-:-:S03]  /*36470*/  USHF.R.S32.HI UR8, URZ, 0x1f, UR6 ;  /* 0x0000001f3f087899 */ /* 0x000fc60008011406 */
[----:B------:R-:W-:Y:S04]  /*36480*/  STL [R1+0xb8], RZ ;  /* 0x0000b8ff01007387 */ /* 0x000fe80000100800 */
[----:B------:R-:W-:Y:S04]  /*36490*/  STL [R1+0xbc], RZ ;  /* 0x0000bcff01007387 */ /* 0x000fe80000100800 */
[----:B------:R-:W-:Y:S04]  /*364a0*/  STL [R1+0xc0], RZ ;  /* 0x0000c0ff01007387 */ /* 0x000fe80000100800 */
[----:B------:R-:W-:Y:S01]  /*364b0*/  STL [R1+0xc4], RZ ;  /* 0x0000c4ff01007387 */ /* 0x000fe20000100800 */
[----:B------:R-:W-:-:S03]  /*364c0*/  ULEA.HI UR8, UR8, UR6, URZ, 0x6 ;  /* 0x0000000608087291 */ /* 0x000fc6000f8f303f */
        /* <DEDUP_REMOVED lines=8> */
[----:B------:R-:W-:Y:S04]  /*36550*/  STL [R1+0xe4], RZ ;  /* 0x0000e4ff01007387 */ /* 0x000fe80000100800 */
[----:B------:R-:W-:Y:S04]  /*36560*/  STL [R1+0xe8], RZ ;  /* 0x0000e8ff01007387 */ /* 0x000fe80000100800 */
[----:B------:R-:W-:Y:S01]  /*36570*/  STL [R1+0xec], RZ ;  /* 0x0000ecff01007387 */ /* 0x000fe20000100800 */
[----:B------:R-:W-:-:S03]  /*36580*/  IMAD.U32 R5, RZ, RZ, UR9 ;  /* 0x00000009ff057e24 */ /* 0x000fc6000f8e00ff */
[----:B------:R-:W-:Y:S01]  /*36590*/  STL [R1+0xf0], RZ ;  /* 0x0000f0ff01007387 */ /* 0x000fe20000100800 */
[----:B------:R-:W-:-:S03]  /*365a0*/  UIADD3 UR6, UR9, -0x2, URZ ;  /* 0xfffffffe09067890 */ /* 0x000fc6000fffe03f */
[----:B------:R-:W-:Y:S04]  /*365b0*/  STL [R1+0xf4], RZ ;  /* 0x0000f4ff01007387 */ /* 0x000fe80000100800 */
[----:B------:R-:W-:Y:S04]  /*365c0*/  STL [R1+0xf8], RZ ;  /* 0x0000f8ff01007387 */ /* 0x000fe80000100800 */
[----:B------:R-:W-:Y:S04]  /*365d0*/  STL [R1+0xfc], RZ ;  /* 0x0000fcff01007387 */ /* 0x000fe80000100800 */
[----:B------:R-:W-:Y:S04]  /*365e0*/  STL [R1+0x100], RZ ;  /* 0x000100ff01007387 */ /* 0x000fe80000100800 */
[----:B------:R-:W-:Y:S04]  /*365f0*/  STL [R1+0x104], RZ ;  /* 0x000104ff01007387 */ /* 0x000fe80000100800 */
[----:B------:R-:W-:Y:S04]  /*36600*/  STL [R1+0x108], RZ ;  /* 0x000108ff01007387 */ /* 0x000fe80000100800 */
[----:B------:R-:W-:Y:S04]  /*36610*/  STL [R1+0x10c], RZ ;  /* 0x00010cff01007387 */ /* 0x000fe80000100800 */
[----:B------:R1:W-:Y:S04]  /*36620*/  STL [R1+0x2d04], R5 ;  /* 0x002d040501007387 */ /* 0x0003e80000100800 */
[----:B------:R3:W-:Y:S01]  /*36630*/  STL [R1+0x110], RZ ;  /* 0x000110ff01007387 */ /* 0x0007e20000100800 */
[----:B-1----:R-:W-:-:S03]  /*36640*/  IMAD.U32 R5, RZ, RZ, UR6 ;  /* 0x00000006ff057e24 */ /* 0x002fc6000f8e00ff */
[----:B------:R3:W-:Y:S04]  /*36650*/  STL [R1+0x114], RZ ;  /* 0x000114ff01007387 */ /* 0x0007e80000100800 */
[----:B------:R3:W-:Y:S04]  /*36660*/  STL [R1+0x118], RZ ;  /* 0x000118ff01007387 */ /* 0x0007e80000100800 */
[----:B------:R3:W-:Y:S04]  /*36670*/  STL [R1+0x2d00], R5 ;  /* 0x002d000501007387 */ /* 0x0007e80000100800 */
        /* <DEDUP_REMOVED lines=57> */
[----:B------:R-:W-:-:S02]  /*36a10*/  SHF.R.S32.HI R0, RZ, 0x1f, R2 ;  /* 0x0000001fff007819 */ /* 0x000fc40000011402 */
[----:B------:R-:W-:Y:S01]  /*36a20*/  SHF.R.S32.HI R3, RZ, 0x1f, R4 ;  /* 0x0000001fff037819 */ /* 0x000fe20000011404 */
[----:B------:R-:W-:Y:S01]  /*36a30*/  IMAD.MOV.U32 R8, RZ, RZ, R6 ;  /* 0x000000ffff087224 */ /* 0x000fe200078e0006 */
[----:B------:R-:W-:Y:S01]  /*36a40*/  SHF.L.U64.HI R0, R2, 0x2, R0 ;  /* 0x0000000202007819 */ /* 0x000fe20000010200 */
[----:B------:R-:W-:Y:S01]  /*36a50*/  IMAD.MOV.U32 R9, RZ, RZ, R7 ;  /* 0x000000ffff097224 */ /* 0x000fe200078e0007 */
[----:B------:R-:W-:Y:S01]  /*36a60*/  SHF.L.U64.HI R3, R4, 0x2, R3 ;  /* 0x0000000204037819 */ /* 0x000fe20000010203 */
[----:B------:R-:W-:Y:S01]  /*36a70*/  IMAD.SHL.U32 R2, R2, 0x4, RZ ;  /* 0x0000000402027824 */ /* 0x000fe200078e00ff */
[----:B------:R-:W-:Y:S01]  /*36a80*/  CS2R R24, SRZ ;  /* 0x0000000000187805 */ /* 0x000fe2000001ff00 */
[----:B------:R-:W-:Y:S01]  /*36a90*/  IMAD.SHL.U32 R4, R4, 0x4, RZ ;  /* 0x0000000404047824 */ /* 0x000fe200078e00ff */
        /* <DEDUP_REMOVED lines=63> */
[----:B------:R-:W-:Y:S01]  /*36e90*/  UMOV UR7, 0x1 ;  /* 0x0000000100077882 */ /* 0x000fe20000000000 */
[----:B------:R-:W-:Y:S01]  /*36ea0*/  UMOV UR60, 0xffffffff ;  /* 0xffffffff003c7882 */ /* 0x000fe20000000000 */
[----:B---3--:R-:W-:-:S05]  /*36eb0*/  UMOV UR6, URZ ;  /* 0x0000003f00067c82 */ /* 0x008fca0008000000 */
.L_x_1:
[----:B-----5:R-:W-:Y:S01]  /*36ec0*/  STL.64 [R1+0x34e0], R250 ;  /* 0x0034e0fa01007387 */ /* 0x020fe20000100a00 */
[----:B------:R-:W-:Y:S01]  /*36ed0*/  UIADD3 UR60, UR60, 0x1, URZ ;  /* 0x000000013c3c7890 */ /* 0x000fe2000fffe03f */
[----:B------:R-:W-:-:S04]  /*36ee0*/  DEPBAR.LE SB0, 0x2 ;  /* 0x000080800000791a */ /* 0x000fc80000000000 */
[----:B------:R-:W-:Y:S04]  /*36ef0*/  STL.64 [R1+0x34d8], R248 ;  /* 0x0034d8f801007387 */ /* 0x000fe80000100a00 */
        /* <DEDUP_REMOVED lines=61> */
[----:B------:R1:W-:Y:S04]  /*372d0*/  STL.64 [R1+0x32e8], R124 ;  /* 0x0032e87c01007387 */ /* 0x0003e80000100a00 */
[----:B-1----:R-:W2:Y:S04]  /*372e0*/  LDL.LU.64 R124, [R1+0x1c00] ;  /* 0x001c0000017c7983 */ /* 0x002ea80000300a00 */
[----:B------:R-:W2:Y:S04]  /*372f0*/  LDL.LU.64 R126, [R1+0x1c08] ;  /* 0x001c0800017e7983 */ /* 0x000ea80000300a00 */
        /* <DEDUP_REMOVED lines=61> */
[----:B------:R-:W2:Y:S01]  /*376d0*/  LDL.LU.64 R250, [R1+0x1df8] ;  /* 0x001df80001fa7983 */ /* 0x000ea20000300a00 */
[----:B------:R-:W-:Y:S01]  /*376e0*/  UISETP.GT.AND UP0, UPT, UR60, 0x2, UPT ;  /* 0x000000023c00788c */ /* 0x000fe2000bf04270 */
[----:B------:R-:W-:Y:S01]  /*376f0*/  MOV R6, UR5 ;  /* 0x0000000500067c02 */ /* 0x000fe20008000f00 */
[----:B------:R-:W-:Y:S01]  /*37700*/  UMOV UR45, 0x40000040 ;  /* 0x40000040002d7882 */ /* 0x000fe20000000000 */
[----:B------:R-:W-:Y:S01]  /*37710*/  BAR.SYNC.DEFER_BLOCKING 0x0 ;  /* 0x0000000000007b1d */ /* 0x000fe20000010000 */
[----:B------:R-:W-:Y:S01]  /*37720*/  USEL UR60, UR60, URZ, !UP0 ;  /* 0x0000003f3c3c7287 */ /* 0x000fe2000c000000 */
[----:B------:R-:W-:-:S03]  /*37730*/  MOV R5, UR4 ;  /* 0x0000000400057c02 */ /* 0x000fc60008000f00 */
[----:B------:R-:W-:Y:S01]  /*37740*/  ULEA UR8, UR60, UR61, 0x11 ;  /* 0x0000003d3c087291 */ /* 0x000fe2000f8e883f */
[----:B------:R-:W-:Y:S01]  /*37750*/  UMOV UR47, 0x40000040 ;  /* 0x40000040002f7882 */ /* 0x000fe20000000000 */
[----:B------:R-:W-:Y:S02]  /*37760*/  STL [R1+0x32a8], R14 ;  /* 0x0032a80e01007387 */ /* 0x000fe40000100800 */
[----:B------:R-:W-:Y:S02]  /*37770*/  UIADD3 UR9, UR8, 0x60000, URZ ;  /* 0x0006000008097890 */ /* 0x000fe4000fffe03f */
[----:B------:R-:W-:Y:S01]  /*37780*/  USHF.R.U32.HI UR44, URZ, 0x4, UR8 ;  /* 0x000000043f2c7899 */ /* 0x000fe20008011608 */
[----:B------:R-:W-:Y:S01]  /*37790*/  STL.64 [R1+0x31a8], R12 ;  /* 0x0031a80c01007387 */ /* 0x000fe20000100a00 */
[----:B------:R-:W-:Y:S02]  /*377a0*/  USHF.R.U32.HI UR9, URZ, 0x4, UR9 ;  /* 0x000000043f097899 */ /* 0x000fe40008011609 */
[----:B------:R-:W-:Y:S01]  /*377b0*/  USGXT.U32 UR44, UR44, 0xe ;  /* 0x0000000e2c2c789a */ /* 0x000fe20008000000 */
[----:B------:R1:W-:Y:S01]  /*377c0*/  STL.64 [R1+0x31a0], R10 ;  /* 0x0031a00a01007387 */ /* 0x0003e20000100a00 */
[----:B------:R-:W-:-:S02]  /*377d0*/  USGXT.U32 UR46, UR9, 0xe ;  /* 0x0000000e092e789a */ /* 0x000fc40008000000 */
[----:B------:R-:W-:Y:S01]  /*377e0*/  UIADD3 UR10, UP0, UR44, 0x2, URZ ;  /* 0x000000022c0a7890 */ /* 0x000fe2000ff1e03f */
[----:B------:R-:W3:Y:S01]  /*377f0*/  LDL R7, [R1+0x2d00] ;  /* 0x002d000001077983 */ /* 0x000ee20000100800 */
[----:B------:R-:W-:Y:S01]  /*37800*/  UIADD3 UR12, UP1, UR46, 0x2, URZ ;  /* 0x000000022e0c7890 */ /* 0x000fe2000ff3e03f */
[----:B------:R-:W-:Y:S01]  /*37810*/  UMOV UR8, URZ ;  /* 0x0000003f00087c82 */ /* 0x000fe20008000000 */
[----:B------:R-:W-:Y:S01]  /*37820*/  UMOV UR9, URZ ;  /* 0x0000003f00097c82 */ /* 0x000fe20008000000 */
[----:B------:R-:W-:Y:S02]  /*37830*/  UIADD3.X UR11, UR8, 0x40000040, URZ, UP0, !UPT ;  /* 0x40000040080b7890 */ /* 0x000fe400087fe43f */
[----:B------:R-:W-:Y:S01]  /*37840*/  UIADD3.X UR13, UR9, 0x40000040, URZ, UP1, !UPT ;  /* 0x40000040090d7890 */ /* 0x000fe20008ffe43f */
[----:B-1----:R-:W4:Y:S01]  /*37850*/  LDL R10, [R1+0x2d0c] ;  /* 0x002d0c00010a7983 */ /* 0x002f220000100800 */
[----:B------:R-:W-:Y:S01]  /*37860*/  UMOV UR8, UR10 ;  /* 0x0000000a00087c82 */ /* 0x000fe20008000000 */
[----:B------:R-:W-:-:S02]  /*37870*/  UMOV UR10, UR12 ;  /* 0x0000000c000a7c82 */ /* 0x000fc40008000000 */
[----:B------:R-:W-:Y:S02]  /*37880*/  UMOV UR9, UR11 ;  /* 0x0000000b00097c82 */ /* 0x000fe40008000000 */
[----:B------:R-:W-:Y:S01]  /*37890*/  UMOV UR11, UR13 ;  /* 0x0000000d000b7c82 */ /* 0x000fe20008000000 */
[----:B------:R-:W-:Y:S02]  /*378a0*/  UIADD3.64 UR16, UR8, 0x2, URZ ;  /* 0x0000000208107897 */ /* 0x000fe4000fffe03f */
[----:B------:R-:W-:Y:S02]  /*378b0*/  UIADD3.64 UR18, UR10, 0x2, URZ ;  /* 0x000000020a127897 */ /* 0x000fe4000fffe03f */
[----:B------:R-:W-:Y:S02]  /*378c0*/  UIADD3.64 UR12, UR8, 0x4, URZ ;  /* 0x00000004080c7897 */ /* 0x000fe4000fffe03f */
[----:B------:R-:W-:Y:S02]  /*378d0*/  UIADD3.64 UR14, UR10, 0x4, URZ ;  /* 0x000000040a0e7897 */ /* 0x000fe4000fffe03f */
[----:B------:R-:W-:-:S02]  /*378e0*/  UIADD3.64 UR36, UR8, 0xffe, URZ ;  /* 0x00000ffe08247897 */ /* 0x000fc4000fffe03f */
[----:B------:R-:W-:Y:S02]  /*378f0*/  UIADD3.64 UR38, UR10, 0x7fe, URZ ;  /* 0x000007fe0a267897 */ /* 0x000fe4000fffe03f */
[----:B------:R-:W-:Y:S02]  /*37900*/  UIADD3.64 UR32, UR8, 0x1000, URZ ;  /* 0x0000100008207897 */ /* 0x000fe4000fffe03f */
[----:B------:R-:W-:Y:S02]  /*37910*/  UIADD3.64 UR34, UR10, 0x800, URZ ;  /* 0x000008000a227897 */ /* 0x000fe4000fffe03f */
[----:B------:R-:W-:Y:S02]  /*37920*/  UIADD3.64 UR28, UR8, 0x1002, URZ ;  /* 0x00001002081c7897 */ /* 0x000fe4000fffe03f */
[----:B------:R-:W-:Y:S02]  /*37930*/  UIADD3.64 UR30, UR10, 0x802, URZ ;  /* 0x000008020a1e7897 */ /* 0x000fe4000fffe03f */
[----:B------:R-:W-:-:S02]  /*37940*/  UIADD3.64 UR24, UR8, 0x1004, URZ ;  /* 0x0000100408187897 */ /* 0x000fc4000fffe03f */
[----:B------:R-:W-:Y:S01]  /*37950*/  UIADD3.64 UR26, UR10, 0x804, URZ ;  /* 0x000008040a1a7897 */ /* 0x000fe2000fffe03f */
[----:B--2---:R-:W-:-:S06]  /*37960*/  WARPGROUP.ARRIVE ;  /* 0x00000000000079c5 */ /* 0x004fcc0000000000 */
[----:B------:R-:W-:Y:S03]  /*37970*/  HGMMA.64x256x8.F32.TF32 R124, gdesc[UR44], R124, gsb0 ;  /* 0x07e000002c7c79f0 */ /* 0x000fe6000800287c */
[----:B------:R-:W-:Y:S02]  /*37980*/  WARPGROUP.DEPBAR.LE gsb0, 0x0 ;  /* 0x00008000000079c5 */ /* 0x000fe40000010000 */
[----:B------:R-:W-:-:S15]  /*37990*/  WARPGROUP.ARRIVE ;  /* 0x00000000000079c5 */ /* 0x000fde0000000000 */
[----:B------:R-:W-:-:S08]  /*379a0*/  NOP ;  /* 0x0000000000007918 */ /* 0x000fd00000000000 */
        /* <DEDUP_REMOVED lines=26> */
[----:B------:R1:W-:Y:S04]  /*37b50*/  STL.64 [R1+0x1c00], R124 ;  /* 0x001c007c01007387 */ /* 0x0003e80000100a00 */
        /* <DEDUP_REMOVED lines=63> */
[----:B-1----:R-:W4:Y:S04]  /*37f50*/  LDL.LU.64 R124, [R1+0x1800] ;  /* 0x00180000017c7983 */ /* 0x002f280000300a00 */
[----:B--2---:R-:W2:Y:S04]  /*37f60*/  LDL.LU.64 R126, [R1+0x1808] ;  /* 0x00180800017e7983 */ /* 0x004ea80000300a00 */
[----:B---3--:R-:W3:Y:S04]  /*37f70*/  LDL.LU.64 R128, [R1+0x1810] ;  /* 0x0018100001807983 */ /* 0x008ee80000300a00 */
[----:B----4-:R-:W4:Y:S04]  /*37f80*/  LDL.LU.64 R130, [R1+0x1818] ;  /* 0x0018180001827983 */ /* 0x010f280000300a00 */
[----:B------:R-:W2:Y:S04]  /*37f90*/  LDL.LU.64 R132, [R1+0x1820] ;  /* 0x0018200001847983 */ /* 0x000ea80000300a00 */
[----:B------:R-:W3:Y:S04]  /*37fa0*/  LDL.LU.64 R134, [R1+0x1828] ;  /* 0x0018280001867983 */ /* 0x000ee80000300a00 */
[----:B------:R-:W4:Y:S04]  /*37fb0*/  LDL.LU.64 R136, [R1+0x1830] ;  /* 0x0018300001887983 */ /* 0x000f280000300a00 */
[----:B------:R-:W2:Y:S04]  /*37fc0*/  LDL.LU.64 R138, [R1+0x1838] ;  /* 0x00183800018a7983 */ /* 0x000ea80000300a00 */
[----:B------:R-:W3:Y:S04]  /*37fd0*/  LDL.LU.64 R140, [R1+0x1840] ;  /* 0x00184000018c7983 */ /* 0x000ee80000300a00 */
[----:B------:R-:W4:Y:S04]  /*37fe0*/  LDL.LU.64 R142, [R1+0x1848] ;  /* 0x00184800018e7983 */ /* 0x000f280000300a00 */
[----:B------:R-:W2:Y:S04]  /*37ff0*/  LDL.LU.64 R144, [R1+0x1850] ;  /* 0x0018500001907983 */ /* 0x000ea80000300a00 */
[----:B------:R-:W3:Y:S04]  /*38000*/  LDL.LU.64 R146, [R1+0x1858] ;  /* 0x0018580001927983 */ /* 0x000ee80000300a00 */
[----:B------:R-:W4:Y:S04]  /*38010*/  LDL.LU.64 R148, [R1+0x1860] ;  /* 0x0018600001947983 */ /* 0x000f280000300a00 */
[----:B------:R-:W2:Y:S04]  /*38020*/  LDL.LU.64 R150, [R1+0x1868] ;  /* 0x0018680001967983 */ /* 0x000ea80000300a00 */
[----:B--2---:R-:W-:Y:S04]  /*38030*/  STL.64 [R1+0x42e0], R150 ;  /* 0x0042e09601007387 */ /* 0x004fe80000100a00 */
[----:B----4-:R-:W-:Y:S04]  /*38040*/  STL.64 [R1+0x42d8], R148 ;  /* 0x0042d89401007387 */ /* 0x010fe80000100a00 */
[----:B---3--:R-:W-:Y:S04]  /*38050*/  STL.64 [R1+0x42d0], R146 ;  /* 0x0042d09201007387 */ /* 0x008fe80000100a00 */
        /* <DEDUP_REMOVED lines=125> */
[----:B------:R-:W-:Y:S01]  /*38830*/  UIADD3.64 UR22, UR10, 0xffe, URZ ;  /* 0x00000ffe0a167897 */ /* 0x000fe2000fffe03f */
[----:B------:R-:W-:Y:S01]  /*38840*/  UMOV UR20, UR44 ;  /* 0x0000002c00147c82 */ /* 0x000fe20008000000 */
[----:B------:R-:W-:Y:S01]  /*38850*/  UMOV UR21, UR45 ;  /* 0x0000002d00157c82 */ /* 0x000fe20008000000 */
[----:B------:R-:W-:Y:S01]  /*38860*/  UIADD3.64 UR50, UR10, 0x1004, URZ ;  /* 0x000010040a327897 */ /* 0x000fe2000fffe03f */
[----:B------:R-:W3:Y:S03]  /*38870*/  LDL.LU.64 R152, [R1+0x1870] ;  /* 0x0018700001987983 */ /* 0x000ee60000300a00 */
[----:B------:R-:W-:Y:S01]  /*38880*/  UMOV UR4, UR22 ;  /* 0x0000001600047c82 */ /* 0x000fe20008000000 */
[----:B------:R-:W-:Y:S01]  /*38890*/  UMOV UR5, UR23 ;  /* 0x0000001700057c82 */ /* 0x000fe20008000000 */
[----:B------:R-:W-:Y:S01]  /*388a0*/  UMOV UR48, UR12 ;  /* 0x0000000c00307c82 */ /* 0x000fe20008000000 */
[----:B------:R-:W-:Y:S01]  /*388b0*/  UMOV UR49, UR13 ;  /* 0x0000000d00317c82 */ /* 0x000fe20008000000 */
[----:B------:R-:W-:Y:S01]  /*388c0*/  UIADD3.64 UR54, UR10, 0x17fe, URZ ;  /* 0x000017fe0a367897 */ /* 0x000fe2000fffe03f */
[----:B------:R-:W3:Y:S01]  /*388d0*/  LDL.LU.64 R154, [R1+0x1878] ;  /* 0x00187800019a7983 */ /* 0x000ee20000300a00 */
[----:B------:R-:W-:Y:S01]  /*388e0*/  UMOV UR52, UR36 ;  /* 0x0000002400347c82 */ /* 0x000fe20008000000 */
[----:B------:R-:W-:Y:S01]  /*388f0*/  UMOV UR53, UR37 ;  /* 0x0000002500357c82 */ /* 0x000fe20008000000 */
[----:B------:R-:W-:Y:S01]  /*38900*/  UIADD3.64 UR58, UR10, 0x1800, URZ ;  /* 0x000018000a3a7897 */ /* 0x000fe2000fffe03f */
[----:B------:R-:W3:Y:S01]  /*38910*/  LDL.LU.64 R156, [R1+0x1880] ;  /* 0x00188000019c7983 */ /* 0x000ee20000300a00 */
[----:B------:R-:W-:Y:S01]  /*38920*/  UMOV UR56, UR32 ;  /* 0x0000002000387c82 */ /* 0x000fe20008000000 */
[----:B------:R-:W-:-:S02]  /*38930*/  UMOV UR57, UR33 ;  /* 0x0000002100397c82 */ /* 0x000fc40008000000 */
        /* <DEDUP_REMOVED lines=47> */
[----:B--2---:R-:W-:-:S06]  /*38c30*/  WARPGROUP.ARRIVE ;  /* 0x00000000000079c5 */ /* 0x004fcc0000000000 */
[----:B------:R-:W-:Y:S01]  /*38c40*/  HGMMA.64x256x8.F32.TF32 R24, gdesc[UR20], R24, gsb0 ;  /* 0x07e00000141879f0 */ /* 0x000fe20008002818 */
[----:B------:R-:W-:Y:S01]  /*38c50*/  UIADD3.64 UR22, UR10, 0x1000, URZ ;  /* 0x000010000a167897 */ /* 0x000fe2000fffe03f */
[----:B------:R-:W-:Y:S01]  /*38c60*/  UMOV UR20, UR8 ;  /* 0x0000000800147c82 */ /* 0x000fe20008000000 */
[----:B------:R-:W-:Y:S01]  /*38c70*/  UMOV UR21, UR9 ;  /* 0x0000000900157c82 */ /* 0x000fe20008000000 */
[----:B------:R-:W-:Y:S02]  /*38c80*/  WARPGROUP.DEPBAR.LE gsb0, 0x0 ;  /* 0x00008000000079c5 */ /* 0x000fe40000010000 */
[----:B------:R-:W-:-:S15]  /*38c90*/  WARPGROUP.ARRIVE ;  /* 0x00000000000079c5 */ /* 0x000fde0000000000 */
[----:B------:R-:W-:-:S07]  /*38ca0*/  NOP ;  /* 0x0000000000007918 */ /* 0x000fce0000000000 */
[----:B------:R-:W-:Y:S01]  /*38cb0*/  HGMMA.64x256x8.F32.TF32 R24, gdesc[UR20], R24, gsb0 ;  /* 0x07e00000141879f0 */ /* 0x000fe20008002818 */
[----:B------:R-:W-:Y:S01]  /*38cc0*/  UIADD3.64 UR22, UR10, 0x1002, URZ ;  /* 0x000010020a167897 */ /* 0x000fe2000fffe03f */
[----:B------:R-:W-:Y:S01]  /*38cd0*/  UMOV UR20, UR16 ;  /* 0x0000001000147c82 */ /* 0x000fe20008000000 */
[----:B------:R-:W-:Y:S01]  /*38ce0*/  UMOV UR21, UR17 ;  /* 0x0000001100157c82 */ /* 0x000fe20008000000 */
[----:B------:R-:W-:Y:S02]  /*38cf0*/  WARPGROUP.DEPBAR.LE gsb0, 0x0 ;  /* 0x00008000000079c5 */ /* 0x000fe40000010000 */
[----:B------:R-:W-:-:S15]  /*38d00*/  WARPGROUP.ARRIVE ;  /* 0x00000000000079c5 */ /* 0x000fde0000000000 */
[----:B------:R-:W-:-:S07]  /*38d10*/  NOP ;  /* 0x0000000000007918 */ /* 0x000fce0000000000 */
        /* <DEDUP_REMOVED lines=8> */
[----:B------:R-:W-:Y:S01]  /*38da0*/  HGMMA.64x256x8.F32.TF32 R24, gdesc[UR52], R24, gsb0 ;  /* 0x07e00000341879f0 */ /* 0x000fe20008002818 */
[----:B------:R-:W-:Y:S01]  /*38db0*/  UMOV UR44, UR22 ;  /* 0x00000016002c7c82 */ /* 0x000fe20008000000 */
[----:B------:R-:W-:Y:S01]  /*38dc0*/  UMOV UR45, UR23 ;  /* 0x00000017002d7c82 */ /* 0x000fe20008000000 */
[----:B------:R-:W-:Y:S01]  /*38dd0*/  UIADD3.64 UR22, UR10, 0x1802, URZ ;  /* 0x000018020a167897 */ /* 0x000fe2000fffe03f */
[----:B------:R-:W-:Y:S01]  /*38de0*/  UMOV UR20, UR28 ;  /* 0x0000001c00147c82 */ /* 0x000fe20008000000 */
[----:B------:R-:W-:Y:S01]  /*38df0*/  UMOV UR21, UR29 ;  /* 0x0000001d00157c82 */ /* 0x000fe20008000000 */
[----:B------:R-:W-:Y:S02]  /*38e00*/  WARPGROUP.DEPBAR.LE gsb0, 0x0 ;  /* 0x00008000000079c5 */ /* 0x000fe40000010000 */
[----:B------:R-:W-:-:S15]  /*38e10*/  WARPGROUP.ARRIVE ;  /* 0x00000000000079c5 */ /* 0x000fde0000000000 */
[----:B------:R-:W-:-:S05]  /*38e20*/  NOP ;  /* 0x0000000000007918 */ /* 0x000fca0000000000 */
[----:B------:R-:W-:Y:S01]  /*38e30*/  HGMMA.64x256x8.F32.TF32 R24, gdesc[UR56], R24, gsb0 ;  /* 0x07e00000381879f0 */ /* 0x000fe20008002818 */
[----:B------:R-:W-:Y:S01]  /*38e40*/  UMOV UR56, UR22 ;  /* 0x0000001600387c82 */ /* 0x000fe20008000000 */
[----:B------:R-:W-:Y:S01]  /*38e50*/  UMOV UR57, UR23 ;  /* 0x0000001700397c82 */ /* 0x000fe20008000000 */
[----:B------:R-:W-:Y:S02]  /*38e60*/  WARPGROUP.DEPBAR.LE gsb0, 0x0 ;  /* 0x00008000000079c5 */ /* 0x000fe40000010000 */
[----:B------:R-:W-:-:S15]  /*38e70*/  WARPGROUP.ARRIVE ;  /* 0x00000000000079c5 */ /* 0x000fde0000000000 */
[----:B------:R-:W-:-:S08]  /*38e80*/  NOP ;  /* 0x0000000000007918 */ /* 0x000fd00000000000 */
        /* <DEDUP_REMOVED lines=87> */
[----:B------:R-:W-:Y:S01]  /*39400*/  UIADD3.64 UR40, UR8, 0x1fe, URZ ;  /* 0x000001fe08287897 */ /* 0x000fe2000fffe03f */
[----:B------:R-:W-:Y:S01]  /*39410*/  UMOV UR42, UR46 ;  /* 0x0000002e002a7c82 */ /* 0x000fe20008000000 */
[----:B------:R-:W-:Y:S01]  /*39420*/  UMOV UR43, UR47 ;  /* 0x0000002f002b7c82 */ /* 0x000fe20008000000 */
[----:B------:R-:W-:Y:S01]  /*39430*/  UIADD3.64 UR20, UR8, 0x200, URZ ;  /* 0x0000020008147897 */ /* 0x000fe2000fffe03f */
[----:B------:R-:W2:Y:S01]  /*39440*/  LDL.LU.64 R122, [R1+0x4270] ;  /* 0x00427000017a7983 */ /* 0x000ea20000300a00 */
[----:B------:R-:W-:Y:S01]  /*39450*/  UMOV UR48, UR22 ;  /* 0x0000001600307c82 */ /* 0x000fe20008000000 */
[----:B------:R-:W-:Y:S01]  /*39460*/  UMOV UR49, UR23 ;  /* 0x0000001700317c82 */ /* 0x000fe20008000000 */
[----:B------:R-:W-:Y:S01]  /*39470*/  UMOV UR22, UR10 ;  /* 0x0000000a00167c82 */ /* 0x000fe20008000000 */
[----:B------:R-:W-:Y:S01]  /*39480*/  UMOV UR23, UR11 ;  /* 0x0000000b00177c82 */ /* 0x000fe20008000000 */
[----:B------:R-:W-:Y:S01]  /*39490*/  UIADD3.64 UR16, UR8, 0x202, URZ ;  /* 0x0000020208107897 */ /* 0x000fe2000fffe03f */
[----:B------:R-:W4:Y:S01]  /*394a0*/  LDL.LU.64 R120, [R1+0x4268] ;  /* 0x0042680001787983 */ /* 0x000f220000300a00 */
[----:B------:R-:W-:-:S02]  /*394b0*/  UIADD3.64 UR12, UR8, 0x204, URZ ;  /* 0x00000204080c7897 */ /* 0x000fc4000fffe03f */
[----:B------:R-:W-:Y:S01]  /*394c0*/  UIADD3.64 UR36, UR8, 0x11fe, URZ ;  /* 0x000011fe08247897 */ /* 0x000fe2000fffe03f */
[----:B------:R-:W4:Y:S01]  /*394d0*/  LDL.LU.64 R118, [R1+0x4260] ;  /* 0x0042600001767983 */ /* 0x000f220000300a00 */
[----:B------:R-:W-:Y:S02]  /*394e0*/  UIADD3.64 UR32, UR8, 0x1200, URZ ;  /* 0x0000120008207897 */ /* 0x000fe4000fffe03f */
[----:B------:R-:W-:Y:S01]  /*394f0*/  UIADD3.64 UR28, UR8, 0x1202, URZ ;  /* 0x00001202081c7897 */ /* 0x000fe2000fffe03f */
[----:B------:R-:W4:Y:S01]  /*39500*/  LDL.LU.64 R116, [R1+0x4258] ;  /* 0x0042580001747983 */ /* 0x000f220000300a00 */
[----:B------:R-:W-:-:S03]  /*39510*/  UIADD3.64 UR24, UR8, 0x1204, URZ ;  /* 0x0000120408187897 */ /* 0x000fc6000fffe03f */
        /* <DEDUP_REMOVED lines=45> */
[----:B------:R-:W4:Y:S01]  /*397f0*/  LDL.LU.64 R24, [R1+0x40e8] ;  /* 0x0040e80001187983 */ /* 0x000f220000300a00 */
[----:B---3--:R-:W-:-:S06]  /*39800*/  WARPGROUP.ARRIVE ;  /* 0x00000000000079c5 */ /* 0x008fcc0000000000 */
        /* <DEDUP_REMOVED lines=95> */
[----:B---3--:R-:W3:Y:S04]  /*39e00*/  LDL.LU.64 R126, [R1+0x1408] ;  /* 0x00140800017e7983 */ /* 0x008ee80000300a00 */
[----:B--2---:R-:W2:Y:S04]  /*39e10*/  LDL.LU.64 R128, [R1+0x1410] ;  /* 0x0014100001807983 */ /* 0x004ea80000300a00 */
[----:B----4-:R-:W4:Y:S04]  /*39e20*/  LDL.LU.64 R130, [R1+0x1418] ;  /* 0x0014180001827983 */ /* 0x010f280000300a00 */
[----:B------:R-:W3:Y:S04]  /*39e30*/  LDL.LU.64 R132, [R1+0x1420] ;  /* 0x0014200001847983 */ /* 0x000ee80000300a00 */
[----:B------:R-:W2:Y:S04]  /*39e40*/  LDL.LU.64 R134, [R1+0x1428] ;  /* 0x0014280001867983 */ /* 0x000ea80000300a00 */
[----:B------:R-:W4:Y:S04]  /*39e50*/  LDL.LU.64 R136, [R1+0x1430] ;  /* 0x0014300001887983 */ /* 0x000f280000300a00 */
[----:B------:R-:W3:Y:S04]  /*39e60*/  LDL.LU.64 R138, [R1+0x1438] ;  /* 0x00143800018a7983 */ /* 0x000ee80000300a00 */
[----:B------:R-:W2:Y:S04]  /*39e70*/  LDL.LU.64 R140, [R1+0x1440] ;  /* 0x00144000018c7983 */ /* 0x000ea80000300a00 */
[----:B------:R-:W4:Y:S04]  /*39e80*/  LDL.LU.64 R142, [R1+0x1448] ;  /* 0x00144800018e7983 */ /* 0x000f280000300a00 */
[----:B------:R-:W3:Y:S04]  /*39e90*/  LDL.LU.64 R144, [R1+0x1450] ;  /* 0x0014500001907983 */ /* 0x000ee80000300a00 */
[----:B------:R-:W2:Y:S04]  /*39ea0*/  LDL.LU.64 R146, [R1+0x1458] ;  /* 0x0014580001927983 */ /* 0x000ea80000300a00 */
[----:B------:R-:W4:Y:S04]  /*39eb0*/  LDL.LU.64 R148, [R1+0x1460] ;  /* 0x0014600001947983 */ /* 0x000f280000300a00 */
[----:B------:R-:W3:Y:S04]  /*39ec0*/  LDL.LU.64 R150, [R1+0x1468] ;  /* 0x0014680001967983 */ /* 0x000ee80000300a00 */
[----:B---3--:R-:W-:Y:S04]  /*39ed0*/  STL.64 [R1+0x40e0], R150 ;  /* 0x0040e09601007387 */ /* 0x008fe80000100a00 */
[----:B----4-:R-:W-:Y:S04]  /*39ee0*/  STL.64 [R1+0x40d8], R148 ;  /* 0x0040d89401007387 */ /* 0x010fe80000100a00 */
[----:B--2---:R-:W-:Y:S04]  /*39ef0*/  STL.64 [R1+0x40d0], R146 ;  /* 0x0040d09201007387 */ /* 0x004fe80000100a00 */
        /* <DEDUP_REMOVED lines=125> */
[----:B------:R-:W-:Y:S01]  /*3a6d0*/  UMOV UR42, UR4 ;  /* 0x00000004002a7c82 */ /* 0x000fe20008000000 */
[----:B------:R-:W-:Y:S01]  /*3a6e0*/  UMOV UR43, UR5 ;  /* 0x00000005002b7c82 */ /* 0x000fe20008000000 */
[----:B------:R-:W-:Y:S01]  /*3a6f0*/  UIADD3.64 UR22, UR10, 0x1000, URZ ;  /* 0x000010000a167897 */ /* 0x000fe2000fffe03f */
        /* <DEDUP_REMOVED lines=51> */
[----:B------:R-:W-:Y:S03]  /*3aa30*/  HGMMA.64x256x8.F32.TF32 R24, gdesc[UR40], R24, gsb0 ;  /* 0x07e00000281879f0 */ /* 0x000fe60008002818 */
[----:B------:R-:W-:Y:S02]  /*3aa40*/  WARPGROUP.DEPBAR.LE gsb0, 0x0 ;  /* 0x00008000000079c5 */ /* 0x000fe40000010000 */
[----:B------:R-:W-:-:S15]  /*3aa50*/  WARPGROUP.ARRIVE ;  /* 0x00000000000079c5 */ /* 0x000fde0000000000 */
[----:B------:R-:W-:-:S08]  /*3aa60*/  NOP ;  /* 0x0000000000007918 */ /* 0x000fd00000000000 */
[----:B------:R-:W-:Y:S01]  /*3aa70*/  HGMMA.64x256x8.F32.TF32 R24, gdesc[UR20], R24, gsb0 ;  /* 0x07e00000141879f0 */ /* 0x000fe20008002818 */
[----:B------:R-:W-:Y:S01]  /*3aa80*/  UMOV UR20, UR16 ;  /* 0x0000001000147c82 */ /* 0x000fe20008000000 */
[----:B------:R-:W-:Y:S01]  /*3aa90*/  UMOV UR21, UR17 ;  /* 0x0000001100157c82 */ /* 0x000fe20008000000 */
[----:B------:R-:W-:Y:S01]  /*3aaa0*/  UMOV UR22, UR44 ;  /* 0x0000002c00167c82 */ /* 0x000fe20008000000 */
[----:B------:R-:W-:Y:S01]  /*3aab0*/  UMOV UR23, UR45 ;  /* 0x0000002d00177c82 */ /* 0x000fe20008000000 */
[----:B------:R-:W-:Y:S02]  /*3aac0*/  WARPGROUP.DEPBAR.LE gsb0, 0x0 ;  /* 0x00008000000079c5 */ /* 0x000fe40000010000 */
[----:B------:R-:W-:-:S15]  /*3aad0*/  WARPGROUP.ARRIVE ;  /* 0x00000000000079c5 */ /* 0x000fde0000000000 */
[----:B------:R-:W-:-:S06]  /*3aae0*/  NOP ;  /* 0x0000000000007918 */ /* 0x000fcc0000000000 */
        /* <DEDUP_REMOVED lines=2217> */
[----:B-1----:R-:W4:Y:S04]  /*43580*/  LDL.LU.64 R124, [R1] ;  /* 0x00000000017c7983 */ /* 0x002f280000300a00 */
        /* <DEDUP_REMOVED lines=195> */
[----:B------:R-:W-:-:S07]  /*441c0*/  UIADD3.64 UR40, UR10, 0x1000, URZ ;  /* 0x000010000a287897 */ /* 0x000fce000fffe03f */
[----:B------:R-:W-:Y:S01]  /*441d0*/  UMOV UR22, UR40 ;  /* 0x0000002800167c82 */ /* 0x000fe20008000000 */
[----:B------:R-:W-:Y:S01]  /*441e0*/  UMOV UR23, UR41 ;  /* 0x0000002900177c82 */ /* 0x000fe20008000000 */
[----:B------:R-:W-:Y:S01]  /*441f0*/  UIADD3.64 UR42, UR10, 0x1002, URZ ;  /* 0x000010020a2a7897 */ /* 0x000fe2000fffe03f */
[----:B------:R-:W-:Y:S02]  /*44200*/  WARPGROUP.DEPBAR.LE gsb0, 0x0 ;  /* 0x00008000000079c5 */ /* 0x000fe40000010000 */
[----:B------:R-:W-:-:S15]  /*44210*/  WARPGROUP.ARRIVE ;  /* 0x00000000000079c5 */ /* 0x000fde0000000000 */
        /* <DEDUP_REMOVED lines=128> */
[----:B------:R-:W-:-:S02]  /*44a20*/  UIADD3.64 UR44, UR8, 0xdfe, URZ ;  /* 0x00000dfe082c7897 */ /* 0x000fc4000fffe03f */
[----:B------:R-:W-:Y:S01]  /*44a30*/  UIADD3.64 UR20, UR8, 0xe00, URZ ;  /* 0x00000e0008147897 */ /* 0x000fe2000fffe03f */
[----:B------:R-:W2:Y:S01]  /*44a40*/  LDL.LU.64 R122, [R1+0x3670] ;  /* 0x00367000017a7983 */ /* 0x000ea20000300a00 */
[----:B------:R-:W-:Y:S01]  /*44a50*/  UMOV UR22, UR10 ;  /* 0x0000000a00167c82 */ /* 0x000fe20008000000 */
[----:B------:R-:W-:Y:S01]  /*44a60*/  UMOV UR23, UR11 ;  /* 0x0000000b00177c82 */ /* 0x000fe20008000000 */
[----:B---3--:R-:W-:Y:S01]  /*44a70*/  WARPGROUP.ARRIVE ;  /* 0x00000000000079c5 */ /* 0x008fe20000000000 */
[----:B------:R-:W-:Y:S01]  /*44a80*/  UIADD3.64 UR16, UR8, 0xe02, URZ ;  /* 0x00000e0208107897 */ /* 0x000fe2000fffe03f */
[----:B------:R-:W2:Y:S04]  /*44a90*/  LDL.LU.64 R120, [R1+0x3668] ;  /* 0x0036680001787983 */ /* 0x000ea80000300a00 */
[----:B------:R-:W-:Y:S01]  /*44aa0*/  HGMMA.64x256x8.F32.TF32 R124, gdesc[UR44], R124, gsb0 ;  /* 0x07e000002c7c79f0 */ /* 0x000fe2000800287c */
[----:B------:R-:W-:Y:S01]  /*44ab0*/  UIADD3.64 UR12, UR8, 0xe04, URZ ;  /* 0x00000e04080c7897 */ /* 0x000fe2000fffe03f */
[----:B------:R-:W2:Y:S01]  /*44ac0*/  LDL.LU.64 R118, [R1+0x3660] ;  /* 0x0036600001767983 */ /* 0x000ea20000300a00 */
[----:B------:R-:W-:-:S02]  /*44ad0*/  UIADD3.64 UR36, UR8, 0x1dfe, URZ ;  /* 0x00001dfe08247897 */ /* 0x000fc4000fffe03f */
[----:B------:R-:W-:Y:S01]  /*44ae0*/  UIADD3.64 UR32, UR8, 0x1e00, URZ ;  /* 0x00001e0008207897 */ /* 0x000fe2000fffe03f */
[----:B------:R-:W2:Y:S01]  /*44af0*/  LDL.LU.64 R116, [R1+0x3658] ;  /* 0x0036580001747983 */ /* 0x000ea20000300a00 */
[----:B------:R-:W-:Y:S01]  /*44b00*/  UIADD3.64 UR28, UR8, 0x1e02, URZ ;  /* 0x00001e02081c7897 */ /* 0x000fe2000fffe03f */
[----:B------:R-:W-:Y:S02]  /*44b10*/  WARPGROUP.DEPBAR.LE gsb0, 0x0 ;  /* 0x00008000000079c5 */ /* 0x000fe40000010000 */
[----:B------:R-:W-:Y:S01]  /*44b20*/  WARPGROUP.ARRIVE ;  /* 0x00000000000079c5 */ /* 0x000fe20000000000 */
[----:B------:R-:W-:Y:S01]  /*44b30*/  UMOV UR10, UR26 ;  /* 0x0000001a000a7c82 */ /* 0x000fe20008000000 */
[----:B------:R-:W-:Y:S01]  /*44b40*/  UMOV UR11, UR27 ;  /* 0x0000001b000b7c82 */ /* 0x000fe20008000000 */
[----:B------:R-:W2:-:S15]  /*44b50*/  LDL.LU.64 R114, [R1+0x3650] ;  /* 0x0036500001727983 */ /* 0x000e9e0000300a00 */
[----:B------:R-:W-:Y:S01]  /*44b60*/  HGMMA.64x256x8.F32.TF32 R124, gdesc[UR20], R124, gsb0 ;  /* 0x07e00000147c79f0 */ /* 0x000fe2000800287c */
[----:B------:R-:W-:Y:S01]  /*44b70*/  UIADD3.64 UR8, UR8, 0x1e04, URZ ;  /* 0x00001e0408087897 */ /* 0x000fe2000fffe03f */
        /* <DEDUP_REMOVED lines=45> */
[----:B------:R-:W-:-:S02]  /*44e50*/  WARPGROUP.DEPBAR.LE gsb0, 0x0 ;  /* 0x00008000000079c5 */ /* 0x000fc40000010000 */
[----:B------:R-:W-:-:S06]  /*44e60*/  WARPGROUP.ARRIVE ;  /* 0x00000000000079c5 */ /* 0x000fcc0000000000 */
        /* <DEDUP_REMOVED lines=22> */
[----:B------:R-:W-:Y:S04]  /*44fd0*/  STL.64 [R1], R124 ;  /* 0x0000007c01007387 */ /* 0x000fe80000100a00 */
        /* <DEDUP_REMOVED lines=64> */
[----:B------:R-:W4:Y:S04]  /*453e0*/  LDL.LU.64 R248, [R1+0x34d8] ;  /* 0x0034d80001f87983 */ /* 0x000f280000300a00 */
[----:B------:R-:W4:Y:S04]  /*453f0*/  LDL.LU.64 R246, [R1+0x34d0] ;  /* 0x0034d00001f67983 */ /* 0x000f280000300a00 */
        /* <DEDUP_REMOVED lines=63> */
[----:B------:R-:W-:Y:S01]  /*457f0*/  UMOV UR22, UR40 ;  /* 0x0000002800167c82 */ /* 0x000fe20008000000 */
[----:B------:R-:W-:Y:S01]  /*45800*/  UMOV UR23, UR41 ;  /* 0x0000002900177c82 */ /* 0x000fe20008000000 */
[----:B--2---:R-:W-:-:S06]  /*45810*/  WARPGROUP.ARRIVE ;  /* 0x00000000000079c5 */ /* 0x004fcc0000000000 */
[----:B------:R-:W-:Y:S01]  /*45820*/  HGMMA.64x256x8.F32.TF32 R24, gdesc[UR44], R24, gsb0 ;  /* 0x07e000002c1879f0 */ /* 0x000fe20008002818 */
[----:B------:R-:W-:Y:S01]  /*45830*/  UMOV UR18, UR42 ;  /* 0x0000002a00127c82 */ /* 0x000fe20008000000 */
[----:B------:R-:W-:Y:S01]  /*45840*/  UMOV UR19, UR43 ;  /* 0x0000002b00137c82 */ /* 0x000fe20008000000 */
[----:B------:R-:W-:Y:S02]  /*45850*/  WARPGROUP.DEPBAR.LE gsb0, 0x0 ;  /* 0x00008000000079c5 */ /* 0x000fe40000010000 */
[----:B------:R-:W-:-:S15]  /*45860*/  WARPGROUP.ARRIVE ;  /* 0x00000000000079c5 */ /* 0x000fde0000000000 */
[----:B------:R-:W-:-:S08]  /*45870*/  NOP ;  /* 0x0000000000007918 */ /* 0x000fd00000000000 */
        /* <DEDUP_REMOVED lines=21> */
[----:B------:R-:W-:Y:S02]  /*459d0*/  R2UR UR53, R10 ;  /* 0x000000000a3572ca */ /* 0x000fe400000e0000 */
[----:B------:R-:W-:Y:S01]  /*459e0*/  R2UR UR52, R7 ;  /* 0x00000000073472ca */ /* 0x000fe200000e0000 */
[----:B------:R-:W2:Y:S04]  /*459f0*/  LDL R10, [R1+0x2d04] ;  /* 0x002d0400010a7983 */ /* 0x000ea80000100800 */
[----:B------:R-:W3:Y:S01]  /*45a00*/  LDL.LU R7, [R1+0x2240] ;  /* 0x0022400001077983 */ /* 0x000ee20000300800 */
[----:B------:R-:W-:-:S02]  /*45a10*/  WARPGROUP.DEPBAR.LE gsb0, 0x0 ;  /* 0x00008000000079c5 */ /* 0x000fc40000010000 */
[----:B------:R-:W-:-:S15]  /*45a20*/  WARPGROUP.ARRIVE ;  /* 0x00000000000079c5 */ /* 0x000fde0000000000 */
[----:B------:R-:W-:Y:S01]  /*45a30*/  HGMMA.64x256x8.F32.TF32 R24, gdesc[UR32], R24, gsb0 ;  /* 0x07e00000201879f0 */ /* 0x000fe20008002818 */
[----:B------:R-:W-:-:S04]  /*45a40*/  UIMAD UR12, UR6, -0x40, UR53 ;  /* 0xffffffc0060c78a4 */ /* 0x000fc8000f8e0235 */
[----:B------:R-:W-:Y:S02]  /*45a50*/  UISETP.GT.AND UP1, UPT, UR12, URZ, UPT ;  /* 0x0000003f0c00728c */ /* 0x000fe4000bf24270 */
[----:B------:R-:W-:Y:S02]  /*45a60*/  UISETP.GE.AND UP0, UPT, UR6, UR52, UPT ;  /* 0x000000340600728c */ /* 0x000fe4000bf06270 */
[----:B------:R-:W-:-:S04]  /*45a70*/  USEL UR10, URZ, 0x4, !UP1 ;  /* 0x000000043f0a7887 */ /* 0x000fc8000c800000 */
[----:B------:R-:W-:Y:S01]  /*45a80*/  USEL UR10, UR10, URZ, !UP0 ;  /* 0x0000003f0a0a7287 */ /* 0x000fe2000c000000 */
[----:B------:R-:W-:-:S05]  /*45a90*/  UMOV UR11, UR49 ;  /* 0x00000031000b7c82 */ /* 0x000fca0008000000 */
[----:B------:R-:W-:Y:S01]  /*45aa0*/  ISETP.NE.U32.AND P0, PT, RZ, UR10, PT ;  /* 0x0000000aff007c0c */ /* 0x000fe2000bf05070 */
[----:B------:R-:W-:Y:S01]  /*45ab0*/  UMOV UR10, UR48 ;  /* 0x00000030000a7c82 */ /* 0x000fe20008000000 */
[----:B------:R-:W-:Y:S02]  /*45ac0*/  WARPGROUP.DEPBAR.LE gsb0, 0x0 ;  /* 0x00008000000079c5 */ /* 0x000fe40000010000 */
[----:B------:R-:W-:-:S06]  /*45ad0*/  WARPGROUP.ARRIVE ;  /* 0x00000000000079c5 */ /* 0x000fcc0000000000 */
[----:B------:R-:W-:Y:S01]  /*45ae0*/  HGMMA.64x256x8.F32.TF32 R24, gdesc[UR28], R24, gsb0 ;  /* 0x07e000001c1879f0 */ /* 0x000fe20008002818 */
[----:B------:R-:W-:-:S04]  /*45af0*/  UIADD3 UR7, UR7, 0x1, URZ ;  /* 0x0000000107077890 */ /* 0x000fc8000fffe03f */
[----:B------:R-:W-:Y:S01]  /*45b00*/  UISETP.GT.AND UP1, UPT, UR7, 0x2, UPT ;  /* 0x000000020700788c */ /* 0x000fe2000bf24270 */
[----:B---3--:R-:W-:-:S03]  /*45b10*/  IADD3 R7, P1, R7, R2, RZ ;  /* 0x0000000207077210 */ /* 0x008fc60007f3e0ff */
[----:B------:R-:W-:Y:S02]  /*45b20*/  USEL UR7, UR7, URZ, !UP1 ;  /* 0x0000003f07077287 */ /* 0x000fe4000c800000 */
[----:B------:R-:W-:Y:S02]  /*45b30*/  STL [R1+0x2240], R7 ;  /* 0x0022400701007387 */ /* 0x000fe40000100800 */
[----:B------:R-:W-:Y:S02]  /*45b40*/  ULEA UR13, UR7, UR61, 0x11 ;  /* 0x0000003d070d7291 */ /* 0x000fe4000f8e883f */
[----:B------:R-:W3:Y:S01]  /*45b50*/  LDL.LU R11, [R1+0x2250] ;  /* 0x00225000010b7983 */ /* 0x000ee20000300800 */
[----:B--2---:R-:W-:-:S03]  /*45b60*/  R2UR UR14, R10 ;  /* 0x000000000a0e72ca */ /* 0x004fc600000e0000 */
[----:B------:R-:W2:Y:S01]  /*45b70*/  LDL.LU R14, [R1+0x2254] ;  /* 0x00225400010e7983 */ /* 0x000ea20000300800 */
[----:B------:R-:W-:Y:S01]  /*45b80*/  R2UR UR4, R5 ;  /* 0x00000000050472ca */ /* 0x000fe200000e0000 */
[----:B------:R-:W-:Y:S02]  /*45b90*/  VIADD R5, R252, UR13 ;  /* 0x0000000dfc057c36 */ /* 0x000fe40008000000 */
[----:B------:R-:W4:Y:S04]  /*45ba0*/  LDL.LU R12, [R1+0x2258] ;  /* 0x00225800010c7983 */ /* 0x000f280000300800 */
[----:B------:R-:W2:Y:S04]  /*45bb0*/  LDL.LU R10, [R1+0x2268] ;  /* 0x00226800010a7983 */ /* 0x000ea80000300800 */
[----:B------:R1:W-:Y:S04]  /*45bc0*/  STL [R1+0x32ac], R252 ;  /* 0x0032acfc01007387 */ /* 0x0003e80000100800 */
[----:B-1----:R-:W2:Y:S01]  /*45bd0*/  LDL.LU R252, [R1+0x2260] ;  /* 0x0022600001fc7983 */ /* 0x002ea20000300800 */
[----:B------:R-:W-:-:S02]  /*45be0*/  WARPGROUP.DEPBAR.LE gsb0, 0x0 ;  /* 0x00008000000079c5 */ /* 0x000fc40000010000 */
[----:B------:R-:W-:-:S06]  /*45bf0*/  WARPGROUP.ARRIVE ;  /* 0x00000000000079c5 */ /* 0x000fcc0000000000 */
[----:B------:R-:W-:Y:S03]  /*45c00*/  HGMMA.64x256x8.F32.TF32 R24, gdesc[UR8], R24, gsb0 ;  /* 0x07e00000081879f0 */ /* 0x000fe60008002818 */
[----:B------:R-:W-:Y:S02]  /*45c10*/  WARPGROUP.DEPBAR.LE gsb0, 0x0 ;  /* 0x00008000000079c5 */ /* 0x000fe40000010000 */
[----:B------:R1:W-:Y:S04]  /*45c20*/  STL [R1+0x32e4], R76 ;  /* 0x0032e44c01007387 */ /* 0x0003e80000100800 */
[----:B-1----:R-:W4:Y:S04]  /*45c30*/  LDL.LU R76, [R1+0x224c] ;  /* 0x00224c00014c7983 */ /* 0x002f280000300800 */
[----:B------:R1:W-:Y:S04]  /*45c40*/  STL [R1+0x32e0], R77 ;  /* 0x0032e04d01007387 */ /* 0x0003e80000100800 */
[----:B-1----:R-:W2:Y:S04]  /*45c50*/  LDL.LU R77, [R1+0x2248] ;  /* 0x00224800014d7983 */ /* 0x002ea80000300800 */
[----:B------:R1:W-:Y:S04]  /*45c60*/  STL [R1+0x32dc], R78 ;  /* 0x0032dc4e01007387 */ /* 0x0003e80000100800 */
[----:B-1----:R-:W2:Y:S04]  /*45c70*/  LDL.LU R78, [R1+0x2244] ;  /* 0x00224400014e7983 */ /* 0x002ea80000300800 */
[----:B------:R-:W-:Y:S04]  /*45c80*/  STL [R1+0x32d8], R79 ;  /* 0x0032d84f01007387 */ /* 0x000fe80000100800 */
[----:B------:R-:W-:Y:S04]  /*45c90*/  STL [R1+0x32d4], R80 ;  /* 0x0032d45001007387 */ /* 0x000fe80000100800 */
[----:B------:R-:W-:Y:S04]  /*45ca0*/  STL [R1+0x32d0], R81 ;  /* 0x0032d05101007387 */ /* 0x000fe80000100800 */
[----:B------:R-:W-:Y:S04]  /*45cb0*/  STL [R1+0x32cc], R82 ;  /* 0x0032cc5201007387 */ /* 0x000fe80000100800 */
[----:B------:R1:W-:Y:S04]  /*45cc0*/  STL [R1+0x32c8], R83 ;  /* 0x0032c85301007387 */ /* 0x0003e80000100800 */
[----:B------:R-:W-:Y:S04]  /*45cd0*/  STL [R1+0x32c4], R84 ;  /* 0x0032c45401007387 */ /* 0x000fe80000100800 */
[----:B------:R-:W-:Y:S04]  /*45ce0*/  STL [R1+0x32c0], R85 ;  /* 0x0032c05501007387 */ /* 0x000fe80000100800 */
[----:B------:R-:W-:Y:S04]  /*45cf0*/  STL [R1+0x32bc], R86 ;  /* 0x0032bc5601007387 */ /* 0x000fe80000100800 */
[----:B------:R-:W-:Y:S04]  /*45d00*/  STL [R1+0x32b8], R87 ;  /* 0x0032b85701007387 */ /* 0x000fe80000100800 */
[----:B------:R-:W-:Y:S04]  /*45d10*/  STL [R1+0x32b4], R88 ;  /* 0x0032b45801007387 */ /* 0x000fe80000100800 */
[----:B------:R-:W-:Y:S04]  /*45d20*/  STL [R1+0x32b0], R89 ;  /* 0x0032b05901007387 */ /* 0x000fe80000100800 */
        /* <DEDUP_REMOVED lines=31> */
[----:B-1----:R-:W2:Y:S04]  /*45f20*/  LDL.LU R83, [R1+0x225c] ;  /* 0x00225c0001537983 */ /* 0x002ea80000300800 */
[----:B------:R-:W2:Y:S01]  /*45f30*/  LDL.LU R13, [R1+0x2264] ;  /* 0x00226400010d7983 */ /* 0x000ea20000300800 */
[----:B------:R-:W-:Y:S01]  /*45f40*/  R2UR UR5, R6 ;  /* 0x00000000060572ca */ /* 0x000fe200000e0000 */
[----:B------:R-:W-:Y:S01]  /*45f50*/  IMAD.X R15, R15, 0x1, R0, P1 ;  /* 0x000000010f0f7824 */ /* 0x000fe200008e0600 */
[----:B------:R-:W-:Y:S01]  /*45f60*/  BAR.SYNC.DEFER_BLOCKING 0x0 ;  /* 0x0000000000007b1d */ /* 0x000fe20000010000 */
[----:B------:R-:W-:Y:S01]  /*45f70*/  IMAD.MOV.U32 R6, RZ, RZ, R7 ;  /* 0x000000ffff067224 */ /* 0x000fe200078e0007 */
[----:B---3--:R-:W-:Y:S01]  /*45f80*/  IADD3 R11, P2, R11, R2, RZ ;  /* 0x000000020b0b7210 */ /* 0x008fe20007f5e0ff */
[----:B------:R-:W-:-:S08]  /*45f90*/  IMAD.MOV.U32 R7, RZ, RZ, R15 ;  /* 0x000000ffff077224 */ /* 0x000fd000078e000f */
[----:B------:R-:W-:Y:S01]  /*45fa0*/  @!PT LDS RZ, [RZ] ;  /* 0x00000000fffff984 */ /* 0x000fe20000000800 */
[----:B------:R-:W-:Y:S01]  /*45fb0*/  @!PT LDS RZ, [RZ] ;  /* 0x00000000fffff984 */ /* 0x000fe20000000800 */
[----:B------:R-:W-:Y:S01]  /*45fc0*/  @!PT LDS RZ, [RZ] ;  /* 0x00000000fffff984 */ /* 0x000fe20000000800 */
[----:B------:R1:W-:Y:S01]  /*45fd0*/  LDGSTS.E [R5], desc[UR4][R6.64], P0 ;  /* 0x0000000006057fae */ /* 0x0003e20008121844 */
[----:B----4-:R-:W-:Y:S01]  /*45fe0*/  IMAD.X R76, R76, 0x1, R0, P2 ;  /* 0x000000014c4c7824 */ /* 0x010fe200010e0600 */
[----:B--2---:R-:W-:-:S05]  /*45ff0*/  IADD3 R77, P1, R77, R2, RZ ;  /* 0x000000024d4d7210 */ /* 0x004fca0007f3e0ff */
[----:B------:R-:W-:Y:S01]  /*46000*/  STL [R1+0x2248], R77 ;  /* 0x0022484d01007387 */ /* 0x000fe20000100800 */
[----:B-1----:R-:W-:Y:S02]  /*46010*/  IMAD.MOV.U32 R6, RZ, RZ, R77 ;  /* 0x000000ffff067224 */ /* 0x002fe400078e004d */
[----:B------:R-:W-:-:S04]  /*46020*/  IMAD.X R78, R78, 0x1, R0, P1 ;  /* 0x000000014e4e7824 */ /* 0x000fc800008e0600 */
[----:B------:R-:W-:Y:S01]  /*46030*/  IMAD.MOV.U32 R7, RZ, RZ, R78 ;  /* 0x000000ffff077224 */ /* 0x000fe200078e004e */
[----:B------:R-:W-:Y:S04]  /*46040*/  STL [R1+0x2244], R78 ;  /* 0x0022444e01007387 */ /* 0x000fe80000100800 */
[----:B------:R1:W-:Y:S04]  /*46050*/  STL [R1+0x2250], R11 ;  /* 0x0022500b01007387 */ /* 0x0003e80000100800 */
[----:B------:R-:W2:Y:S04]  /*46060*/  LDL.LU R81, [R1+0x2270] ;  /* 0x0022700001517983 */ /* 0x000ea80000300800 */
[----:B------:R-:W-:Y:S04]  /*46070*/  STL [R1+0x224c], R76 ;  /* 0x00224c4c01007387 */ /* 0x000fe80000100800 */
[----:B------:R3:W-:Y:S04]  /*46080*/  LDGSTS.E [R5+0x4000], desc[UR4][R6.64], P0 ;  /* 0x0400000006057fae */ /* 0x0007e80008121844 */
[----:B------:R-:W4:Y:S04]  /*46090*/  LDL.LU R82, [R1+0x226c] ;  /* 0x00226c0001527983 */ /* 0x000f280000300800 */
[----:B------:R-:W4:Y:S01]  /*460a0*/  LDL.LU R79, [R1+0x2274] ;  /* 0x00227400014f7983 */ /* 0x000f220000300800 */
[----:B---3--:R-:W-:-:S03]  /*460b0*/  IMAD.MOV.U32 R6, RZ, RZ, R11 ;  /* 0x000000ffff067224 */ /* 0x008fc600078e000b */
[----:B-1----:R-:W3:Y:S01]  /*460c0*/  LDL.LU R11, [R1+0x2278] ;  /* 0x00227800010b7983 */ /* 0x002ee20000300800 */
[----:B------:R-:W-:Y:S01]  /*460d0*/  IADD3 R12, P1, R12, R2, RZ ;  /* 0x000000020c0c7210 */ /* 0x000fe20007f3e0ff */
[----:B------:R-:W-:Y:S02]  /*460e0*/  IMAD.MOV.U32 R7, RZ, RZ, R76 ;  /* 0x000000ffff077224 */ /* 0x000fe400078e004c */
[----:B------:R-:W3:Y:S02]  /*460f0*/  LDL.LU R80, [R1+0x227c] ;  /* 0x00227c0001507983 */ /* 0x000ee40000300800 */
[----:B------:R-:W-:Y:S02]  /*46100*/  IMAD.X R14, R14, 0x1, R0, P1 ;  /* 0x000000010e0e7824 */ /* 0x000fe400008e0600 */
[----:B------:R-:W3:Y:S04]  /*46110*/  LDL.LU R78, [R1+0x2280] ;  /* 0x00228000014e7983 */ /* 0x000ee80000300800 */
[----:B------:R1:W-:Y:S04]  /*46120*/  STL [R1+0x2258], R12 ;  /* 0x0022580c01007387 */ /* 0x0003e80000100800 */
[----:B------:R1:W-:Y:S04]  /*46130*/  LDGSTS.E [R5+0x8000], desc[UR4][R6.64], P0 ;  /* 0x0800000006057fae */ /* 0x0003e80008121844 */
[----:B------:R1:W-:Y:S04]  /*46140*/  STL [R1+0x2254], R14 ;  /* 0x0022540e01007387 */ /* 0x0003e80000100800 */
[----:B------:R-:W3:Y:S01]  /*46150*/  LDL.LU R77, [R1+0x2284] ;  /* 0x00228400014d7983 */ /* 0x000ee20000300800 */
[----:B-1----:R-:W-:-:S03]  /*46160*/  IMAD.MOV.U32 R6, RZ, RZ, R12 ;  /* 0x000000ffff067224 */ /* 0x002fc600078e000c */
[----:B------:R-:W3:Y:S01]  /*46170*/  LDL.LU R12, [R1+0x2288] ;  /* 0x00228800010c7983 */ /* 0x000ee20000300800 */
[----:B------:R-:W-:-:S03]  /*46180*/  IMAD.MOV.U32 R7, RZ, RZ, R14 ;  /* 0x000000ffff077224 */ /* 0x000fc600078e000e */
[----:B------:R-:W3:Y:S04]  /*46190*/  LDL.LU R76, [R1+0x228c] ;  /* 0x00228c00014c7983 */ /* 0x000ee80000300800 */
[----:B------:R-:W3:Y:S01]  /*461a0*/  LDL.LU R14, [R1+0x2290] ;  /* 0x00229000010e7983 */ /* 0x000ee20000300800 */
[----:B------:R-:W-:Y:S01]  /*461b0*/  UISETP.GT.AND UP1, UPT, UR12, 0x1, UPT ;  /* 0x000000010c00788c */ /* 0x000fe2000bf24270 */
[----:B------:R-:W-:Y:S02]  /*461c0*/  IADD3 R252, P1, R252, R2, RZ ;  /* 0x00000002fcfc7210 */ /* 0x000fe40007f3e0ff */
[----:B------:R1:W-:Y:S01]  /*461d0*/  LDGSTS.E [R5+0xc000], desc[UR4][R6.64], P0 ;  /* 0x0c00000006057fae */ /* 0x0003e20008121844 */
[----:B------:R-:W-:-:S04]  /*461e0*/  USEL UR8, URZ, 0x4, !UP1 ;  /* 0x000000043f087887 */ /* 0x000fc8000c800000 */
[----:B------:R-:W-:Y:S01]  /*461f0*/  USEL UR8, UR8, URZ, !UP0 ;  /* 0x0000003f08087287 */ /* 0x000fe2000c000000 */
[----:B------:R-:W-:-:S05]  /*46200*/  IADD3 R10, P2, R10, R2, RZ ;  /* 0x000000020a0a7210 */ /* 0x000fca0007f5e0ff */
[----:B------:R-:W-:Y:S01]  /*46210*/  ISETP.NE.U32.AND P0, PT, RZ, UR8, PT ;  /* 0x00000008ff007c0c */ /* 0x000fe2000bf05070 */
[----:B-1----:R-:W-:Y:S01]  /*46220*/  IMAD.MOV.U32 R6, RZ, RZ, R252 ;  /* 0x000000ffff067224 */ /* 0x002fe200078e00fc */
[----:B------:R-:W-:Y:S01]  /*46230*/  STL [R1+0x2260], R252 ;  /* 0x002260fc01007387 */ /* 0x000fe20000100800 */
[----:B------:R-:W-:-:S04]  /*46240*/  UISETP.GT.AND UP1, UPT, UR12, 0x2, UPT ;  /* 0x000000020c00788c */ /* 0x000fc8000bf24270 */
[----:B------:R-:W-:-:S04]  /*46250*/  USEL UR8, URZ, 0x4, !UP1 ;  /* 0x000000043f087887 */ /* 0x000fc8000c800000 */
[----:B------:R-:W-:Y:S01]  /*46260*/  USEL UR8, UR8, URZ, !UP0 ;  /* 0x0000003f08087287 */ /* 0x000fe2000c000000 */
[----:B------:R-:W-:-:S04]  /*46270*/  IMAD.X R83, R83, 0x1, R0, P1 ;  /* 0x0000000153537824 */ /* 0x000fc800008e0600 */
[----:B------:R-:W-:Y:S02]  /*46280*/  IMAD.MOV.U32 R7, RZ, RZ, R83 ;  /* 0x000000ffff077224 */ /* 0x000fe400078e0053 */
[----:B------:R-:W-:Y:S01]  /*46290*/  IMAD.X R13, R13, 0x1, R0, P2 ;  /* 0x000000010d0d7824 */ /* 0x000fe200010e0600 */
[----:B------:R-:W-:Y:S04]  /*462a0*/  STL [R1+0x225c], R83 ;  /* 0x00225c5301007387 */ /* 0x000fe80000100800 */
[----:B------:R-:W-:Y:S04]  /*462b0*/  STL [R1+0x2268], R10 ;  /* 0x0022680a01007387 */ /* 0x000fe80000100800 */
[----:B------:R1:W-:Y:S04]  /*462c0*/  LDGSTS.E [R5+0x4], desc[UR4][R6.64], P0 ;  /* 0x0000400006057fae */ /* 0x0003e80008121844 */
[----:B------:R1:W-:Y:S02]  /*462d0*/  STL [R1+0x2264], R13 ;  /* 0x0022640d01007387 */ /* 0x0003e40000100800 */
[----:B-1----:R-:W-:-:S02]  /*462e0*/  IMAD.MOV.U32 R7, RZ, RZ, R13 ;  /* 0x000000ffff077224 */ /* 0x002fc400078e000d */
[----:B------:R-:W-:Y:S01]  /*462f0*/  IMAD.MOV.U32 R6, RZ, RZ, R10 ;  /* 0x000000ffff067224 */ /* 0x000fe200078e000a */
[----:B------:R-:W3:Y:S04]  /*46300*/  LDL.LU R13, [R1+0x2294] ;  /* 0x00229400010d7983 */ /* 0x000ee80000300800 */
[----:B------:R-:W3:Y:S04]  /*46310*/  LDL.LU R10, [R1+0x2298] ;  /* 0x00229800010a7983 */ /* 0x000ee80000300800 */
[----:B------:R1:W-:Y:S01]  /*46320*/  LDGSTS.E [R5+0x4004], desc[UR4][R6.64], P0 ;  /* 0x0400400006057fae */ /* 0x0003e20008121844 */
[----:B--2---:R-:W-:-:S05]  /*46330*/  IADD3 R81, P1, R81, R2, RZ ;  /* 0x0000000251517210 */ /* 0x004fca0007f3e0ff */
[----:B-1----:R-:W-:Y:S02]  /*46340*/  IMAD.MOV.U32 R6, RZ, RZ, R81 ;  /* 0x000000ffff067224 */ /* 0x002fe400078e0051 */
[----:B----4-:R-:W-:-:S04]  /*46350*/  IMAD.X R82, R82, 0x1, R0, P1 ;  /* 0x0000000152527824 */ /* 0x010fc800008e0600 */
[----:B------:R-:W-:Y:S01]  /*46360*/  IMAD.MOV.U32 R7, RZ, RZ, R82 ;  /* 0x000000ffff077224 */ /* 0x000fe200078e0052 */
[----:B---3--:R-:W-:-:S04]  /*46370*/  IADD3 R11, P2, R11, R2, RZ ;  /* 0x000000020b0b7210 */ /* 0x008fc80007f5e0ff */
[----:B------:R1:W-:Y:S01]  /*46380*/  LDGSTS.E [R5+0x8004], desc[UR4][R6.64], P0 ;  /* 0x0800400006057fae */ /* 0x0003e20008121844 */
[--C-:B------:R-:W-:Y:S01]  /*46390*/  IMAD.X R79, R79, 0x1, R0.reuse, P2 ;  /* 0x000000014f4f7824 */ /* 0x100fe200010e0600 */
[----:B------:R-:W-:Y:S02]  /*463a0*/  ISETP.NE.U32.AND P1, PT, RZ, UR8, PT ;  /* 0x00000008ff007c0c */ /* 0x000fe4000bf25070 */
[----:B------:R-:W-:Y:S01]  /*463b0*/  IADD3 R78, P3, R78, R2, RZ ;  /* 0x000000024e4e7210 */ /* 0x000fe20007f7e0ff */
[----:B------:R-:W-:Y:S01]  /*463c0*/  STL [R1+0x2270], R81 ;  /* 0x0022705101007387 */ /* 0x000fe20000100800 */
[----:B-1----:R-:W-:Y:S02]  /*463d0*/  IMAD.MOV.U32 R6, RZ, RZ, R11 ;  /* 0x000000ffff067224 */ /* 0x002fe400078e000b */
[----:B------:R-:W-:Y:S01]  /*463e0*/  IMAD.MOV.U32 R7, RZ, RZ, R79 ;  /* 0x000000ffff077224 */ /* 0x000fe200078e004f */
[----:B------:R-:W-:Y:S01]  /*463f0*/  STL [R1+0x226c], R82 ;  /* 0x00226c5201007387 */ /* 0x000fe20000100800 */
[----:B------:R-:W-:-:S03]  /*46400*/  IMAD.X R80, R80, 0x1, R0, P3 ;  /* 0x0000000150507824 */ /* 0x000fc600018e0600 */
[----:B------:R-:W-:Y:S04]  /*46410*/  STL [R1+0x2278], R11 ;  /* 0x0022780b01007387 */ /* 0x000fe80000100800 */
[----:B------:R1:W-:Y:S04]  /*46420*/  LDGSTS.E [R5+0xc004], desc[UR4][R6.64], P0 ;  /* 0x0c00400006057fae */ /* 0x0003e80008121844 */
[----:B------:R2:W-:Y:S01]  /*46430*/  STL [R1+0x2274], R79 ;  /* 0x0022744f01007387 */ /* 0x0005e20000100800 */
[----:B------:R-:W-:-:S03]  /*46440*/  IADD3 R12, P0, R12, R2, RZ ;  /* 0x000000020c0c7210 */ /* 0x000fc60007f1e0ff */
[----:B------:R-:W-:Y:S02]  /*46450*/  STL [R1+0x2280], R78 ;  /* 0x0022804e01007387 */ /* 0x000fe40000100800 */
[----:B------:R-:W-:Y:S02]  /*46460*/  IMAD.X R77, R77, 0x1, R0, P0 ;  /* 0x000000014d4d7824 */ /* 0x000fe400000e0600 */
[----:B--2---:R-:W2:Y:S01]  /*46470*/  LDL.LU R79, [R1+0x22a0] ;  /* 0x0022a000014f7983 */ /* 0x004ea20000300800 */
[----:B-1----:R-:W-:Y:S02]  /*46480*/  IMAD.MOV.U32 R6, RZ, RZ, R78 ;  /* 0x000000ffff067224 */ /* 0x002fe400078e004e */
[----:B------:R-:W-:Y:S01]  /*46490*/  IMAD.MOV.U32 R7, RZ, RZ, R80 ;  /* 0x000000ffff077224 */ /* 0x000fe200078e0050 */
[----:B------:R1:W-:Y:S01]  /*464a0*/  STL [R1+0x227c], R80 ;  /* 0x00227c5001007387 */ /* 0x0003e20000100800 */
[----:B------:R-:W-:-:S03]  /*464b0*/  IADD3 R14, P2, R14, R2, RZ ;  /* 0x000000020e0e7210 */ /* 0x000fc60007f5e0ff */
[----:B------:R-:W3:Y:S02]  /*464c0*/  LDL.LU R11, [R1+0x22a8] ;  /* 0x0022a800010b7983 */ /* 0x000ee40000300800 */
[----:B------:R-:W-:Y:S02]  /*464d0*/  IMAD.X R76, R76, 0x1, R0, P2 ;  /* 0x000000014c4c7824 */ /* 0x000fe400010e0600 */
[----:B------:R4:W-:Y:S04]  /*464e0*/  LDGSTS.E [R5+0x8], desc[UR4][R6.64], P1 ;  /* 0x0000800006057fae */ /* 0x0009e80008921844 */
[----:B-1----:R-:W3:Y:S04]  /*464f0*/  LDL.LU R80, [R1+0x229c] ;  /* 0x00229c0001507983 */ /* 0x002ee80000300800 */
[----:B------:R-:W3:Y:S04]  /*46500*/  LDL.LU R78, [R1+0x22a4] ;  /* 0x0022a400014e7983 */ /* 0x000ee80000300800 */
[----:B------:R1:W-:Y:S01]  /*46510*/  STL [R1+0x2288], R12 ;  /* 0x0022880c01007387 */ /* 0x0003e20000100800 */
[----:B----4-:R-:W-:-:S02]  /*46520*/  IMAD.MOV.U32 R6, RZ, RZ, R12 ;  /* 0x000000ffff067224 */ /* 0x010fc400078e000c */
[----:B------:R-:W-:Y:S01]  /*46530*/  IMAD.MOV.U32 R7, RZ, RZ, R77 ;  /* 0x000000ffff077224 */ /* 0x000fe200078e004d */
[----:B------:R-:W-:Y:S04]  /*46540*/  STL [R1+0x2284], R77 ;  /* 0x0022844d01007387 */ /* 0x000fe80000100800 */
[----:B------:R4:W-:Y:S04]  /*46550*/  STL [R1+0x2290], R14 ;  /* 0x0022900e01007387 */ /* 0x0009e80000100800 */
[----:B-1----:R-:W3:Y:S04]  /*46560*/  LDL.LU R12, [R1+0x22b0] ;  /* 0x0022b000010c7983 */ /* 0x002ee80000300800 */
[----:B------:R1:W-:Y:S04]  /*46570*/  LDGSTS.E [R5+0x4008], desc[UR4][R6.64], P1 ;  /* 0x0400800006057fae */ /* 0x0003e80008921844 */
[----:B------:R4:W-:Y:S01]  /*46580*/  STL [R1+0x228c], R76 ;  /* 0x00228c4c01007387 */ /* 0x0009e20000100800 */
[----:B-1----:R-:W-:-:S03]  /*46590*/  IMAD.MOV.U32 R6, RZ, RZ, R14 ;  /* 0x000000ffff067224 */ /* 0x002fc600078e000e */
[----:B----4-:R-:W4:Y:S01]  /*465a0*/  LDL.LU R14, [R1+0x22ac] ;  /* 0x0022ac00010e7983 */ /* 0x010f220000300800 */
[----:B------:R-:W-:-:S05]  /*465b0*/  IMAD.MOV.U32 R7, RZ, RZ, R76 ;  /* 0x000000ffff077224 */ /* 0x000fca00078e004c */
[----:B------:R1:W-:Y:S01]  /*465c0*/  LDGSTS.E [R5+0x8008], desc[UR4][R6.64], P1 ;  /* 0x0800800006057fae */ /* 0x0003e20008921844 */
[----:B------:R-:W-:-:S04]  /*465d0*/  UISETP.GT.AND UP1, UPT, UR12, 0x3, UPT ;  /* 0x000000030c00788c */ /* 0x000fc8000bf24270 */
[----:B------:R-:W-:-:S04]  /*465e0*/  USEL UR8, URZ, 0x4, !UP1 ;  /* 0x000000043f087887 */ /* 0x000fc8000c800000 */
[----:B------:R-:W-:Y:S01]  /*465f0*/  USEL UR8, UR8, URZ, !UP0 ;  /* 0x0000003f08087287 */ /* 0x000fe2000c000000 */
[----:B------:R-:W-:-:S05]  /*46600*/  IADD3 R10, P0, R10, R2, RZ ;  /* 0x000000020a0a7210 */ /* 0x000fca0007f1e0ff */
[----:B------:R-:W-:Y:S01]  /*46610*/  IMAD.X R13, R13, 0x1, R0, P0 ;  /* 0x000000010d0d7824 */ /* 0x000fe200000e0600 */
[----:B------:R-:W-:Y:S04]  /*46620*/  STL [R1+0x2298], R10 ;  /* 0x0022980a01007387 */ /* 0x000fe80000100800 */
[----:B------:R1:W-:Y:S04]  /*46630*/  STL [R1+0x2294], R13 ;  /* 0x0022940d01007387 */ /* 0x0003e80000100800 */
[----:B------:R-:W4:Y:S04]  /*46640*/  LDL.LU R84, [R1+0x22b4] ;  /* 0x0022b40001547983 */ /* 0x000f280000300800 */
[----:B------:R-:W4:Y:S04]  /*46650*/  LDL.LU R83, [R1+0x22b8] ;  /* 0x0022b80001537983 */ /* 0x000f280000300800 */
[----:B------:R-:W4:Y:S04]  /*46660*/  LDL.LU R82, [R1+0x263c] ;  /* 0x00263c0001527983 */ /* 0x000f280000300800 */
[----:B------:R-:W4:Y:S04]  /*46670*/  LDL.LU R81, [R1+0x2640] ;  /* 0x0026400001517983 */ /* 0x000f280000300800 */
[----:B------:R-:W4:Y:S04]  /*46680*/  LDL.LU R77, [R1+0x2644] ;  /* 0x00264400014d7983 */ /* 0x000f280000300800 */
[----:B------:R-:W4:Y:S01]  /*46690*/  LDL.LU R76, [R1+0x2648] ;  /* 0x00264800014c7983 */ /* 0x000f220000300800 */
[----:B-1----:R-:W-:-:S02]  /*466a0*/  IMAD.MOV.U32 R7, RZ, RZ, R13 ;  /* 0x000000ffff077224 */ /* 0x002fc400078e000d */
[----:B------:R-:W-:Y:S01]  /*466b0*/  IMAD.MOV.U32 R6, RZ, RZ, R10 ;  /* 0x000000ffff067224 */ /* 0x000fe200078e000a */
[----:B------:R-:W4:Y:S04]  /*466c0*/  LDL.LU R13, [R1+0x264c] ;  /* 0x00264c00010d7983 */ /* 0x000f280000300800 */
[----:B------:R-:W4:Y:S01]  /*466d0*/  LDL.LU R10, [R1+0x2650] ;  /* 0x00265000010a7983 */ /* 0x000f220000300800 */
[----:B------:R-:W-:-:S03]  /*466e0*/  ISETP.NE.U32.AND P0, PT, RZ, UR8, PT ;  /* 0x00000008ff007c0c */ /* 0x000fc6000bf05070 */
[----:B------:R1:W-:Y:S01]  /*466f0*/  LDGSTS.E [R5+0xc008], desc[UR4][R6.64], P1 ;  /* 0x0c00800006057fae */ /* 0x0003e20008921844 */
[-C--:B--2---:R-:W-:Y:S02]  /*46700*/  IADD3 R79, P1, R79, R2.reuse, RZ ;  /* 0x000000024f4f7210 */ /* 0x084fe40007f3e0ff */
[----:B---3--:R-:W-:-:S03]  /*46710*/  IADD3 R11, P2, R11, R2, RZ ;  /* 0x000000020b0b7210 */ /* 0x008fc60007f5e0ff */
[----:B-1----:R-:W-:Y:S02]  /*46720*/  IMAD.MOV.U32 R6, RZ, RZ, R79 ;  /* 0x000000ffff067224 */ /* 0x002fe400078e004f */
[----:B------:R-:W-:Y:S01]  /*46730*/  IMAD.X R80, R80, 0x1, R0, P1 ;  /* 0x0000000150507824 */ /* 0x000fe200008e0600 */
[----:B------:R-:W-:Y:S03]  /*46740*/  STL [R1+0x22a0], R79 ;  /* 0x0022a04f01007387 */ /* 0x000fe60000100800 */
[----:B------:R-:W-:Y:S02]  /*46750*/  IMAD.MOV.U32 R7, RZ, RZ, R80 ;  /* 0x000000ffff077224 */ /* 0x000fe400078e0050 */
[----:B------:R-:W-:Y:S01]  /*46760*/  IMAD.X R78, R78, 0x1, R0, P2 ;  /* 0x000000014e4e7824 */ /* 0x000fe200010e0600 */
[----:B------:R-:W-:Y:S04]  /*46770*/  STL [R1+0x229c], R80 ;  /* 0x00229c5001007387 */ /* 0x000fe80000100800 */
[----:B------:R1:W-:Y:S04]  /*46780*/  STL [R1+0x22a8], R11 ;  /* 0x0022a80b01007387 */ /* 0x0003e80000100800 */
[----:B------:R2:W-:Y:S01]  /*46790*/  LDGSTS.E [R5+0xc], desc[UR4][R6.64], P0 ;  /* 0x0000c00006057fae */ /* 0x0005e20008121844 */
[----:B------:R-:W-:-:S03]  /*467a0*/  IADD3 R12, P1, R12, R2, RZ ;  /* 0x000000020c0c7210 */ /* 0x000fc60007f3e0ff */
[----:B------:R3:W-:Y:S01]  /*467b0*/  STL [R1+0x22a4], R78 ;  /* 0x0022a44e01007387 */ /* 0x0007e20000100800 */
[----:B--2---:R-:W-:-:S03]  /*467c0*/  IMAD.MOV.U32 R6, RZ, RZ, R11 ;  /* 0x000000ffff067224 */ /* 0x004fc600078e000b */
[----:B-1----:R-:W2:Y:S01]  /*467d0*/  LDL.LU R11, [R1+0x2658] ;  /* 0x00265800010b7983 */ /* 0x002ea20000300800 */
[----:B------:R-:W-:-:S03]  /*467e0*/  IMAD.MOV.U32 R7, RZ, RZ, R78 ;  /* 0x000000ffff077224 */ /* 0x000fc600078e004e */
[----:B------:R-:W-:Y:S01]  /*467f0*/  STL [R1+0x22b0], R12 ;  /* 0x0022b00c01007387 */ /* 0x000fe20000100800 */
[----:B------:R-:W-:-:S03]  /*46800*/  UISETP.GT.AND UP1, UPT, UR12, 0x20, UPT ;  /* 0x000000200c00788c */ /* 0x000fc6000bf24270 */
[----:B------:R1:W-:Y:S01]  /*46810*/  LDGSTS.E [R5+0x400c], desc[UR4][R6.64], P0 ;  /* 0x0400c00006057fae */ /* 0x0003e20008121844 */
[----:B----4-:R-:W-:-:S05]  /*46820*/  IMAD.X R14, R14, 0x1, R0, P1 ;  /* 0x000000010e0e7824 */ /* 0x010fca00008e0600 */
[----:B------:R4:W-:Y:S04]  /*46830*/  STL [R1+0x22ac], R14 ;  /* 0x0022ac0e01007387 */ /* 0x0009e80000100800 */
[----:B---3--:R-:W3:Y:S01]  /*46840*/  LDL.LU R78, [R1+0x2654] ;  /* 0x00265400014e7983 */ /* 0x008ee20000300800 */
[----:B------:R-:W-:Y:S01]  /*46850*/  USEL UR8, URZ, 0x4, !UP1 ;  /* 0x000000043f087887 */ /* 0x000fe2000c800000 */
[----:B-1----:R-:W-:Y:S02]  /*46860*/  IMAD.MOV.U32 R6, RZ, RZ, R12 ;  /* 0x000000ffff067224 */ /* 0x002fe400078e000c */
[----:B------:R-:W-:Y:S01]  /*46870*/  IMAD.MOV.U32 R7, RZ, RZ, R14 ;  /* 0x000000ffff077224 */ /* 0x000fe200078e000e */
[----:B------:R-:W-:Y:S01]  /*46880*/  USEL UR8, UR8, URZ, !UP0 ;  /* 0x0000003f08087287 */ /* 0x000fe2000c000000 */
[----:B------:R-:W3:Y:S04]  /*46890*/  LDL.LU R80, [R1+0x265c] ;  /* 0x00265c0001507983 */ /* 0x000ee80000300800 */
[----:B------:R1:W-:Y:S01]  /*468a0*/  LDGSTS.E [R5+0x800c], desc[UR4][R6.64], P0 ;  /* 0x0800c00006057fae */ /* 0x0003e20008121844 */
[----:B------:R-:W-:-:S03]  /*468b0*/  ISETP.NE.U32.AND P1, PT, RZ, UR8, PT ;  /* 0x00000008ff007c0c */ /* 0x000fc6000bf25070 */
[----:B----4-:R-:W4:Y:S04]  /*468c0*/  LDL.LU R14, [R1+0x2660] ;  /* 0x00266000010e7983 */ /* 0x010f280000300800 */
[----:B------:R-:W4:Y:S04]  /*468d0*/  LDL.LU R79, [R1+0x2664] ;  /* 0x00266400014f7983 */ /* 0x000f280000300800 */
[----:B------:R-:W4:Y:S01]  /*468e0*/  LDL.LU R12, [R1+0x2668] ;  /* 0x00266800010c7983 */ /* 0x000f220000300800 */
[----:B------:R-:W-:-:S05]  /*468f0*/  IADD3 R83, P2, R83, R2, RZ ;  /* 0x0000000253537210 */ /* 0x000fca0007f5e0ff */
[----:B------:R-:W-:Y:S02]  /*46900*/  IMAD.X R84, R84, 0x1, R0, P2 ;  /* 0x0000000154547824 */ /* 0x000fe400010e0600 */
[----:B-1----:R-:W-:Y:S02]  /*46910*/  IMAD.MOV.U32 R6, RZ, RZ, R83 ;  /* 0x000000ffff067224 */ /* 0x002fe400078e0053 */
[----:B------:R-:W-:Y:S01]  /*46920*/  IMAD.MOV.U32 R7, RZ, RZ, R84 ;  /* 0x000000ffff077224 */ /* 0x000fe200078e0054 */
[----:B------:R-:W-:-:S04]  /*46930*/  IADD3 R81, P3, R81, R2, RZ ;  /* 0x0000000251517210 */ /* 0x000fc80007f7e0ff */
[----:B------:R1:W-:Y:S01]  /*46940*/  LDGSTS.E [R5+0xc00c], desc[UR4][R6.64], P0 ;  /* 0x0c00c00006057fae */ /* 0x0003e20008121844 */
[--C-:B------:R-:W-:Y:S01]  /*46950*/  IMAD.X R82, R82, 0x1, R0.reuse, P3 ;  /* 0x0000000152527824 */ /* 0x100fe200018e0600 */
[-C--:B------:R-:W-:Y:S02]  /*46960*/  IADD3 R76, P0, R76, R2.reuse, RZ ;  /* 0x000000024c4c7210 */ /* 0x080fe40007f1e0ff */
[----:B------:R-:W-:Y:S03]  /*46970*/  STL [R1+0x22b8], R83 ;  /* 0x0022b85301007387 */ /* 0x000fe60000100800 */
[----:B------:R-:W-:Y:S01]  /*46980*/  IMAD.X R77, R77, 0x1, R0, P0 ;  /* 0x000000014d4d7824 */ /* 0x000fe200000e0600 */
[----:B------:R-:W-:Y:S01]  /*46990*/  STL [R1+0x22b4], R84 ;  /* 0x0022b45401007387 */ /* 0x000fe20000100800 */
[----:B------:R-:W-:Y:S01]  /*469a0*/  IADD3 R10, P2, R10, R2, RZ ;  /* 0x000000020a0a7210 */ /* 0x000fe20007f5e0ff */
[----:B-1----:R-:W-:-:S02]  /*469b0*/  IMAD.MOV.U32 R6, RZ, RZ, R81 ;  /* 0x000000ffff067224 */ /* 0x002fc400078e0051 */
[----:B------:R-:W-:Y:S01]  /*469c0*/  IMAD.MOV.U32 R7, RZ, RZ, R82 ;  /* 0x000000ffff077224 */ /* 0x000fe200078e0052 */
[----:B------:R-:W-:Y:S01]  /*469d0*/  STL [R1+0x2640], R81 ;  /* 0x0026405101007387 */ /* 0x000fe20000100800 */
[----:B------:R-:W-:-:S03]  /*469e0*/  IMAD.X R13, R13, 0x1, R0, P2 ;  /* 0x000000010d0d7824 */ /* 0x000fc600010e0600 */
[----:B------:R-:W-:Y:S04]  /*469f0*/  STL [R1+0x263c], R82 ;  /* 0x00263c5201007387 */ /* 0x000fe80000100800 */
[----:B------:R1:W-:Y:S04]  /*46a00*/  STL [R1+0x2648], R76 ;  /* 0x0026484c01007387 */ /* 0x0003e80000100800 */
[----:B------:R1:W-:Y:S04]  /*46a10*/  LDGSTS.E [R5+0x10000], desc[UR4][R6.64], P1 ;  /* 0x1000000006057fae */ /* 0x0003e80008921844 */
[----:B------:R1:W-:Y:S04]  /*46a20*/  STL [R1+0x2644], R77 ;  /* 0x0026444d01007387 */ /* 0x0003e80000100800 */
[----:B------:R-:W-:Y:S01]  /*46a30*/  STL [R1+0x2650], R10 ;  /* 0x0026500a01007387 */ /* 0x000fe20000100800 */
[----:B-1----:R-:W-:-:S03]  /*46a40*/  IMAD.MOV.U32 R6, RZ, RZ, R76 ;  /* 0x000000ffff067224 */ /* 0x002fc600078e004c */
[----:B------:R-:W4:Y:S01]  /*46a50*/  LDL.LU R76, [R1+0x2670] ;  /* 0x00267000014c7983 */ /* 0x000f220000300800 */
[----:B------:R-:W-:-:S03]  /*46a60*/  IMAD.MOV.U32 R7, RZ, RZ, R77 ;  /* 0x000000ffff077224 */ /* 0x000fc600078e004d */
[----:B------:R1:W-:Y:S04]  /*46a70*/  STL [R1+0x264c], R13 ;  /* 0x00264c0d01007387 */ /* 0x0003e80000100800 */
[----:B------:R-:W4:Y:S04]  /*46a80*/  LDL.LU R77, [R1+0x266c] ;  /* 0x00266c00014d7983 */ /* 0x000f280000300800 */
[----:B------:R1:W-:Y:S02]  /*46a90*/  LDGSTS.E [R5+0x14000], desc[UR4][R6.64], P1 ;  /* 0x1400000006057fae */ /* 0x0003e40008921844 */
[----:B-1----:R-:W-:-:S02]  /*46aa0*/  IMAD.MOV.U32 R6, RZ, RZ, R10 ;  /* 0x000000ffff067224 */ /* 0x002fc400078e000a */
[----:B------:R-:W-:Y:S02]  /*46ab0*/  IMAD.MOV.U32 R7, RZ, RZ, R13 ;  /* 0x000000ffff077224 */ /* 0x000fe400078e000d */
[----:B------:R-:W4:Y:S04]  /*46ac0*/  LDL.LU R13, [R1+0x2678] ;  /* 0x00267800010d7983 */ /* 0x000f280000300800 */
[----:B------:R-:W4:Y:S04]  /*46ad0*/  LDL.LU R10, [R1+0x2680] ;  /* 0x00268000010a7983 */ /* 0x000f280000300800 */
[----:B------:R1:W-:Y:S01]  /*46ae0*/  LDGSTS.E [R5+0x18000], desc[UR4][R6.64], P1 ;  /* 0x1800000006057fae */ /* 0x0003e20008921844 */
[----:B--2---:R-:W-:-:S05]  /*46af0*/  IADD3 R11, P0, R11, R2, RZ ;  /* 0x000000020b0b7210 */ /* 0x004fca0007f1e0ff */
[----:B------:R-:W-:Y:S01]  /*46b00*/  STL [R1+0x2658], R11 ;  /* 0x0026580b01007387 */ /* 0x000fe20000100800 */
[----:B-1----:R-:W-:Y:S02]  /*46b10*/  IMAD.MOV.U32 R6, RZ, RZ, R11 ;  /* 0x000000ffff067224 */ /* 0x002fe400078e000b */
[----:B---3--:R-:W-:-:S04]  /*46b20*/  IMAD.X R78, R78, 0x1, R0, P0 ;  /* 0x000000014e4e7824 */ /* 0x008fc800000e0600 */
[----:B------:R-:W-:Y:S01]  /*46b30*/  IMAD.MOV.U32 R7, RZ, RZ, R78 ;  /* 0x000000ffff077224 */ /* 0x000fe200078e004e */
[----:B------:R1:W-:Y:S01]  /*46b40*/  STL [R1+0x2654], R78 ;  /* 0x0026544e01007387 */ /* 0x0003e20000100800 */
[----:B------:R-:W-:-:S03]  /*46b50*/  UISETP.GT.AND UP1, UPT, UR12, 0x21, UPT ;  /* 0x000000210c00788c */ /* 0x000fc6000bf24270 */
[----:B------:R2:W-:Y:S04]  /*46b60*/  LDGSTS.E [R5+0x1c000], desc[UR4][R6.64], P1 ;  /* 0x1c00000006057fae */ /* 0x0005e80008921844 */
[----:B-1----:R-:W3:Y:S04]  /*46b70*/  LDL.LU R78, [R1+0x2674] ;  /* 0x00267400014e7983 */ /* 0x002ee80000300800 */
[----:B------:R-:W3:Y:S01]  /*46b80*/  LDL.LU R11, [R1+0x267c] ;  /* 0x00267c00010b7983 */ /* 0x000ee20000300800 */
[----:B------:R-:W-:Y:S01]  /*46b90*/  USEL UR8, URZ, 0x4, !UP1 ;  /* 0x000000043f087887 */ /* 0x000fe2000c800000 */
[----:B----4-:R-:W-:-:S03]  /*46ba0*/  IADD3 R14, P1, R14, R2, RZ ;  /* 0x000000020e0e7210 */ /* 0x010fc60007f3e0ff */
[----:B------:R-:W-:Y:S01]  /*46bb0*/  USEL UR8, UR8, URZ, !UP0 ;  /* 0x0000003f08087287 */ /* 0x000fe2000c000000 */
[----:B------:R-:W-:Y:S01]  /*46bc0*/  IADD3 R12, P2, R12, R2, RZ ;  /* 0x000000020c0c7210 */ /* 0x000fe20007f5e0ff */
[--C-:B------:R-:W-:Y:S01]  /*46bd0*/  IMAD.X R80, R80, 0x1, R0.reuse, P1 ;  /* 0x0000000150507824 */ /* 0x100fe200008e0600 */
[----:B------:R1:W-:Y:S03]  /*46be0*/  STL [R1+0x2660], R14 ;  /* 0x0026600e01007387 */ /* 0x0003e60000100800 */
[----:B------:R-:W-:Y:S01]  /*46bf0*/  ISETP.NE.U32.AND P0, PT, RZ, UR8, PT ;  /* 0x00000008ff007c0c */ /* 0x000fe2000bf05070 */
[----:B------:R-:W-:Y:S01]  /*46c00*/  IMAD.X R79, R79, 0x1, R0, P2 ;  /* 0x000000014f4f7824 */ /* 0x000fe200010e0600 */
[----:B------:R-:W-:Y:S01]  /*46c10*/  STL [R1+0x265c], R80 ;  /* 0x00265c5001007387 */ /* 0x000fe20000100800 */
[----:B--2---:R-:W-:-:S03]  /*46c20*/  IMAD.MOV.U32 R6, RZ, RZ, R14 ;  /* 0x000000ffff067224 */ /* 0x004fc600078e000e */
[----:B------:R-:W-:Y:S01]  /*46c30*/  STL [R1+0x2668], R12 ;  /* 0x0026680c01007387 */ /* 0x000fe20000100800 */
[----:B------:R-:W-:-:S03]  /*46c40*/  IMAD.MOV.U32 R7, RZ, RZ, R80 ;  /* 0x000000ffff077224 */ /* 0x000fc600078e0050 */
[----:B------:R-:W2:Y:S04]  /*46c50*/  LDL.LU R83, [R1+0x2688] ;  /* 0x0026880001537983 */ /* 0x000ea80000300800 */
[----:B------:R4:W-:Y:S04]  /*46c60*/  STL [R1+0x2664], R79 ;  /* 0x0026644f01007387 */ /* 0x0009e80000100800 */
[----:B-1----:R-:W2:Y:S04]  /*46c70*/  LDL.LU R14, [R1+0x2690] ;  /* 0x00269000010e7983 */ /* 0x002ea80000300800 */
[----:B------:R-:W2:Y:S04]  /*46c80*/  LDL.LU R84, [R1+0x2684] ;  /* 0x0026840001547983 */ /* 0x000ea80000300800 */
[----:B------:R1:W-:Y:S02]  /*46c90*/  LDGSTS.E [R5+0x10004], desc[UR4][R6.64], P0 ;  /* 0x1000400006057fae */ /* 0x0003e40008121844 */
[----:B-1----:R-:W-:-:S02]  /*46ca0*/  IMAD.MOV.U32 R6, RZ, RZ, R12 ;  /* 0x000000ffff067224 */ /* 0x002fc400078e000c */
[----:B------:R-:W-:Y:S02]  /*46cb0*/  IMAD.MOV.U32 R7, RZ, RZ, R79 ;  /* 0x000000ffff077224 */ /* 0x000fe400078e004f */
[----:B----4-:R-:W4:Y:S04]  /*46cc0*/  LDL.LU R79, [R1+0x268c] ;  /* 0x00268c00014f7983 */ /* 0x010f280000300800 */
[----:B------:R-:W4:Y:S04]  /*46cd0*/  LDL.LU R12, [R1+0x2698] ;  /* 0x00269800010c7983 */ /* 0x000f280000300800 */
[----:B------:R1:W-:Y:S01]  /*46ce0*/  LDGSTS.E [R5+0x14004], desc[UR4][R6.64], P0 ;  /* 0x1400400006057fae */ /* 0x0003e20008121844 */
[----:B------:R-:W-:-:S05]  /*46cf0*/  IADD3 R76, P1, R76, R2, RZ ;  /* 0x000000024c4c7210 */ /* 0x000fca0007f3e0ff */
[----:B------:R-:W-:Y:S01]  /*46d00*/  IMAD.X R77, R77, 0x1, R0, P1 ;  /* 0x000000014d4d7824 */ /* 0x000fe200008e0600 */
[----:B------:R-:W-:Y:S03]  /*46d10*/  STL [R1+0x2670], R76 ;  /* 0x0026704c01007387 */ /* 0x000fe60000100800 */
[----:B-1----:R-:W-:Y:S01]  /*46d20*/  IMAD.MOV.U32 R7, RZ, RZ, R77 ;  /* 0x000000ffff077224 */ /* 0x002fe200078e004d */
[----:B------:R1:W-:Y:S04]  /*46d30*/  STL [R1+0x266c], R77 ;  /* 0x00266c4d01007387 */ /* 0x0003e80000100800 */
[----:B-1----:R-:W4:Y:S01]  /*46d40*/  LDL.LU R77, [R1+0x2694] ;  /* 0x00269400014d7983 */ /* 0x002f220000300800 */
[----:B------:R-:W-:Y:S01]  /*46d50*/  IADD3 R13, P2, R13, R2, RZ ;  /* 0x000000020d0d7210 */ /* 0x000fe20007f5e0ff */
[----:B------:R-:W-:-:S02]  /*46d60*/  IMAD.MOV.U32 R6, RZ, RZ, R76 ;  /* 0x000000ffff067224 */ /* 0x000fc400078e004c */
[----:B------:R-:W4:Y:S01]  /*46d70*/  LDL.LU R76, [R1+0x26a0] ;  /* 0x0026a000014c7983 */ /* 0x000f220000300800 */
[----:B------:R-:W-:-:S03]  /*46d80*/  IADD3 R10, P3, R10, R2, RZ ;  /* 0x000000020a0a7210 */ /* 0x000fc60007f7e0ff */
[----:B------:R-:W4:Y:S04]  /*46d90*/  LDL.LU R81, [R1+0x26a8] ;  /* 0x0026a80001517983 */ /* 0x000f280000300800 */
[----:B------:R-:W-:Y:S04]  /*46da0*/  STL [R1+0x2678], R13 ;  /* 0x0026780d01007387 */ /* 0x000fe80000100800 */
[----:B------:R1:W-:Y:S02]  /*46db0*/  LDGSTS.E [R5+0x18004], desc[UR4][R6.64], P0 ;  /* 0x1800400006057fae */ /* 0x0003e40008121844 */
[----:B-1----:R-:W-:-:S02]  /*46dc0*/  IMAD.MOV.U32 R6, RZ, RZ, R13 ;  /* 0x000000ffff067224 */ /* 0x002fc400078e000d */
[--C-:B---3--:R-:W-:Y:S02]  /*46dd0*/  IMAD.X R78, R78, 0x1, R0.reuse, P2 ;  /* 0x000000014e4e7824 */ /* 0x108fe400010e0600 */
[----:B------:R-:W-:-:S03]  /*46de0*/  IMAD.X R11, R11, 0x1, R0, P3 ;  /* 0x000000010b0b7824 */ /* 0x000fc600018e0600 */
[----:B------:R1:W-:Y:S01]  /*46df0*/  STL [R1+0x2674], R78 ;  /* 0x0026744e01007387 */ /* 0x0003e20000100800 */
[----:B------:R-:W-:-:S03]  /*46e00*/  IMAD.MOV.U32 R7, RZ, RZ, R78 ;  /* 0x000000ffff077224 */ /* 0x000fc600078e004e */
[----:B------:R-:W-:Y:S04]  /*46e10*/  STL [R1+0x2680], R10 ;  /* 0x0026800a01007387 */ /* 0x000fe80000100800 */
[----:B------:R3:W-:Y:S04]  /*46e20*/  LDGSTS.E [R5+0x1c004], desc[UR4][R6.64], P0 ;  /* 0x1c00400006057fae */ /* 0x0007e80008121844 */
[----:B-1----:R-:W4:Y:S04]  /*46e30*/  LDL.LU R78, [R1+0x269c] ;  /* 0x00269c00014e7983 */ /* 0x002f280000300800 */
[----:B------:R1:W-:Y:S04]  /*46e40*/  STL [R1+0x267c], R11 ;  /* 0x00267c0b01007387 */ /* 0x0003e80000100800 */
[----:B------:R-:W4:Y:S01]  /*46e50*/  LDL.LU R82, [R1+0x26a4] ;  /* 0x0026a40001527983 */ /* 0x000f220000300800 */
[----:B---3--:R-:W-:-:S03]  /*46e60*/  IMAD.MOV.U32 R7, RZ, RZ, R11 ;  /* 0x000000ffff077224 */ /* 0x008fc600078e000b */
[----:B------:R-:W3:Y:S01]  /*46e70*/  LDL.LU R80, [R1+0x26ac] ;  /* 0x0026ac0001507983 */ /* 0x000ee20000300800 */
[----:B------:R-:W-:-:S03]  /*46e80*/  IMAD.MOV.U32 R6, RZ, RZ, R10 ;  /* 0x000000ffff067224 */ /* 0x000fc600078e000a */
[----:B------:R-:W3:Y:S04]  /*46e90*/  LDL.LU R13, [R1+0x26b0] ;  /* 0x0026b000010d7983 */ /* 0x000ee80000300800 */
[----:B-1----:R-:W3:Y:S04]  /*46ea0*/  LDL.LU R11, [R1+0x26b4] ;  /* 0x0026b400010b7983 */ /* 0x002ee80000300800 */
[----:B------:R-:W3:Y:S01]  /*46eb0*/  LDL.LU R10, [R1+0x26b8] ;  /* 0x0026b800010a7983 */ /* 0x000ee20000300800 */
[----:B------:R-:W-:-:S04]  /*46ec0*/  UISETP.GT.AND UP1, UPT, UR12, 0x22, UPT ;  /* 0x000000220c00788c */ /* 0x000fc8000bf24270 */
[----:B------:R-:W-:-:S04]  /*46ed0*/  USEL UR8, URZ, 0x4, !UP1 ;  /* 0x000000043f087887 */ /* 0x000fc8000c800000 */
[----:B------:R-:W-:Y:S01]  /*46ee0*/  USEL UR8, UR8, URZ, !UP0 ;  /* 0x0000003f08087287 */ /* 0x000fe2000c000000 */
[----:B--2---:R-:W-:-:S05]  /*46ef0*/  IADD3 R83, P0, R83, R2, RZ ;  /* 0x0000000253537210 */ /* 0x004fca0007f1e0ff */
[----:B------:R-:W-:Y:S01]  /*46f00*/  ISETP.NE.U32.AND P1, PT, RZ, UR8, PT ;  /* 0x00000008ff007c0c */ /* 0x000fe2000bf25070 */
[----:B------:R-:W-:Y:S01]  /*46f10*/  IMAD.X R84, R84, 0x1, R0, P0 ;  /* 0x0000000154547824 */ /* 0x000fe200000e0600 */
[-C--:B------:R-:W-:Y:S01]  /*46f20*/  IADD3 R14, P2, R14, R2.reuse, RZ ;  /* 0x000000020e0e7210 */ /* 0x080fe20007f5e0ff */
[----:B------:R-:W-:Y:S01]  /*46f30*/  STL [R1+0x2688], R83 ;  /* 0x0026885301007387 */ /* 0x000fe20000100800 */
[----:B----4-:R-:W-:-:S03]  /*46f40*/  IADD3 R12, P0, R12, R2, RZ ;  /* 0x000000020c0c7210 */ /* 0x010fc60007f1e0ff */
[----:B------:R-:W-:Y:S01]  /*46f50*/  IMAD.X R79, R79, 0x1, R0, P2 ;  /* 0x000000014f4f7824 */ /* 0x000fe200010e0600 */
[----:B------:R-:W-:Y:S05]  /*46f60*/  STL [R1+0x2684], R84 ;  /* 0x0026845401007387 */ /* 0x000fea0000100800 */
[----:B------:R1:W-:Y:S04]  /*46f70*/  LDGSTS.E [R5+0x10008], desc[UR4][R6.64], P1 ;  /* 0x1000800006057fae */ /* 0x0003e80008921844 */
[----:B------:R2:W-:Y:S01]  /*46f80*/  STL [R1+0x2690], R14 ;  /* 0x0026900e01007387 */ /* 0x0005e20000100800 */
[----:B-1----:R-:W-:-:S02]  /*46f90*/  IMAD.MOV.U32 R6, RZ, RZ, R83 ;  /* 0x000000ffff067224 */ /* 0x002fc400078e0053 */
[----:B------:R-:W-:Y:S01]  /*46fa0*/  IMAD.MOV.U32 R7, RZ, RZ, R84 ;  /* 0x000000ffff077224 */ /* 0x000fe200078e0054 */
[----:B------:R1:W-:Y:S04]  /*46fb0*/  STL [R1+0x268c], R79 ;  /* 0x00268c4f01007387 */ /* 0x0003e80000100800 */
[----:B------:R4:W-:Y:S02]  /*46fc0*/  LDGSTS.E [R5+0x14008], desc[UR4][R6.64], P1 ;  /* 0x1400800006057fae */ /* 0x0009e40008921844 */
[----:B----4-:R-:W-:Y:S02]  /*46fd0*/  IMAD.MOV.U32 R6, RZ, RZ, R14 ;  /* 0x000000ffff067224 */ /* 0x010fe400078e000e */
[----:B--2---:R-:W2:Y:S01]  /*46fe0*/  LDL.LU R14, [R1+0x22c0] ;  /* 0x0022c000010e7983 */ /* 0x004ea20000300800 */
[----:B------:R-:W-:-:S03]  /*46ff0*/  IMAD.MOV.U32 R7, RZ, RZ, R79 ;  /* 0x000000ffff077224 */ /* 0x000fc600078e004f */
[----:B------:R-:W-:Y:S01]  /*47000*/  STL [R1+0x2698], R12 ;  /* 0x0026980c01007387 */ /* 0x000fe20000100800 */
[----:B------:R-:W-:-:S03]  /*47010*/  UISETP.GT.AND UP1, UPT, UR12, 0x23, UPT ;  /* 0x000000230c00788c */ /* 0x000fc6000bf24270 */
[----:B------:R4:W-:Y:S01]  /*47020*/  LDGSTS.E [R5+0x18008], desc[UR4][R6.64], P1 ;  /* 0x1800800006057fae */ /* 0x0009e20008921844 */
[----:B------:R-:W-:-:S04]  /*47030*/  USEL UR8, URZ, 0x4, !UP1 ;  /* 0x000000043f087887 */ /* 0x000fc8000c800000 */
[----:B------:R-:W-:Y:S01]  /*47040*/  USEL UR8, UR8, URZ, !UP0 ;  /* 0x0000003f08087287 */ /* 0x000fe2000c000000 */
[----:B----4-:R-:W-:Y:S02]  /*47050*/  IMAD.MOV.U32 R6, RZ, RZ, R12 ;  /* 0x000000ffff067224 */ /* 0x010fe400078e000c */
[----:B------:R-:W-:-:S05]  /*47060*/  IMAD.X R77, R77, 0x1, R0, P0 ;  /* 0x000000014d4d7824 */ /* 0x000fca00000e0600 */
[----:B------:R4:W-:Y:S04]  /*47070*/  STL [R1+0x2694], R77 ;  /* 0x0026944d01007387 */ /* 0x0009e80000100800 */
[----:B-1----:R-:W2:Y:S01]  /*47080*/  LDL.LU R79, [R1+0x22bc] ;  /* 0x0022bc00014f7983 */ /* 0x002ea20000300800 */
[----:B------:R-:W-:Y:S01]  /*47090*/  IMAD.MOV.U32 R7, RZ, RZ, R77 ;  /* 0x000000ffff077224 */ /* 0x000fe200078e004d */
[----:B------:R-:W-:-:S04]  /*470a0*/  ISETP.NE.U32.AND P0, PT, RZ, UR8, PT ;  /* 0x00000008ff007c0c */ /* 0x000fc8000bf05070 */
[----:B------:R1:W-:Y:S01]  /*470b0*/  LDGSTS.E [R5+0x1c008], desc[UR4][R6.64], P1 ;  /* 0x1c00800006057fae */ /* 0x0003e20008921844 */
[-C--:B------:R-:W-:Y:S02]  /*470c0*/  IADD3 R76, P1, R76, R2.reuse, RZ ;  /* 0x000000024c4c7210 */ /* 0x080fe40007f3e0ff */
[----:B------:R-:W-:Y:S01]  /*470d0*/  IADD3 R81, P2, R81, R2, RZ ;  /* 0x0000000251517210 */ /* 0x000fe20007f5e0ff */
[----:B----4-:R-:W4:Y:S04]  /*470e0*/  LDL.LU R77, [R1+0x22c8] ;  /* 0x0022c800014d7983 */ /* 0x010f280000300800 */
[----:B------:R-:W4:Y:S04]  /*470f0*/  LDL.LU R12, [R1+0x22d0] ;  /* 0x0022d000010c7983 */ /* 0x000f280000300800 */
[----:B------:R-:W-:Y:S01]  /*47100*/  STL [R1+0x26a0], R76 ;  /* 0x0026a04c01007387 */ /* 0x000fe20000100800 */
[----:B-1----:R-:W-:-:S02]  /*47110*/  IMAD.MOV.U32 R6, RZ, RZ, R76 ;  /* 0x000000ffff067224 */ /* 0x002fc400078e004c */
[----:B------:R-:W-:-:S04]  /*47120*/  IMAD.X R78, R78, 0x1, R0, P1 ;  /* 0x000000014e4e7824 */ /* 0x000fc800008e0600 */
[----:B------:R-:W-:Y:S01]  /*47130*/  IMAD.MOV.U32 R7, RZ, RZ, R78 ;  /* 0x000000ffff077224 */ /* 0x000fe200078e004e */
[----:B------:R1:W-:Y:S01]  /*47140*/  STL [R1+0x269c], R78 ;  /* 0x00269c4e01007387 */ /* 0x0003e20000100800 */
[----:B------:R-:W-:-:S03]  /*47150*/  IMAD.X R82, R82, 0x1, R0, P2 ;  /* 0x0000000152527824 */ /* 0x000fc600010e0600 */
[----:B------:R-:W-:Y:S04]  /*47160*/  STL [R1+0x26a8], R81 ;  /* 0x0026a85101007387 */ /* 0x000fe80000100800 */
[----:B------:R1:W-:Y:S01]  /*47170*/  LDGSTS.E [R5+0x1000c], desc[UR4][R6.64], P0 ;  /* 0x1000c00006057fae */ /* 0x0003e20008121844 */
[----:B---3--:R-:W-:-:S03]  /*47180*/  IADD3 R13, P1, R13, R2, RZ ;  /* 0x000000020d0d7210 */ /* 0x008fc60007f3e0ff */
[----:B-1----:R-:W3:Y:S04]  /*47190*/  LDL.LU R78, [R1+0x22c4] ;  /* 0x0022c400014e7983 */ /* 0x002ee80000300800 */
[----:B------:R-:W-:Y:S01]  /*471a0*/  STL [R1+0x26a4], R82 ;  /* 0x0026a45201007387 */ /* 0x000fe20000100800 */
[----:B------:R-:W-:Y:S01]  /*471b0*/  IMAD.X R80, R80, 0x1, R0, P1 ;  /* 0x0000000150507824 */ /* 0x000fe200008e0600 */
[----:B------:R-:W-:Y:S01]  /*471c0*/  IADD3 R10, P2, R10, R2, RZ ;  /* 0x000000020a0a7210 */ /* 0x000fe20007f5e0ff */
[----:B------:R-:W-:Y:S01]  /*471d0*/  IMAD.MOV.U32 R6, RZ, RZ, R81 ;  /* 0x000000ffff067224 */ /* 0x000fe200078e0051 */
[----:B------:R-:W3:Y:S01]  /*471e0*/  LDL.LU R76, [R1+0x22cc] ;  /* 0x0022cc00014c7983 */ /* 0x000ee20000300800 */
[----:B------:R-:W-:Y:S02]  /*471f0*/  IMAD.MOV.U32 R7, RZ, RZ, R82 ;  /* 0x000000ffff077224 */ /* 0x000fe400078e0052 */
[----:B------:R-:W-:-:S03]  /*47200*/  IMAD.X R11, R11, 0x1, R0, P2 ;  /* 0x000000010b0b7824 */ /* 0x000fc600010e0600 */
[----:B------:R1:W-:Y:S04]  /*47210*/  LDGSTS.E [R5+0x1400c], desc[UR4][R6.64], P0 ;  /* 0x1400c00006057fae */ /* 0x0003e80008121844 */
[----:B------:R1:W-:Y:S04]  /*47220*/  STL [R1+0x26b0], R13 ;  /* 0x0026b00d01007387 */ /* 0x0003e80000100800 */
[----:B------:R-:W-:Y:S01]  /*47230*/  STL [R1+0x26ac], R80 ;  /* 0x0026ac5001007387 */ /* 0x000fe20000100800 */
[----:B-1----:R-:W-:Y:S02]  /*47240*/  IMAD.MOV.U32 R6, RZ, RZ, R13 ;  /* 0x000000ffff067224 */ /* 0x002fe400078e000d */
[----:B------:R-:W-:Y:S01]  /*47250*/  IMAD.MOV.U32 R7, RZ, RZ, R80 ;  /* 0x000000ffff077224 */ /* 0x000fe200078e0050 */
[----:B------:R-:W-:Y:S04]  /*47260*/  STL [R1+0x26b8], R10 ;  /* 0x0026b80a01007387 */ /* 0x000fe80000100800 */
[----:B------:R1:W-:Y:S04]  /*47270*/  LDGSTS.E [R5+0x1800c], desc[UR4][R6.64], P0 ;  /* 0x1800c00006057fae */ /* 0x0003e80008121844 */
[----:B------:R1:W-:Y:S04]  /*47280*/  STL [R1+0x26b4], R11 ;  /* 0x0026b40b01007387 */ /* 0x0003e80000100800 */
[----:B------:R-:W3:Y:S01]  /*47290*/  LDL.LU R13, [R1+0x22d4] ;  /* 0x0022d400010d7983 */ /* 0x000ee20000300800 */
[----:B-1----:R-:W-:-:S03]  /*472a0*/  IMAD.MOV.U32 R7, RZ, RZ, R11 ;  /* 0x000000ffff077224 */ /* 0x002fc600078e000b */
[----:B------:R-:W3:Y:S01]  /*472b0*/  LDL.LU R11, [R1+0x22d8] ;  /* 0x0022d800010b7983 */ /* 0x000ee20000300800 */
[----:B------:R-:W1:Y:S01]  /*472c0*/  S2R R252, SR_TID.X ;  /* 0x0000000000fc7919 */ /* 0x000e620000002100 */
[----:B------:R-:W-:Y:S02]  /*472d0*/  IMAD.MOV.U32 R6, RZ, RZ, R10 ;  /* 0x000000ffff067224 */ /* 0x000fe400078e000a */
[----:B------:R-:W3:Y:S04]  /*472e0*/  LDL.LU R83, [R1+0x22e0] ;  /* 0x0022e00001537983 */ /* 0x000ee80000300800 */
[----:B------:R1:W-:Y:S01]  /*472f0*/  LDGSTS.E [R5+0x1c00c], desc[UR4][R6.64], P0 ;  /* 0x1c00c00006057fae */ /* 0x0003e20008121844 */
[----:B--2---:R-:W-:Y:S01]  /*47300*/  IADD3 R14, P1, R14, R2, RZ ;  /* 0x000000020e0e7210 */ /* 0x004fe20007f3e0ff */
[C---:B-1----:R-:W-:Y:S01]  /*47310*/  IMAD.SHL.U32 R10, R252.reuse, 0x10, RZ ;  /* 0x00000010fc0a7824 */ /* 0x042fe200078e00ff */
[----:B------:R-:W-:-:S04]  /*47320*/  LOP3.LUT R252, R252, 0x7f, RZ, 0xc0, !PT ;  /* 0x0000007ffcfc7812 */ /* 0x000fc800078ec0ff */
[----:B------:R-:W-:-:S05]  /*47330*/  LOP3.LUT R10, R10, 0x70, RZ, 0xc0, !PT ;  /* 0x000000700a0a7812 */ /* 0x000fca00078ec0ff */
[----:B------:R-:W-:Y:S01]  /*47340*/  IMAD R10, R252, 0x80, R10 ;  /* 0x00000080fc0a7824 */ /* 0x000fe200078e020a */
[----:B------:R1:W-:Y:S04]  /*47350*/  STL [R1+0x22c0], R14 ;  /* 0x0022c00e01007387 */ /* 0x0003e80000100800 */
[----:B------:R-:W-:-:S05]  /*47360*/  LOP3.LUT R10, R10, 0x10, RZ, 0x3c, !PT ;  /* 0x000000100a0a7812 */ /* 0x000fca00078e3cff */
[----:B------:R-:W-:Y:S02]  /*47370*/  VIADD R5, R10, UR13 ;  /* 0x0000000d0a057c36 */ /* 0x000fe40008000000 */
[----:B------:R-:W-:Y:S01]  /*47380*/  IMAD.MOV.U32 R6, RZ, RZ, R14 ;  /* 0x000000ffff067224 */ /* 0x000fe200078e000e */
[----:B------:R-:W-:Y:S01]  /*47390*/  UISETP.GT.AND UP1, UPT, UR12, 0x4, UPT ;  /* 0x000000040c00788c */ /* 0x000fe2000bf24270 */
[----:B------:R-:W-:-:S05]  /*473a0*/  IMAD.X R79, R79, 0x1, R0, P1 ;  /* 0x000000014f4f7824 */ /* 0x000fca00008e0600 */
[----:B------:R2:W-:Y:S04]  /*473b0*/  STL [R1+0x22bc], R79 ;  /* 0x0022bc4f01007387 */ /* 0x0005e80000100800 */
[----:B------:R-:W2:Y:S04]  /*473c0*/  LDL.LU R10, [R1+0x22e8] ;  /* 0x0022e800010a7983 */ /* 0x000ea80000300800 */
[----:B------:R-:W2:Y:S04]  /*473d0*/  LDL.LU R84, [R1+0x22dc] ;  /* 0x0022dc0001547983 */ /* 0x000ea80000300800 */
[----:B-1----:R-:W2:Y:S01]  /*473e0*/  LDL.LU R14, [R1+0x22e4] ;  /* 0x0022e400010e7983 */ /* 0x002ea20000300800 */
[----:B------:R-:W-:-:S04]  /*473f0*/  USEL UR8, URZ, 0x4, !UP1 ;  /* 0x000000043f087887 */ /* 0x000fc8000c800000 */
[----:B------:R-:W-:Y:S01]  /*47400*/  USEL UR8, UR8, URZ, !UP0 ;  /* 0x0000003f08087287 */ /* 0x000fe2000c000000 */
[----:B----4-:R-:W-:-:S05]  /*47410*/  IADD3 R77, P1, R77, R2, RZ ;  /* 0x000000024d4d7210 */ /* 0x010fca0007f3e0ff */
[----:B------:R-:W-:Y:S01]  /*47420*/  ISETP.NE.U32.AND P0, PT, RZ, UR8, PT ;  /* 0x00000008ff007c0c */ /* 0x000fe2000bf05070 */
[----:B------:R-:W-:Y:S01]  /*47430*/  IMAD.MOV.U32 R7, RZ, RZ, R79 ;  /* 0x000000ffff077224 */ /* 0x000fe200078e004f */
[----:B------:R-:W-:Y:S01]  /*47440*/  IADD3 R12, P2, R12, R2, RZ ;  /* 0x000000020c0c7210 */ /* 0x000fe20007f5e0ff */
[----:B------:R-:W-:Y:S10]  /*47450*/  STL [R1+0x22c8], R77 ;  /* 0x0022c84d01007387 */ /* 0x000ff40000100800 */
[----:B------:R1:W-:Y:S02]  /*47460*/  LDGSTS.E [R5], desc[UR4][R6.64], P0 ;  /* 0x0000000006057fae */ /* 0x0003e40008121844 */
[----:B-1----:R-:W-:-:S02]  /*47470*/  IMAD.MOV.U32 R6, RZ, RZ, R77 ;  /* 0x000000ffff067224 */ /* 0x002fc400078e004d */
[----:B---3--:R-:W-:-:S04]  /*47480*/  IMAD.X R78, R78, 0x1, R0, P1 ;  /* 0x000000014e4e7824 */ /* 0x008fc800008e0600 */
[----:B------:R-:W-:Y:S01]  /*47490*/  IMAD.MOV.U32 R7, RZ, RZ, R78 ;  /* 0x000000ffff077224 */ /* 0x000fe200078e004e */
[----:B------:R-:W-:Y:S01]  /*474a0*/  STL [R1+0x22c4], R78 ;  /* 0x0022c44e01007387 */ /* 0x000fe20000100800 */
[----:B------:R-:W-:-:S03]  /*474b0*/  IMAD.X R76, R76, 0x1, R0, P2 ;  /* 0x000000014c4c7824 */ /* 0x000fc600010e0600 */
[----:B------:R1:W-:Y:S04]  /*474c0*/  STL [R1+0x22d0], R12 ;  /* 0x0022d00c01007387 */ /* 0x0003e80000100800 */
[----:B------:R-:W3:Y:S04]  /*474d0*/  LDL.LU R81, [R1+0x22f0] ;  /* 0x0022f00001517983 */ /* 0x000ee80000300800 */
[----:B------:R-:W-:Y:S04]  /*474e0*/  STL [R1+0x22cc], R76 ;  /* 0x0022cc4c01007387 */ /* 0x000fe80000100800 */
[----:B------:R4:W-:Y:S04]  /*474f0*/  LDGSTS.E [R5+0x4000], desc[UR4][R6.64], P0 ;  /* 0x0400000006057fae */ /* 0x0009e80008121844 */
[----:B------:R-:W3:Y:S04]  /*47500*/  LDL.LU R82, [R1+0x22ec] ;  /* 0x0022ec0001527983 */ /* 0x000ee80000300800 */
[----:B--2---:R-:W2:Y:S01]  /*47510*/  LDL.LU R79, [R1+0x22f4] ;  /* 0x0022f400014f7983 */ /* 0x004ea20000300800 */
[----:B----4-:R-:W-:-:S03]  /*47520*/  IMAD.MOV.U32 R6, RZ, RZ, R12 ;  /* 0x000000ffff067224 */ /* 0x010fc600078e000c */
[----:B-1----:R-:W4:Y:S01]  /*47530*/  LDL.LU R12, [R1+0x22f8] ;  /* 0x0022f800010c7983 */ /* 0x002f220000300800 */
[----:B------:R-:W-:-:S03]  /*47540*/  IMAD.MOV.U32 R7, RZ, RZ, R76 ;  /* 0x000000ffff077224 */ /* 0x000fc600078e004c */
[----:B------:R-:W2:Y:S04]  /*47550*/  LDL.LU R80, [R1+0x22fc] ;  /* 0x0022fc0001507983 */ /* 0x000ea80000300800 */
[----:B------:R-:W2:Y:S01]  /*47560*/  LDL.LU R78, [R1+0x2300] ;  /* 0x00230000014e7983 */ /* 0x000ea20000300800 */
[----:B------:R-:W-:-:S03]  /*47570*/  IADD3 R11, P1, R11, R2, RZ ;  /* 0x000000020b0b7210 */ /* 0x000fc60007f3e0ff */
[----:B------:R1:W-:Y:S02]  /*47580*/  LDGSTS.E [R5+0x8000], desc[UR4][R6.64], P0 ;  /* 0x0800000006057fae */ /* 0x0003e40008121844 */
[----:B------:R-:W-:Y:S02]  /*47590*/  IMAD.X R13, R13, 0x1, R0, P1 ;  /* 0x000000010d0d7824 */ /* 0x000fe400008e0600 */
[----:B------:R1:W-:Y:S04]  /*475a0*/  STL [R1+0x22d8], R11 ;  /* 0x0022d80b01007387 */ /* 0x0003e80000100800 */
[----:B------:R1:W-:Y:S02]  /*475b0*/  STL [R1+0x22d4], R13 ;  /* 0x0022d40d01007387 */ /* 0x0003e40000100800 */
[----:B-1----:R-:W-:-:S02]  /*475c0*/  IMAD.MOV.U32 R6, RZ, RZ, R11 ;  /* 0x000000ffff067224 */ /* 0x002fc400078e000b */
[----:B------:R-:W2:Y:S04]  /*475d0*/  LDL.LU R77, [R1+0x2304] ;  /* 0x00230400014d7983 */ /* 0x000ea80000300800 */
[----:B------:R-:W2:Y:S01]  /*475e0*/  LDL.LU R11, [R1+0x2308] ;  /* 0x00230800010b7983 */ /* 0x000ea20000300800 */
[----:B------:R-:W-:-:S03]  /*475f0*/  IMAD.MOV.U32 R7, RZ, RZ, R13 ;  /* 0x000000ffff077224 */ /* 0x000fc600078e000d */
[----:B------:R-:W2:Y:S04]  /*47600*/  LDL.LU R76, [R1+0x230c] ;  /* 0x00230c00014c7983 */ /* 0x000ea80000300800 */
[----:B------:R-:W2:Y:S01]  /*47610*/  LDL.LU R13, [R1+0x2310] ;  /* 0x00231000010d7983 */ /* 0x000ea20000300800 */
[----:B------:R-:W-:Y:S01]  /*47620*/  UISETP.GT.AND UP1, UPT, UR12, 0x5, UPT ;  /* 0x000000050c00788c */ /* 0x000fe2000bf24270 */
[----:B------:R-:W-:Y:S02]  /*47630*/  IADD3 R83, P1, R83, R2, RZ ;  /* 0x0000000253537210 */ /* 0x000fe40007f3e0ff */
[----:B------:R1:W-:Y:S01]  /*47640*/  LDGSTS.E [R5+0xc000], desc[UR4][R6.64], P0 ;  /* 0x0c00000006057fae */ /* 0x0003e20008121844 */
[----:B------:R-:W-:-:S04]  /*47650*/  USEL UR8, URZ, 0x4, !UP1 ;  /* 0x000000043f087887 */ /* 0x000fc8000c800000 */
[----:B------:R-:W-:-:S06]  /*47660*/  USEL UR8, UR8, URZ, !UP0 ;  /* 0x0000003f08087287 */ /* 0x000fcc000c000000 */
[----:B------:R-:W-:Y:S01]  /*47670*/  ISETP.NE.U32.AND P0, PT, RZ, UR8, PT ;  /* 0x00000008ff007c0c */ /* 0x000fe2000bf05070 */
[----:B-1----:R-:W-:Y:S01]  /*47680*/  IMAD.MOV.U32 R6, RZ, RZ, R83 ;  /* 0x000000ffff067224 */ /* 0x002fe200078e0053 */
[----:B------:R-:W-:Y:S01]  /*47690*/  STL [R1+0x22e0], R83 ;  /* 0x0022e05301007387 */ /* 0x000fe20000100800 */
[----:B------:R-:W-:Y:S01]  /*476a0*/  UISETP.GT.AND UP1, UPT, UR12, 0x6, UPT ;  /* 0x000000060c00788c */ /* 0x000fe2000bf24270 */
[----:B------:R-:W-:Y:S01]  /*476b0*/  IADD3 R10, P2, R10, R2, RZ ;  /* 0x000000020a0a7210 */ /* 0x000fe20007f5e0ff */
        /* <DEDUP_REMOVED lines=9> */
[----:B------:R-:W2:Y:S04]  /*47750*/  LDL.LU R14, [R1+0x2314] ;  /* 0x00231400010e7983 */ /* 0x000ea80000300800 */
[----:B------:R-:W2:Y:S01]  /*47760*/  LDL.LU R10, [R1+0x2318] ;  /* 0x00231800010a7983 */ /* 0x000ea20000300800 */
[----:B------:R-:W-:-:S03]  /*47770*/  USEL UR8, URZ, 0x4, !UP1 ;  /* 0x000000043f087887 */ /* 0x000fc6000c800000 */
[----:B------:R1:W-:Y:S01]  /*47780*/  LDGSTS.E [R5+0x4004], desc[UR4][R6.64], P0 ;  /* 0x0400400006057fae */ /* 0x0003e20008121844 */
[----:B------:R-:W-:Y:S01]  /*47790*/  USEL UR8, UR8, URZ, !UP0 ;  /* 0x0000003f08087287 */ /* 0x000fe2000c000000 */
[----:B---3--:R-:W-:-:S05]  /*477a0*/  IADD3 R81, P1, R81, R2, RZ ;  /* 0x0000000251517210 */ /* 0x008fca0007f3e0ff */
[----:B-1----:R-:W-:Y:S02]  /*477b0*/  IMAD.MOV.U32 R6, RZ, RZ, R81 ;  /* 0x000000ffff067224 */ /* 0x002fe400078e0051 */
[----:B------:R-:W-:-:S04]  /*477c0*/  IMAD.X R82, R82, 0x1, R0, P1 ;  /* 0x0000000152527824 */ /* 0x000fc800008e0600 */
[----:B------:R-:W-:Y:S01]  /*477d0*/  IMAD.MOV.U32 R7, RZ, RZ, R82 ;  /* 0x000000ffff077224 */ /* 0x000fe200078e0052 */
[----:B----4-:R-:W-:-:S04]  /*477e0*/  IADD3 R12, P2, R12, R2, RZ ;  /* 0x000000020c0c7210 */ /* 0x010fc80007f5e0ff */
[----:B------:R1:W-:Y:S01]  /*477f0*/  LDGSTS.E [R5+0x8004], desc[UR4][R6.64], P0 ;  /* 0x0800400006057fae */ /* 0x0003e20008121844 */
[----:B--2---:R-:W-:Y:S01]  /*47800*/  IMAD.X R79, R79, 0x1, R0, P2 ;  /* 0x000000014f4f7824 */ /* 0x004fe200010e0600 */
        /* <DEDUP_REMOVED lines=35> */
[----:B------:R-:W-:Y:S01]  /*47a40*/  UISETP.GT.AND UP1, UPT, UR12, 0x7, UPT ;  /* 0x000000070c00788c */ /* 0x000fe2000bf24270 */
        /* <DEDUP_REMOVED lines=14> */
[----:B------:R-:W-:-:S03]  /*47b30*/  USEL UR8, URZ, 0x4, !UP1 ;  /* 0x000000043f087887 */ /* 0x000fc6000c800000 */
[----:B------:R1:W-:Y:S01]  /*47b40*/  LDGSTS.E [R5+0xc008], desc[UR4][R6.64], P1 ;  /* 0x0c00800006057fae */ /* 0x0003e20008921844 */
[----:B------:R-:W-:-:S06]  /*47b50*/  USEL UR8, UR8, URZ, !UP0 ;  /* 0x0000003f08087287 */ /* 0x000fcc000c000000 */
[----:B------:R-:W-:Y:S02]  /*47b60*/  ISETP.NE.U32.AND P0, PT, RZ, UR8, PT ;  /* 0x00000008ff007c0c */ /* 0x000fe4000bf05070 */
        /* <DEDUP_REMOVED lines=147> */
[----:B------:R-:W-:-:S05]  /*484a0*/  IMAD.X R77, R77, 0x1, R0, P0 ;  /* 0x000000014d4d7824 */ /* 0x000fca00000e0600 */
[----:B------:R4:W-:Y:S04]  /*484b0*/  STL [R1+0x2714], R77 ;  /* 0x0027144d01007387 */ /* 0x0009e80000100800 */
[----:B-1----:R-:W2:Y:S01]  /*484c0*/  LDL.LU R79, [R1+0x233c] ;  /* 0x00233c00014f7983 */ /* 0x002ea20000300800 */
[----:B------:R-:W-:Y:S01]  /*484d0*/  USEL UR8, URZ, 0x4, !UP1 ;  /* 0x000000043f087887 */ /* 0x000fe2000c800000 */
[----:B----4-:R-:W-:Y:S02]  /*484e0*/  IMAD.MOV.U32 R6, RZ, RZ, R11 ;  /* 0x000000ffff067224 */ /* 0x010fe400078e000b */
[----:B------:R-:W-:Y:S01]  /*484f0*/  IMAD.MOV.U32 R7, RZ, RZ, R77 ;  /* 0x000000ffff077224 */ /* 0x000fe200078e004d */
[----:B------:R-:W-:Y:S01]  /*48500*/  USEL UR8, UR8, URZ, !UP0 ;  /* 0x0000003f08087287 */ /* 0x000fe2000c000000 */
[-C--:B------:R-:W-:Y:S01]  /*48510*/  IADD3 R81, P2, R81, R2.reuse, RZ ;  /* 0x0000000251517210 */ /* 0x080fe20007f5e0ff */
[----:B------:R-:W4:Y:S04]  /*48520*/  LDL.LU R77, [R1+0x2348] ;  /* 0x00234800014d7983 */ /* 0x000f280000300800 */
[----:B------:R1:W-:Y:S01]  /*48530*/  LDGSTS.E [R5+0x1c008], desc[UR4][R6.64], P1 ;  /* 0x1c00800006057fae */ /* 0x0003e20008921844 */
[----:B------:R-:W-:-:S02]  /*48540*/  IADD3 R76, P1, R76, R2, RZ ;  /* 0x000000024c4c7210 */ /* 0x000fc40007f3e0ff */
[----:B------:R-:W-:Y:S01]  /*48550*/  ISETP.NE.U32.AND P0, PT, RZ, UR8, PT ;  /* 0x00000008ff007c0c */ /* 0x000fe2000bf05070 */
[----:B------:R-:W4:Y:S04]  /*48560*/  LDL.LU R11, [R1+0x2350] ;  /* 0x00235000010b7983 */ /* 0x000f280000300800 */
[----:B------:R-:W-:Y:S01]  /*48570*/  STL [R1+0x2720], R76 ;  /* 0x0027204c01007387 */ /* 0x000fe20000100800 */
[----:B-1----:R-:W-:Y:S02]  /*48580*/  IMAD.MOV.U32 R6, RZ, RZ, R76 ;  /* 0x000000ffff067224 */ /* 0x002fe400078e004c */
        /* <DEDUP_REMOVED lines=34> */
[----:B------:R-:W-:Y:S02]  /*487b0*/  IMAD R10, R252, 0x80, R10 ;  /* 0x00000080fc0a7824 */ /* 0x000fe400078e020a */
[----:B------:R-:W-:-:S03]  /*487c0*/  IMAD.X R79, R79, 0x1, R0, P1 ;  /* 0x000000014f4f7824 */ /* 0x000fc600008e0600 */
[----:B------:R-:W-:Y:S01]  /*487d0*/  LOP3.LUT R10, R10, 0x20, RZ, 0x3c, !PT ;  /* 0x000000200a0a7812 */ /* 0x000fe200078e3cff */
[----:B------:R1:W-:Y:S04]  /*487e0*/  STL [R1+0x2340], R13 ;  /* 0x0023400d01007387 */ /* 0x0003e80000100800 */
[----:B------:R-:W-:Y:S01]  /*487f0*/  VIADD R5, R10, UR13 ;  /* 0x0000000d0a057c36 */ /* 0x000fe20008000000 */
[----:B------:R2:W-:Y:S04]  /*48800*/  STL [R1+0x233c], R79 ;  /* 0x00233c4f01007387 */ /* 0x0005e80000100800 */
[----:B------:R-:W2:Y:S04]  /*48810*/  LDL.LU R10, [R1+0x2368] ;  /* 0x00236800010a7983 */ /* 0x000ea80000300800 */
[----:B------:R-:W2:Y:S01]  /*48820*/  LDL.LU R84, [R1+0x235c] ;  /* 0x00235c0001547983 */ /* 0x000ea20000300800 */
[----:B------:R-:W-:Y:S01]  /*48830*/  IMAD.MOV.U32 R6, RZ, RZ, R13 ;  /* 0x000000ffff067224 */ /* 0x000fe200078e000d */
[----:B------:R-:W-:-:S02]  /*48840*/  UISETP.GT.AND UP1, UPT, UR12, 0x8, UPT ;  /* 0x000000080c00788c */ /* 0x000fc4000bf24270 */
[----:B-1----:R-:W2:Y:S02]  /*48850*/  LDL.LU R13, [R1+0x2364] ;  /* 0x00236400010d7983 */ /* 0x002ea40000300800 */
        /* <DEDUP_REMOVED lines=55> */
[----:B------:R-:W-:-:S03]  /*48bd0*/  UISETP.GT.AND UP1, UPT, UR12, 0xa, UPT ;  /* 0x0000000a0c00788c */ /* 0x000fc6000bf24270 */
[----:B------:R1:W-:Y:S01]  /*48be0*/  LDGSTS.E [R5+0x4004], desc[UR4][R6.64], P0 ;  /* 0x0400400006057fae */ /* 0x0003e20008121844 */
[----:B------:R-:W-:-:S04]  /*48bf0*/  USEL UR8, URZ, 0x4, !UP1 ;  /* 0x000000043f087887 */ /* 0x000fc8000c800000 */
[----:B------:R-:W-:Y:S01]  /*48c00*/  USEL UR8, UR8, URZ, !UP0 ;  /* 0x0000003f08087287 */ /* 0x000fe2000c000000 */
[----:B---3--:R-:W-:-:S05]  /*48c10*/  IADD3 R81, P1, R81, R2, RZ ;  /* 0x0000000251517210 */ /* 0x008fca0007f3e0ff */
[----:B-1----:R-:W-:Y:S02]  /*48c20*/  IMAD.MOV.U32 R6, RZ, RZ, R81 ;  /* 0x000000ffff067224 */ /* 0x002fe400078e0051 */
[----:B------:R-:W-:-:S04]  /*48c30*/  IMAD.X R82, R82, 0x1, R0, P1 ;  /* 0x0000000152527824 */ /* 0x000fc800008e0600 */
[----:B------:R-:W-:Y:S01]  /*48c40*/  IMAD.MOV.U32 R7, RZ, RZ, R82 ;  /* 0x000000ffff077224 */ /* 0x000fe200078e0052 */
[----:B----4-:R-:W-:-:S04]  /*48c50*/  IADD3 R11, P2, R11, R2, RZ ;  /* 0x000000020b0b7210 */ /* 0x010fc80007f5e0ff */
[----:B------:R1:W-:Y:S01]  /*48c60*/  LDGSTS.E [R5+0x8004], desc[UR4][R6.64], P0 ;  /* 0x0800400006057fae */ /* 0x0003e20008121844 */
[--C-:B--2---:R-:W-:Y:S01]  /*48c70*/  IMAD.X R79, R79, 0x1, R0.reuse, P2 ;  /* 0x000000014f4f7824 */ /* 0x104fe200010e0600 */
        /* <DEDUP_REMOVED lines=33> */
[----:B------:R-:W-:-:S05]  /*48e90*/  IADD3 R10, P0, R10, R2, RZ ;  /* 0x000000020a0a7210 */ /* 0x000fca0007f1e0ff */
[----:B------:R-:W-:Y:S01]  /*48ea0*/  IMAD.X R13, R13, 0x1, R0, P0 ;  /* 0x000000010d0d7824 */ /* 0x000fe200000e0600 */
[----:B------:R-:W-:Y:S04]  /*48eb0*/  STL [R1+0x2398], R10 ;  /* 0x0023980a01007387 */ /* 0x000fe80000100800 */
[----:B------:R1:W-:Y:S04]  /*48ec0*/  STL [R1+0x2394], R13 ;  /* 0x0023940d01007387 */ /* 0x0003e80000100800 */
[----:B------:R-:W4:Y:S04]  /*48ed0*/  LDL.LU R84, [R1+0x23b4] ;  /* 0x0023b40001547983 */ /* 0x000f280000300800 */
[----:B------:R-:W4:Y:S01]  /*48ee0*/  LDL.LU R83, [R1+0x23b8] ;  /* 0x0023b80001537983 */ /* 0x000f220000300800 */
[----:B------:R-:W-:-:S03]  /*48ef0*/  IMAD.MOV.U32 R7, RZ, RZ, R76 ;  /* 0x000000ffff077224 */ /* 0x000fc600078e004c */
[----:B------:R-:W4:Y:S04]  /*48f00*/  LDL.LU R82, [R1+0x273c] ;  /* 0x00273c0001527983 */ /* 0x000f280000300800 */
[----:B------:R-:W4:Y:S04]  /*48f10*/  LDL.LU R81, [R1+0x2740] ;  /* 0x0027400001517983 */ /* 0x000f280000300800 */
[----:B------:R-:W4:Y:S04]  /*48f20*/  LDL.LU R77, [R1+0x2744] ;  /* 0x00274400014d7983 */ /* 0x000f280000300800 */
[----:B------:R-:W4:Y:S04]  /*48f30*/  LDL.LU R76, [R1+0x2748] ;  /* 0x00274800014c7983 */ /* 0x000f280000300800 */
[----:B------:R1:W-:Y:S01]  /*48f40*/  LDGSTS.E [R5+0x8008], desc[UR4][R6.64], P1 ;  /* 0x0800800006057fae */ /* 0x0003e20008921844 */
[----:B------:R-:W-:-:S04]  /*48f50*/  UISETP.GT.AND UP1, UPT, UR12, 0xb, UPT ;  /* 0x0000000b0c00788c */ /* 0x000fc8000bf24270 */
[----:B------:R-:W-:Y:S01]  /*48f60*/  USEL UR8, URZ, 0x4, !UP1 ;  /* 0x000000043f087887 */ /* 0x000fe2000c800000 */
[----:B-1----:R-:W-:Y:S02]  /*48f70*/  IMAD.MOV.U32 R7, RZ, RZ, R13 ;  /* 0x000000ffff077224 */ /* 0x002fe400078e000d */
[----:B------:R-:W-:Y:S01]  /*48f80*/  IMAD.MOV.U32 R6, RZ, RZ, R10 ;  /* 0x000000ffff067224 */ /* 0x000fe200078e000a */
[----:B------:R-:W4:Y:S04]  /*48f90*/  LDL.LU R13, [R1+0x274c] ;  /* 0x00274c00010d7983 */ /* 0x000f280000300800 */
[----:B------:R-:W4:Y:S01]  /*48fa0*/  LDL.LU R10, [R1+0x2750] ;  /* 0x00275000010a7983 */ /* 0x000f220000300800 */
[----:B------:R-:W-:-:S03]  /*48fb0*/  USEL UR8, UR8, URZ, !UP0 ;  /* 0x0000003f08087287 */ /* 0x000fc6000c000000 */
[----:B------:R1:W-:Y:S03]  /*48fc0*/  LDGSTS.E [R5+0xc008], desc[UR4][R6.64], P1 ;  /* 0x0c00800006057fae */ /* 0x0003e60008921844 */
        /* <DEDUP_REMOVED lines=43> */
[----:B-1----:R-:W-:Y:S02]  /*49280*/  IMAD.MOV.U32 R6, RZ, RZ, R81 ;  /* 0x000000ffff067224 */ /* 0x002fe400078e0051 */
[----:B------:R-:W-:Y:S01]  /*49290*/  IMAD.MOV.U32 R7, RZ, RZ, R82 ;  /* 0x000000ffff077224 */ /* 0x000fe200078e0052 */
[----:B------:R-:W-:Y:S04]  /*492a0*/  STL [R1+0x2740], R81 ;  /* 0x0027405101007387 */ /* 0x000fe80000100800 */
[----:B------:R-:W-:Y:S01]  /*492b0*/  STL [R1+0x273c], R82 ;  /* 0x00273c5201007387 */ /* 0x000fe20000100800 */
[----:B------:R-:W-:-:S03]  /*492c0*/  IADD3 R10, P2, R10, R2, RZ ;  /* 0x000000020a0a7210 */ /* 0x000fc60007f5e0ff */
[----:B------:R1:W-:Y:S04]  /*492d0*/  STL [R1+0x2748], R76 ;  /* 0x0027484c01007387 */ /* 0x0003e80000100800 */
[----:B------:R1:W-:Y:S01]  /*492e0*/  LDGSTS.E [R5+0x10000], desc[UR4][R6.64], P1 ;  /* 0x1000000006057fae */ /* 0x0003e20008921844 */
[----:B------:R-:W-:-:S03]  /*492f0*/  IMAD.X R13, R13, 0x1, R0, P2 ;  /* 0x000000010d0d7824 */ /* 0x000fc600010e0600 */
        /* <DEDUP_REMOVED lines=90> */
[----:B------:R4:W-:Y:S01]  /*498a0*/  LDGSTS.E [R5+0x14008], desc[UR4][R6.64], P1 ;  /* 0x1400800006057fae */ /* 0x0009e20008921844 */
[----:B------:R-:W-:Y:S02]  /*498b0*/  IMAD.X R77, R77, 0x1, R0, P0 ;  /* 0x000000014d4d7824 */ /* 0x000fe400000e0600 */
[----:B----4-:R-:W-:Y:S02]  /*498c0*/  IMAD.MOV.U32 R6, RZ, RZ, R14 ;  /* 0x000000ffff067224 */ /* 0x010fe400078e000e */
[----:B--2---:R-:W2:Y:S01]  /*498d0*/  LDL.LU R14, [R1+0x23c0] ;  /* 0x0023c000010e7983 */ /* 0x004ea20000300800 */
[----:B------:R-:W-:-:S03]  /*498e0*/  IMAD.MOV.U32 R7, RZ, RZ, R79 ;  /* 0x000000ffff077224 */ /* 0x000fc600078e004f */
[----:B------:R-:W-:Y:S04]  /*498f0*/  STL [R1+0x2798], R12 ;  /* 0x0027980c01007387 */ /* 0x000fe80000100800 */
[----:B------:R4:W-:Y:S04]  /*49900*/  STL [R1+0x2794], R77 ;  /* 0x0027944d01007387 */ /* 0x0009e80000100800 */
[----:B-1----:R-:W2:Y:S01]  /*49910*/  LDL.LU R79, [R1+0x23bc] ;  /* 0x0023bc00014f7983 */ /* 0x002ea20000300800 */
[----:B------:R-:W-:-:S03]  /*49920*/  UISETP.GT.AND UP1, UPT, UR12, 0x2b, UPT ;  /* 0x0000002b0c00788c */ /* 0x000fc6000bf24270 */
[----:B------:R1:W-:Y:S01]  /*49930*/  LDGSTS.E [R5+0x18008], desc[UR4][R6.64], P1 ;  /* 0x1800800006057fae */ /* 0x0003e20008921844 */
[----:B------:R-:W-:-:S04]  /*49940*/  USEL UR8, URZ, 0x4, !UP1 ;  /* 0x000000043f087887 */ /* 0x000fc8000c800000 */
[----:B------:R-:W-:Y:S01]  /*49950*/  USEL UR8, UR8, URZ, !UP0 ;  /* 0x0000003f08087287 */ /* 0x000fe2000c000000 */
[----:B-1----:R-:W-:Y:S02]  /*49960*/  IMAD.MOV.U32 R6, RZ, RZ, R12 ;  /* 0x000000ffff067224 */ /* 0x002fe400078e000c */
[----:B------:R-:W-:-:S03]  /*49970*/  IMAD.MOV.U32 R7, RZ, RZ, R77 ;  /* 0x000000ffff077224 */ /* 0x000fc600078e004d */
[----:B------:R-:W-:Y:S01]  /*49980*/  ISETP.NE.U32.AND P0, PT, RZ, UR8, PT ;  /* 0x00000008ff007c0c */ /* 0x000fe2000bf05070 */
[----:B----4-:R-:W4:Y:S04]  /*49990*/  LDL.LU R77, [R1+0x23c8] ;  /* 0x0023c800014d7983 */ /* 0x010f280000300800 */
[----:B------:R1:W-:Y:S01]  /*499a0*/  LDGSTS.E [R5+0x1c008], desc[UR4][R6.64], P1 ;  /* 0x1c00800006057fae */ /* 0x0003e20008921844 */
[-C--:B------:R-:W-:Y:S02]  /*499b0*/  IADD3 R76, P1, R76, R2.reuse, RZ ;  /* 0x000000024c4c7210 */ /* 0x080fe40007f3e0ff */
[----:B------:R-:W-:Y:S01]  /*499c0*/  IADD3 R81, P2, R81, R2, RZ ;  /* 0x0000000251517210 */ /* 0x000fe20007f5e0ff */
        /* <DEDUP_REMOVED lines=43> */
[----:B------:R-:W2:Y:S01]  /*49c80*/  LDL.LU R10, [R1+0x23e8] ;  /* 0x0023e800010a7983 */ /* 0x000ea20000300800 */
[----:B------:R-:W-:-:S03]  /*49c90*/  UISETP.GT.AND UP1, UPT, UR12, 0xc, UPT ;  /* 0x0000000c0c00788c */ /* 0x000fc6000bf24270 */
[----:B------:R-:W2:Y:S01]  /*49ca0*/  LDL.LU R84, [R1+0x23dc] ;  /* 0x0023dc0001547983 */ /* 0x000ea20000300800 */
[----:B------:R-:W-:Y:S01]  /*49cb0*/  IMAD.MOV.U32 R6, RZ, RZ, R14 ;  /* 0x000000ffff067224 */ /* 0x000fe200078e000e */
[----:B------:R-:W-:Y:S02]  /*49cc0*/  USEL UR8, URZ, 0x4, !UP1 ;  /* 0x000000043f087887 */ /* 0x000fe4000c800000 */
[----:B-1----:R-:W2:Y:S02]  /*49cd0*/  LDL.LU R14, [R1+0x23e4] ;  /* 0x0023e400010e7983 */ /* 0x002ea40000300800 */
        /* <DEDUP_REMOVED lines=107> */
[----:B------:R-:W4:Y:S01]  /*4a390*/  LDL.LU R77, [R1+0x27c4] ;  /* 0x0027c400014d7983 */ /* 0x000f220000300800 */
[----:B------:R-:W-:-:S03]  /*4a3a0*/  UISETP.GT.AND UP1, UPT, UR12, 0xf, UPT ;  /* 0x0000000f0c00788c */ /* 0x000fc6000bf24270 */
[----:B------:R-:W4:Y:S04]  /*4a3b0*/  LDL.LU R76, [R1+0x27c8] ;  /* 0x0027c800014c7983 */ /* 0x000f280000300800 */
[----:B------:R1:W-:Y:S01]  /*4a3c0*/  LDGSTS.E [R5+0x8008], desc[UR4][R6.64], P1 ;  /* 0x0800800006057fae */ /* 0x0003e20008921844 */
[----:B------:R-:W-:-:S04]  /*4a3d0*/  USEL UR8, URZ, 0x4, !UP1 ;  /* 0x000000043f087887 */ /* 0x000fc8000c800000 */
[----:B------:R-:W-:Y:S01]  /*4a3e0*/  USEL UR8, UR8, URZ, !UP0 ;  /* 0x0000003f08087287 */ /* 0x000fe2000c000000 */
[----:B-1----:R-:W-:Y:S02]  /*4a3f0*/  IMAD.MOV.U32 R7, RZ, RZ, R14 ;  /* 0x000000ffff077224 */ /* 0x002fe400078e000e */
        /* <DEDUP_REMOVED lines=151> */
[----:B------:R4:W-:Y:S01]  /*4ad70*/  STL [R1+0x2814], R77 ;  /* 0x0028144d01007387 */ /* 0x0009e20000100800 */
[----:B------:R-:W-:-:S03]  /*4ad80*/  UISETP.GT.AND UP1, UPT, UR12, 0x2f, UPT ;  /* 0x0000002f0c00788c */ /* 0x000fc6000bf24270 */
[----:B-1----:R-:W2:Y:S01]  /*4ad90*/  LDL.LU R79, [R1+0x243c] ;  /* 0x00243c00014f7983 */ /* 0x002ea20000300800 */
[----:B------:R-:W-:-:S03]  /*4ada0*/  USEL UR8, URZ, 0x4, !UP1 ;  /* 0x000000043f087887 */ /* 0x000fc6000c800000 */
[----:B------:R1:W-:Y:S01]  /*4adb0*/  LDGSTS.E [R5+0x18008], desc[UR4][R6.64], P1 ;  /* 0x1800800006057fae */ /* 0x0003e20008921844 */
        /* <DEDUP_REMOVED lines=39> */
[----:B------:R-:W3:Y:S01]  /*4b030*/  LDL.LU R83, [R1+0x2460] ;  /* 0x0024600001537983 */ /* 0x000ee20000300800 */
[----:B------:R-:W-:-:S03]  /*4b040*/  UISETP.GT.AND UP1, UPT, UR12, 0x10, UPT ;  /* 0x000000100c00788c */ /* 0x000fc6000bf24270 */
        /* <DEDUP_REMOVED lines=12> */
[----:B------:R-:W-:-:S03]  /*4b110*/  USEL UR8, URZ, 0x4, !UP1 ;  /* 0x000000043f087887 */ /* 0x000fc6000c800000 */
[----:B------:R-:W2:Y:S01]  /*4b120*/  LDL.LU R84, [R1+0x245c] ;  /* 0x00245c0001547983 */ /* 0x000ea20000300800 */
[----:B------:R-:W-:Y:S01]  /*4b130*/  IMAD.MOV.U32 R6, RZ, RZ, R13 ;  /* 0x000000ffff067224 */ /* 0x000fe200078e000d */
[----:B------:R-:W-:Y:S02]  /*4b140*/  USEL UR8, UR8, URZ, !UP0 ;  /* 0x0000003f08087287 */ /* 0x000fe4000c000000 */
[----:B-1----:R-:W2:Y:S01]  /*4b150*/  LDL.LU R13, [R1+0x2464] ;  /* 0x00246400010d7983 */ /* 0x002ea20000300800 */
[----:B----4-:R-:W-:-:S03]  /*4b160*/  IADD3 R77, P1, R77, R2, RZ ;  /* 0x000000024d4d7210 */ /* 0x010fc60007f3e0ff */
        /* <DEDUP_REMOVED lines=103> */
[----:B------:R-:W4:Y:S01]  /*4b7e0*/  LDL.LU R82, [R1+0x283c] ;  /* 0x00283c0001527983 */ /* 0x000f220000300800 */
[----:B------:R-:W-:-:S03]  /*4b7f0*/  UISETP.GT.AND UP1, UPT, UR12, 0x13, UPT ;  /* 0x000000130c00788c */ /* 0x000fc6000bf24270 */
[----:B------:R-:W4:Y:S04]  /*4b800*/  LDL.LU R81, [R1+0x2840] ;  /* 0x0028400001517983 */ /* 0x000f280000300800 */
[----:B------:R-:W4:Y:S01]  /*4b810*/  LDL.LU R77, [R1+0x2844] ;  /* 0x00284400014d7983 */ /* 0x000f220000300800 */
[----:B------:R-:W-:-:S03]  /*4b820*/  USEL UR8, URZ, 0x4, !UP1 ;  /* 0x000000043f087887 */ /* 0x000fc6000c800000 */
[----:B------:R-:W4:Y:S04]  /*4b830*/  LDL.LU R76, [R1+0x2848] ;  /* 0x00284800014c7983 */ /* 0x000f280000300800 */
[----:B------:R1:W-:Y:S01]  /*4b840*/  LDGSTS.E [R5+0x8008], desc[UR4][R6.64], P1 ;  /* 0x0800800006057fae */ /* 0x0003e20008921844 */
        /* <DEDUP_REMOVED lines=148> */
[----:B------:R-:W-:Y:S01]  /*4c190*/  UISETP.GT.AND UP1, UPT, UR12, 0x33, UPT ;  /* 0x000000330c00788c */ /* 0x000fe2000bf24270 */
[----:B------:R-:W-:Y:S02]  /*4c1a0*/  IMAD.X R77, R77, 0x1, R0, P0 ;  /* 0x000000014d4d7824 */ /* 0x000fe400000e0600 */
[----:B----4-:R-:W-:Y:S02]  /*4c1b0*/  IMAD.MOV.U32 R6, RZ, RZ, R14 ;  /* 0x000000ffff067224 */ /* 0x010fe400078e000e */
[----:B--2---:R-:W2:Y:S01]  /*4c1c0*/  LDL.LU R14, [R1+0x24c0] ;  /* 0x0024c000010e7983 */ /* 0x004ea20000300800 */
[----:B------:R-:W-:-:S03]  /*4c1d0*/  IMAD.MOV.U32 R7, RZ, RZ, R79 ;  /* 0x000000ffff077224 */ /* 0x000fc600078e004f */
[----:B------:R-:W-:Y:S04]  /*4c1e0*/  STL [R1+0x2898], R12 ;  /* 0x0028980c01007387 */ /* 0x000fe80000100800 */
[----:B------:R4:W-:Y:S01]  /*4c1f0*/  STL [R1+0x2894], R77 ;  /* 0x0028944d01007387 */ /* 0x0009e20000100800 */
[----:B------:R-:W-:-:S03]  /*4c200*/  USEL UR8, URZ, 0x4, !UP1 ;  /* 0x000000043f087887 */ /* 0x000fc6000c800000 */
[----:B-1----:R-:W2:Y:S01]  /*4c210*/  LDL.LU R79, [R1+0x24bc] ;  /* 0x0024bc00014f7983 */ /* 0x002ea20000300800 */
[----:B------:R-:W-:-:S03]  /*4c220*/  USEL UR8, UR8, URZ, !UP0 ;  /* 0x0000003f08087287 */ /* 0x000fc6000c000000 */
[----:B------:R1:W-:Y:S03]  /*4c230*/  LDGSTS.E [R5+0x18008], desc[UR4][R6.64], P1 ;  /* 0x1800800006057fae */ /* 0x0003e60008921844 */
[----:B------:R-:W-:Y:S01]  /*4c240*/  ISETP.NE.U32.AND P0, PT, RZ, UR8, PT ;  /* 0x00000008ff007c0c */ /* 0x000fe2000bf05070 */
[----:B-1----:R-:W-:Y:S02]  /*4c250*/  IMAD.MOV.U32 R6, RZ, RZ, R12 ;  /* 0x000000ffff067224 */ /* 0x002fe400078e000c */
[----:B------:R-:W-:Y:S01]  /*4c260*/  IMAD.MOV.U32 R7, RZ, RZ, R77 ;  /* 0x000000ffff077224 */ /* 0x000fe200078e004d */
[-C--:B------:R-:W-:Y:S01]  /*4c270*/  IADD3 R81, P2, R81, R2.reuse, RZ ;  /* 0x0000000251517210 */ /* 0x080fe20007f5e0ff */
[----:B----4-:R-:W4:Y:S04]  /*4c280*/  LDL.LU R77, [R1+0x24c8] ;  /* 0x0024c800014d7983 */ /* 0x010f280000300800 */
[----:B------:R1:W-:Y:S01]  /*4c290*/  LDGSTS.E [R5+0x1c008], desc[UR4][R6.64], P1 ;  /* 0x1c00800006057fae */ /* 0x0003e20008921844 */
[----:B------:R-:W-:-:S03]  /*4c2a0*/  IADD3 R76, P1, R76, R2, RZ ;  /* 0x000000024c4c7210 */ /* 0x000fc60007f3e0ff */
        /* <DEDUP_REMOVED lines=30> */
[----:B------:R-:W-:Y:S01]  /*4c490*/  IMAD.MOV.U32 R6, RZ, RZ, R10 ;  /* 0x000000ffff067224 */ /* 0x000fe200078e000a */
[----:B------:R-:W-:Y:S01]  /*4c4a0*/  UISETP.GT.AND UP1, UPT, UR12, 0x14, UPT ;  /* 0x000000140c00788c */ /* 0x000fe2000bf24270 */
[----:B------:R-:W3:Y:S01]  /*4c4b0*/  LDL.LU R83, [R1+0x24e0] ;  /* 0x0024e00001537983 */ /* 0x000ee20000300800 */
[----:B--2---:R-:W-:-:S03]  /*4c4c0*/  IADD3 R14, P1, R14, R2, RZ ;  /* 0x000000020e0e7210 */ /* 0x004fc60007f3e0ff */
[----:B------:R2:W-:Y:S01]  /*4c4d0*/  LDGSTS.E [R5+0x1c00c], desc[UR4][R6.64], P0 ;  /* 0x1c00c00006057fae */ /* 0x0005e20008121844 */
[C---:B-1----:R-:W-:Y:S01]  /*4c4e0*/  IMAD.SHL.U32 R10, R252.reuse, 0x10, RZ ;  /* 0x00000010fc0a7824 */ /* 0x042fe200078e00ff */
[----:B------:R-:W-:-:S04]  /*4c4f0*/  LOP3.LUT R252, R252, 0x7f, RZ, 0xc0, !PT ;  /* 0x0000007ffcfc7812 */ /* 0x000fc800078ec0ff */
[----:B------:R-:W-:-:S05]  /*4c500*/  LOP3.LUT R10, R10, 0x70, RZ, 0xc0, !PT ;  /* 0x000000700a0a7812 */ /* 0x000fca00078ec0ff */
[----:B------:R-:W-:Y:S02]  /*4c510*/  IMAD R10, R252, 0x80, R10 ;  /* 0x00000080fc0a7824 */ /* 0x000fe400078e020a */
[----:B------:R-:W-:-:S03]  /*4c520*/  IMAD.X R79, R79, 0x1, R0, P1 ;  /* 0x000000014f4f7824 */ /* 0x000fc600008e0600 */
[----:B------:R-:W-:Y:S01]  /*4c530*/  LOP3.LUT R10, R10, 0x50, RZ, 0x3c, !PT ;  /* 0x000000500a0a7812 */ /* 0x000fe200078e3cff */
[----:B------:R1:W-:Y:S01]  /*4c540*/  STL [R1+0x24c0], R14 ;  /* 0x0024c00e01007387 */ /* 0x0003e20000100800 */
[----:B------:R-:W-:-:S03]  /*4c550*/  USEL UR8, URZ, 0x4, !UP1 ;  /* 0x000000043f087887 */ /* 0x000fc6000c800000 */
[----:B--2---:R-:W-:Y:S01]  /*4c560*/  VIADD R5, R10, UR13 ;  /* 0x0000000d0a057c36 */ /* 0x004fe20008000000 */
[----:B------:R2:W-:Y:S04]  /*4c570*/  STL [R1+0x24bc], R79 ;  /* 0x0024bc4f01007387 */ /* 0x0005e80000100800 */
[----:B------:R-:W2:Y:S01]  /*4c580*/  LDL.LU R10, [R1+0x24e8] ;  /* 0x0024e800010a7983 */ /* 0x000ea20000300800 */
[----:B------:R-:W-:-:S03]  /*4c590*/  USEL UR8, UR8, URZ, !UP0 ;  /* 0x0000003f08087287 */ /* 0x000fc6000c000000 */
[----:B------:R-:W2:Y:S01]  /*4c5a0*/  LDL.LU R84, [R1+0x24dc] ;  /* 0x0024dc0001547983 */ /* 0x000ea20000300800 */
[----:B------:R-:W-:-:S03]  /*4c5b0*/  IMAD.MOV.U32 R6, RZ, RZ, R14 ;  /* 0x000000ffff067224 */ /* 0x000fc600078e000e */
[----:B-1----:R-:W2:Y:S01]  /*4c5c0*/  LDL.LU R14, [R1+0x24e4] ;  /* 0x0024e400010e7983 */ /* 0x002ea20000300800 */
[----:B------:R-:W-:Y:S02]  /*4c5d0*/  ISETP.NE.U32.AND P0, PT, RZ, UR8, PT ;  /* 0x00000008ff007c0c */ /* 0x000fe4000bf05070 */
[-C--:B----4-:R-:W-:Y:S01]  /*4c5e0*/  IADD3 R77, P1, R77, R2.reuse, RZ ;  /* 0x000000024d4d7210 */ /* 0x090fe20007f3e0ff */
[----:B------:R-:W-:Y:S01]  /*4c5f0*/  IMAD.MOV.U32 R7, RZ, RZ, R79 ;  /* 0x000000ffff077224 */ /* 0x000fe200078e004f */
[----:B------:R-:W-:-:S03]  /*4c600*/  IADD3 R12, P2, R12, R2, RZ ;  /* 0x000000020c0c7210 */ /* 0x000fc60007f5e0ff */
[----:B------:R-:W-:Y:S06]  /*4c610*/  STL [R1+0x24c8], R77 ;  /* 0x0024c84d01007387 */ /* 0x000fec0000100800 */
[----:B------:R1:W-:Y:S02]  /*4c620*/  LDGSTS.E [R5], desc[UR4][R6.64], P0 ;  /* 0x0000000006057fae */ /* 0x0003e40008121844 */
[----:B-1----:R-:W-:Y:S02]  /*4c630*/  IMAD.MOV.U32 R6, RZ, RZ, R77 ;  /* 0x000000ffff067224 */ /* 0x002fe400078e004d */
        /* <DEDUP_REMOVED lines=96> */
[----:B------:R-:W-:Y:S01]  /*4cc40*/  UISETP.GT.AND UP1, UPT, UR12, 0x17, UPT ;  /* 0x000000170c00788c */ /* 0x000fe2000bf24270 */
[----:B------:R-:W-:-:S02]  /*4cc50*/  IMAD.MOV.U32 R7, RZ, RZ, R76 ;  /* 0x000000ffff077224 */ /* 0x000fc400078e004c */
[----:B------:R-:W4:Y:S01]  /*4cc60*/  LDL.LU R82, [R1+0x28bc] ;  /* 0x0028bc0001527983 */ /* 0x000f220000300800 */
[----:B------:R-:W-:-:S03]  /*4cc70*/  USEL UR8, URZ, 0x4, !UP1 ;  /* 0x000000043f087887 */ /* 0x000fc6000c800000 */
[----:B------:R-:W4:Y:S04]  /*4cc80*/  LDL.LU R81, [R1+0x28c0] ;  /* 0x0028c00001517983 */ /* 0x000f280000300800 */
[----:B------:R-:W4:Y:S01]  /*4cc90*/  LDL.LU R77, [R1+0x28c4] ;  /* 0x0028c400014d7983 */ /* 0x000f220000300800 */
[----:B------:R-:W-:-:S03]  /*4cca0*/  USEL UR8, UR8, URZ, !UP0 ;  /* 0x0000003f08087287 */ /* 0x000fc6000c000000 */
[----:B------:R-:W4:Y:S04]  /*4ccb0*/  LDL.LU R76, [R1+0x28c8] ;  /* 0x0028c800014c7983 */ /* 0x000f280000300800 */
[----:B------:R1:W-:Y:S01]  /*4ccc0*/  LDGSTS.E [R5+0x8008], desc[UR4][R6.64], P1 ;  /* 0x0800800006057fae */ /* 0x0003e20008921844 */
[----:B------:R-:W-:Y:S01]  /*4ccd0*/  ISETP.NE.U32.AND P0, PT, RZ, UR8, PT ;  /* 0x00000008ff007c0c */ /* 0x000fe2000bf05070 */
[----:B-1----:R-:W-:Y:S02]  /*4cce0*/  IMAD.MOV.U32 R6, RZ, RZ, R10 ;  /* 0x000000ffff067224 */ /* 0x002fe400078e000a */
[----:B------:R-:W-:Y:S02]  /*4ccf0*/  IMAD.MOV.U32 R7, RZ, RZ, R14 ;  /* 0x000000ffff077224 */ /* 0x000fe400078e000e */
[----:B------:R-:W4:Y:S04]  /*4cd00*/  LDL.LU R14, [R1+0x28cc] ;  /* 0x0028cc00010e7983 */ /* 0x000f280000300800 */
[----:B------:R-:W4:Y:S04]  /*4cd10*/  LDL.LU R10, [R1+0x28d0] ;  /* 0x0028d000010a7983 */ /* 0x000f280000300800 */
[----:B------:R1:W-:Y:S01]  /*4cd20*/  LDGSTS.E [R5+0xc008], desc[UR4][R6.64], P1 ;  /* 0x0c00800006057fae */ /* 0x0003e20008921844 */
[----:B--2---:R-:W-:-:S02]  /*4cd30*/  IADD3 R79, P1, R79, R2, RZ ;  /* 0x000000024f4f7210 */ /* 0x004fc40007f3e0ff */
        /* <DEDUP_REMOVED lines=44> */
[----:B------:R-:W-:Y:S04]  /*4d000*/  STL [R1+0x28bc], R82 ;  /* 0x0028bc5201007387 */ /* 0x000fe80000100800 */
[----:B------:R1:W-:Y:S01]  /*4d010*/  STL [R1+0x28c8], R76 ;  /* 0x0028c84c01007387 */ /* 0x0003e20000100800 */
[----:B------:R-:W-:-:S03]  /*4d020*/  IADD3 R10, P2, R10, R2, RZ ;  /* 0x000000020a0a7210 */ /* 0x000fc60007f5e0ff */
[----:B------:R1:W-:Y:S04]  /*4d030*/  LDGSTS.E [R5+0x10000], desc[UR4][R6.64], P1 ;  /* 0x1000000006057fae */ /* 0x0003e80008921844 */
[----:B------:R1:W-:Y:S01]  /*4d040*/  STL [R1+0x28c4], R77 ;  /* 0x0028c44d01007387 */ /* 0x0003e20000100800 */
[----:B------:R-:W-:-:S03]  /*4d050*/  IMAD.X R14, R14, 0x1, R0, P2 ;  /* 0x000000010e0e7824 */ /* 0x000fc600010e0600 */
        /* <DEDUP_REMOVED lines=84> */
[----:B------:R1:W-:Y:S01]  /*4d5a0*/  LDGSTS.E [R5+0x10008], desc[UR4][R6.64], P1 ;  /* 0x1000800006057fae */ /* 0x0003e20008921844 */
[----:B------:R-:W-:-:S03]  /*4d5b0*/  UISETP.GT.AND UP1, UPT, UR12, 0x37, UPT ;  /* 0x000000370c00788c */ /* 0x000fc6000bf24270 */
[----:B------:R2:W-:Y:S01]  /*4d5c0*/  STL [R1+0x2910], R13 ;  /* 0x0029100d01007387 */ /* 0x0005e20000100800 */
[----:B-1----:R-:W-:Y:S02]  /*4d5d0*/  IMAD.MOV.U32 R6, RZ, RZ, R83 ;  /* 0x000000ffff067224 */ /* 0x002fe400078e0053 */
[----:B------:R-:W-:Y:S01]  /*4d5e0*/  IMAD.MOV.U32 R7, RZ, RZ, R84 ;  /* 0x000000ffff077224 */ /* 0x000fe200078e0054 */
[----:B------:R1:W-:Y:S04]  /*4d5f0*/  STL [R1+0x290c], R79 ;  /* 0x00290c4f01007387 */ /* 0x0003e80000100800 */
[----:B------:R4:W-:Y:S01]  /*4d600*/  LDGSTS.E [R5+0x14008], desc[UR4][R6.64], P1 ;  /* 0x1400800006057fae */ /* 0x0009e20008921844 */
[----:B------:R-:W-:Y:S01]  /*4d610*/  IMAD.X R77, R77, 0x1, R0, P0 ;  /* 0x000000014d4d7824 */ /* 0x000fe200000e0600 */
[----:B------:R-:W-:Y:S01]  /*4d620*/  USEL UR8, URZ, 0x4, !UP1 ;  /* 0x000000043f087887 */ /* 0x000fe2000c800000 */
[----:B----4-:R-:W-:-:S02]  /*4d630*/  IMAD.MOV.U32 R6, RZ, RZ, R13 ;  /* 0x000000ffff067224 */ /* 0x010fc400078e000d */
[----:B--2---:R-:W2:Y:S01]  /*4d640*/  LDL.LU R13, [R1+0x2540] ;  /* 0x00254000010d7983 */ /* 0x004ea20000300800 */
[----:B------:R-:W-:-:S03]  /*4d650*/  IMAD.MOV.U32 R7, RZ, RZ, R79 ;  /* 0x000000ffff077224 */ /* 0x000fc600078e004f */
[----:B------:R-:W-:Y:S04]  /*4d660*/  STL [R1+0x2918], R11 ;  /* 0x0029180b01007387 */ /* 0x000fe80000100800 */
[----:B------:R4:W-:Y:S01]  /*4d670*/  STL [R1+0x2914], R77 ;  /* 0x0029144d01007387 */ /* 0x0009e20000100800 */
[----:B------:R-:W-:-:S03]  /*4d680*/  USEL UR8, UR8, URZ, !UP0 ;  /* 0x0000003f08087287 */ /* 0x000fc6000c000000 */
[----:B-1----:R-:W2:Y:S04]  /*4d690*/  LDL.LU R79, [R1+0x253c] ;  /* 0x00253c00014f7983 */ /* 0x002ea80000300800 */
[----:B------:R1:W-:Y:S01]  /*4d6a0*/  LDGSTS.E [R5+0x18008], desc[UR4][R6.64], P1 ;  /* 0x1800800006057fae */ /* 0x0003e20008921844 */
        /* <DEDUP_REMOVED lines=39> */
[----:B------:R-:W3:Y:S03]  /*4d920*/  LDL.LU R83, [R1+0x2560] ;  /* 0x0025600001537983 */ /* 0x000ee60000300800 */
[----:B------:R-:W-:Y:S01]  /*4d930*/  USEL UR8, URZ, 0x4, !UP1 ;  /* 0x000000043f087887 */ /* 0x000fe2000c800000 */
        /* <DEDUP_REMOVED lines=8> */
[----:B------:R1:W-:Y:S01]  /*4d9c0*/  STL [R1+0x2540], R13 ;  /* 0x0025400d01007387 */ /* 0x0003e20000100800 */
[----:B------:R-:W-:-:S03]  /*4d9d0*/  USEL UR8, UR8, URZ, !UP0 ;  /* 0x0000003f08087287 */ /* 0x000fc6000c000000 */
[----:B------:R-:W-:Y:S01]  /*4d9e0*/  VIADD R5, R10, UR13 ;  /* 0x0000000d0a057c36 */ /* 0x000fe20008000000 */
[----:B------:R2:W-:Y:S04]  /*4d9f0*/  STL [R1+0x253c], R79 ;  /* 0x00253c4f01007387 */ /* 0x0005e80000100800 */
[----:B------:R-:W2:Y:S04]  /*4da00*/  LDL.LU R10, [R1+0x2568] ;  /* 0x00256800010a7983 */ /* 0x000ea80000300800 */
[----:B------:R-:W2:Y:S01]  /*4da10*/  LDL.LU R84, [R1+0x255c] ;  /* 0x00255c0001547983 */ /* 0x000ea20000300800 */
[----:B------:R-:W-:Y:S01]  /*4da20*/  IMAD.MOV.U32 R6, RZ, RZ, R13 ;  /* 0x000000ffff067224 */ /* 0x000fe200078e000d */
[----:B------:R-:W-:-:S02]  /*4da30*/  ISETP.NE.U32.AND P0, PT, RZ, UR8, PT ;  /* 0x00000008ff007c0c */ /* 0x000fc4000bf05070 */
[----:B-1----:R-:W2:Y:S01]  /*4da40*/  LDL.LU R13, [R1+0x2564] ;  /* 0x00256400010d7983 */ /* 0x002ea20000300800 */
[-C--:B----4-:R-:W-:Y:S01]  /*4da50*/  IADD3 R77, P1, R77, R2.reuse, RZ ;  /* 0x000000024d4d7210 */ /* 0x090fe20007f3e0ff */
[----:B------:R-:W-:Y:S01]  /*4da60*/  IMAD.MOV.U32 R7, RZ, RZ, R79 ;  /* 0x000000ffff077224 */ /* 0x000fe200078e004f */
[----:B------:R-:W-:-:S03]  /*4da70*/  IADD3 R11, P2, R11, R2, RZ ;  /* 0x000000020b0b7210 */ /* 0x000fc60007f5e0ff */
[----:B------:R-:W-:Y:S05]  /*4da80*/  STL [R1+0x2548], R77 ;  /* 0x0025484d01007387 */ /* 0x000fea0000100800 */
        /* <DEDUP_REMOVED lines=58> */
[----:B--2---:R-:W-:-:S03]  /*4de30*/  IMAD.X R79, R79, 0x1, R0, P2 ;  /* 0x000000014f4f7824 */ /* 0x004fc600010e0600 */
[----:B------:R-:W-:Y:S01]  /*4de40*/  STL [R1+0x2570], R81 ;  /* 0x0025705101007387 */ /* 0x000fe20000100800 */
[----:B------:R-:W-:-:S03]  /*4de50*/  IADD3 R78, P3, R78, R2, RZ ;  /* 0x000000024e4e7210 */ /* 0x000fc60007f7e0ff */
[----:B------:R-:W-:Y:S01]  /*4de60*/  STL [R1+0x256c], R82 ;  /* 0x00256c5201007387 */ /* 0x000fe20000100800 */
[----:B-1----:R-:W-:Y:S02]  /*4de70*/  IMAD.MOV.U32 R6, RZ, RZ, R11 ;  /* 0x000000ffff067224 */ /* 0x002fe400078e000b */
[----:B------:R-:W-:Y:S01]  /*4de80*/  IMAD.MOV.U32 R7, RZ, RZ, R79 ;  /* 0x000000ffff077224 */ /* 0x000fe200078e004f */
[----:B------:R-:W-:Y:S01]  /*4de90*/  ISETP.NE.U32.AND P1, PT, RZ, UR8, PT ;  /* 0x00000008ff007c0c */ /* 0x000fe2000bf25070 */
[----:B------:R-:W-:Y:S01]  /*4dea0*/  STL [R1+0x2578], R11 ;  /* 0x0025780b01007387 */ /* 0x000fe20000100800 */
[----:B------:R-:W-:-:S03]  /*4deb0*/  IMAD.X R80, R80, 0x1, R0, P3 ;  /* 0x0000000150507824 */ /* 0x000fc600018e0600 */
[----:B------:R1:W-:Y:S04]  /*4dec0*/  STL [R1+0x2574], R79 ;  /* 0x0025744f01007387 */ /* 0x0003e80000100800 */
[----:B------:R2:W-:Y:S04]  /*4ded0*/  LDGSTS.E [R5+0xc004], desc[UR4][R6.64], P0 ;  /* 0x0c00400006057fae */ /* 0x0005e80008121844 */
[----:B------:R-:W-:Y:S01]  /*4dee0*/  STL [R1+0x2580], R78 ;  /* 0x0025804e01007387 */ /* 0x000fe20000100800 */
[----:B------:R-:W-:-:S03]  /*4def0*/  IADD3 R12, P0, R12, R2, RZ ;  /* 0x000000020c0c7210 */ /* 0x000fc60007f1e0ff */
[----:B-1----:R-:W3:Y:S02]  /*4df00*/  LDL.LU R79, [R1+0x25a0] ;  /* 0x0025a000014f7983 */ /* 0x002ee40000300800 */
[----:B------:R-:W-:Y:S02]  /*4df10*/  IMAD.X R77, R77, 0x1, R0, P0 ;  /* 0x000000014d4d7824 */ /* 0x000fe400000e0600 */
[----:B------:R1:W-:Y:S01]  /*4df20*/  STL [R1+0x257c], R80 ;  /* 0x00257c5001007387 */ /* 0x0003e20000100800 */
[----:B--2---:R-:W-:Y:S01]  /*4df30*/  IMAD.MOV.U32 R6, RZ, RZ, R78 ;  /* 0x000000ffff067224 */ /* 0x004fe200078e004e */
[----:B------:R-:W-:Y:S01]  /*4df40*/  IADD3 R14, P2, R14, R2, RZ ;  /* 0x000000020e0e7210 */ /* 0x000fe20007f5e0ff */
[----:B------:R-:W-:Y:S01]  /*4df50*/  IMAD.MOV.U32 R7, RZ, RZ, R80 ;  /* 0x000000ffff077224 */ /* 0x000fe200078e0050 */
[----:B------:R-:W2:Y:S03]  /*4df60*/  LDL.LU R11, [R1+0x25a8] ;  /* 0x0025a800010b7983 */ /* 0x000ea60000300800 */
[----:B------:R-:W-:Y:S01]  /*4df70*/  IMAD.X R76, R76, 0x1, R0, P2 ;  /* 0x000000014c4c7824 */ /* 0x000fe200010e0600 */
[----:B------:R4:W-:Y:S04]  /*4df80*/  LDGSTS.E [R5+0x8], desc[UR4][R6.64], P1 ;  /* 0x0000800006057fae */ /* 0x0009e80008921844 */
[----:B-1----:R-:W2:Y:S04]  /*4df90*/  LDL.LU R80, [R1+0x259c] ;  /* 0x00259c0001507983 */ /* 0x002ea80000300800 */
[----:B------:R-:W2:Y:S04]  /*4dfa0*/  LDL.LU R78, [R1+0x25a4] ;  /* 0x0025a400014e7983 */ /* 0x000ea80000300800 */
[----:B------:R1:W-:Y:S01]  /*4dfb0*/  STL [R1+0x2588], R12 ;  /* 0x0025880c01007387 */ /* 0x0003e20000100800 */
[----:B----4-:R-:W-:-:S03]  /*4dfc0*/  IMAD.MOV.U32 R6, RZ, RZ, R12 ;  /* 0x000000ffff067224 */ /* 0x010fc600078e000c */
[----:B------:R4:W-:Y:S04]  /*4dfd0*/  STL [R1+0x2584], R77 ;  /* 0x0025844d01007387 */ /* 0x0009e80000100800 */
[----:B------:R-:W-:Y:S04]  /*4dfe0*/  STL [R1+0x2590], R14 ;  /* 0x0025900e01007387 */ /* 0x000fe80000100800 */
[----:B-1----:R-:W2:Y:S01]  /*4dff0*/  LDL.LU R12, [R1+0x25b0] ;  /* 0x0025b000010c7983 */ /* 0x002ea20000300800 */
[----:B------:R-:W-:-:S03]  /*4e000*/  IMAD.MOV.U32 R7, RZ, RZ, R77 ;  /* 0x000000ffff077224 */ /* 0x000fc600078e004d */
[----:B------:R1:W-:Y:S04]  /*4e010*/  STL [R1+0x258c], R76 ;  /* 0x00258c4c01007387 */ /* 0x0003e80000100800 */
[----:B----4-:R-:W4:Y:S01]  /*4e020*/  LDL.LU R77, [R1+0x25ac] ;  /* 0x0025ac00014d7983 */ /* 0x010f220000300800 */
[----:B------:R-:W-:-:S03]  /*4e030*/  UISETP.GT.AND UP1, UPT, UR12, 0x1b, UPT ;  /* 0x0000001b0c00788c */ /* 0x000fc6000bf24270 */
[----:B------:R1:W-:Y:S01]  /*4e040*/  LDGSTS.E [R5+0x4008], desc[UR4][R6.64], P1 ;  /* 0x0400800006057fae */ /* 0x0003e20008921844 */
[----:B------:R-:W-:-:S04]  /*4e050*/  USEL UR8, URZ, 0x4, !UP1 ;  /* 0x000000043f087887 */ /* 0x000fc8000c800000 */
[----:B------:R-:W-:Y:S01]  /*4e060*/  USEL UR8, UR8, URZ, !UP0 ;  /* 0x0000003f08087287 */ /* 0x000fe2000c000000 */
[----:B-1----:R-:W-:Y:S01]  /*4e070*/  IMAD.MOV.U32 R6, RZ, RZ, R14 ;  /* 0x000000ffff067224 */ /* 0x002fe200078e000e */
        /* <DEDUP_REMOVED lines=8> */
[----:B------:R1:W-:Y:S04]  /*4e100*/  LDGSTS.E [R5+0x8008], desc[UR4][R6.64], P1 ;  /* 0x0800800006057fae */ /* 0x0003e80008921844 */
[----:B------:R-:W4:Y:S04]  /*4e110*/  LDL.LU R81, [R1+0x2940] ;  /* 0x0029400001517983 */ /* 0x000f280000300800 */
[----:B------:R-:W4:Y:S01]  /*4e120*/  LDL.LU R76, [R1+0x2944] ;  /* 0x00294400014c7983 */ /* 0x000f220000300800 */
[----:B-1----:R-:W-:-:S03]  /*4e130*/  IMAD.MOV.U32 R6, RZ, RZ, R10 ;  /* 0x000000ffff067224 */ /* 0x002fc600078e000a */
[----:B------:R-:W4:Y:S01]  /*4e140*/  LDL.LU R14, [R1+0x2948] ;  /* 0x00294800010e7983 */ /* 0x000f220000300800 */
[----:B------:R-:W-:Y:S01]  /*4e150*/  IMAD.MOV.U32 R7, RZ, RZ, R13 ;  /* 0x000000ffff077224 */ /* 0x000fe200078e000d */
[----:B------:R-:W-:Y:S02]  /*4e160*/  ISETP.NE.U32.AND P0, PT, RZ, UR8, PT ;  /* 0x00000008ff007c0c */ /* 0x000fe4000bf05070 */
[----:B------:R-:W4:Y:S04]  /*4e170*/  LDL.LU R13, [R1+0x294c] ;  /* 0x00294c00010d7983 */ /* 0x000f280000300800 */
[----:B------:R1:W-:Y:S04]  /*4e180*/  LDGSTS.E [R5+0xc008], desc[UR4][R6.64], P1 ;  /* 0x0c00800006057fae */ /* 0x0003e80008921844 */
[----:B------:R-:W4:Y:S01]  /*4e190*/  LDL.LU R10, [R1+0x2950] ;  /* 0x00295000010a7983 */ /* 0x000f220000300800 */
[----:B---3--:R-:W-:-:S05]  /*4e1a0*/  IADD3 R79, P1, R79, R2, RZ ;  /* 0x000000024f4f7210 */ /* 0x008fca0007f3e0ff */
[----:B-1----:R-:W-:Y:S01]  /*4e1b0*/  IMAD.MOV.U32 R6, RZ, RZ, R79 ;  /* 0x000000ffff067224 */ /* 0x002fe200078e004f */
[----:B--2---:R-:W-:Y:S01]  /*4e1c0*/  IADD3 R11, P2, R11, R2, RZ ;  /* 0x000000020b0b7210 */ /* 0x004fe20007f5e0ff */
[----:B------:R-:W-:-:S04]  /*4e1d0*/  IMAD.X R80, R80, 0x1, R0, P1 ;  /* 0x0000000150507824 */ /* 0x000fc800008e0600 */
[----:B------:R-:W-:Y:S02]  /*4e1e0*/  IMAD.MOV.U32 R7, RZ, RZ, R80 ;  /* 0x000000ffff077224 */ /* 0x000fe400078e0050 */
[----:B------:R-:W-:Y:S01]  /*4e1f0*/  IMAD.X R78, R78, 0x1, R0, P2 ;  /* 0x000000014e4e7824 */ /* 0x000fe200010e0600 */
[----:B------:R-:W-:Y:S04]  /*4e200*/  STL [R1+0x25a0], R79 ;  /* 0x0025a04f01007387 */ /* 0x000fe80000100800 */
[----:B------:R-:W-:Y:S04]  /*4e210*/  STL [R1+0x259c], R80 ;  /* 0x00259c5001007387 */ /* 0x000fe80000100800 */
[----:B------:R1:W-:Y:S01]  /*4e220*/  LDGSTS.E [R5+0xc], desc[UR4][R6.64], P0 ;  /* 0x0000c00006057fae */ /* 0x0003e20008121844 */
[----:B------:R-:W-:-:S03]  /*4e230*/  IADD3 R12, P1, R12, R2, RZ ;  /* 0x000000020c0c7210 */ /* 0x000fc60007f3e0ff */
[----:B------:R2:W-:Y:S04]  /*4e240*/  STL [R1+0x25a8], R11 ;  /* 0x0025a80b01007387 */ /* 0x0005e80000100800 */
[----:B------:R-:W-:Y:S01]  /*4e250*/  STL [R1+0x25a4], R78 ;  /* 0x0025a44e01007387 */ /* 0x000fe20000100800 */
[----:B-1----:R-:W-:Y:S02]  /*4e260*/  IMAD.MOV.U32 R6, RZ, RZ, R11 ;  /* 0x000000ffff067224 */ /* 0x002fe400078e000b */
[----:B------:R-:W-:Y:S02]  /*4e270*/  IMAD.MOV.U32 R7, RZ, RZ, R78 ;  /* 0x000000ffff077224 */ /* 0x000fe400078e004e */
[----:B----4-:R-:W-:Y:S01]  /*4e280*/  IMAD.X R77, R77, 0x1, R0, P1 ;  /* 0x000000014d4d7824 */ /* 0x010fe200008e0600 */
[----:B--2---:R-:W2:Y:S04]  /*4e290*/  LDL.LU R11, [R1+0x2958] ;  /* 0x00295800010b7983 */ /* 0x004ea80000300800 */
[----:B------:R1:W-:Y:S04]  /*4e2a0*/  LDGSTS.E [R5+0x400c], desc[UR4][R6.64], P0 ;  /* 0x0400c00006057fae */ /* 0x0003e80008121844 */
[----:B------:R-:W-:Y:S04]  /*4e2b0*/  STL [R1+0x25b0], R12 ;  /* 0x0025b00c01007387 */ /* 0x000fe80000100800 */
[----:B------:R3:W-:Y:S01]  /*4e2c0*/  STL [R1+0x25ac], R77 ;  /* 0x0025ac4d01007387 */ /* 0x0007e20000100800 */
[----:B-1----:R-:W-:-:S03]  /*4e2d0*/  IMAD.MOV.U32 R7, RZ, RZ, R77 ;  /* 0x000000ffff077224 */ /* 0x002fc600078e004d */
[----:B---3--:R-:W3:Y:S01]  /*4e2e0*/  LDL.LU R77, [R1+0x2954] ;  /* 0x00295400014d7983 */ /* 0x008ee20000300800 */
[----:B------:R-:W-:Y:S01]  /*4e2f0*/  UISETP.GT.AND UP1, UPT, UR12, 0x38, UPT ;  /* 0x000000380c00788c */ /* 0x000fe2000bf24270 */
[----:B------:R-:W-:Y:S02]  /*4e300*/  IMAD.MOV.U32 R6, RZ, RZ, R12 ;  /* 0x000000ffff067224 */ /* 0x000fe400078e000c */
[----:B------:R-:W4:Y:S01]  /*4e310*/  LDL.LU R80, [R1+0x295c] ;  /* 0x00295c0001507983 */ /* 0x000f220000300800 */
[----:B------:R-:W-:-:S03]  /*4e320*/  USEL UR8, URZ, 0x4, !UP1 ;  /* 0x000000043f087887 */ /* 0x000fc6000c800000 */
[----:B------:R1:W-:Y:S01]  /*4e330*/  LDGSTS.E [R5+0x800c], desc[UR4][R6.64], P0 ;  /* 0x0800c00006057fae */ /* 0x0003e20008121844 */
[----:B------:R-:W-:-:S03]  /*4e340*/  USEL UR8, UR8, URZ, !UP0 ;  /* 0x0000003f08087287 */ /* 0x000fc6000c000000 */
[----:B------:R-:W4:Y:S01]  /*4e350*/  LDL.LU R78, [R1+0x2960] ;  /* 0x00296000014e7983 */ /* 0x000f220000300800 */
[----:B------:R-:W-:-:S03]  /*4e360*/  IADD3 R83, P2, R83, R2, RZ ;  /* 0x0000000253537210 */ /* 0x000fc60007f5e0ff */
[----:B------:R-:W4:Y:S02]  /*4e370*/  LDL.LU R79, [R1+0x2964] ;  /* 0x00296400014f7983 */ /* 0x000f240000300800 */
[----:B------:R-:W-:Y:S01]  /*4e380*/  IMAD.X R84, R84, 0x1, R0, P2 ;  /* 0x0000000154547824 */ /* 0x000fe200010e0600 */
[----:B------:R-:W-:Y:S01]  /*4e390*/  ISETP.NE.U32.AND P1, PT, RZ, UR8, PT ;  /* 0x00000008ff007c0c */ /* 0x000fe2000bf25070 */
[----:B-1----:R-:W-:Y:S01]  /*4e3a0*/  IMAD.MOV.U32 R6, RZ, RZ, R83 ;  /* 0x000000ffff067224 */ /* 0x002fe200078e0053 */
[----:B------:R-:W4:Y:S01]  /*4e3b0*/  LDL.LU R12, [R1+0x2968] ;  /* 0x00296800010c7983 */ /* 0x000f220000300800 */
[----:B------:R-:W-:Y:S01]  /*4e3c0*/  IMAD.MOV.U32 R7, RZ, RZ, R84 ;  /* 0x000000ffff077224 */ /* 0x000fe200078e0054 */
[----:B------:R-:W-:-:S04]  /*4e3d0*/  IADD3 R81, P3, R81, R2, RZ ;  /* 0x0000000251517210 */ /* 0x000fc80007f7e0ff */
[----:B------:R1:W-:Y:S01]  /*4e3e0*/  LDGSTS.E [R5+0xc00c], desc[UR4][R6.64], P0 ;  /* 0x0c00c00006057fae */ /* 0x0003e20008121844 */
[----:B------:R-:W-:Y:S01]  /*4e3f0*/  IMAD.X R82, R82, 0x1, R0, P3 ;  /* 0x0000000152527824 */ /* 0x000fe200018e0600 */
[----:B------:R-:W-:Y:S02]  /*4e400*/  IADD3 R14, P0, R14, R2, RZ ;  /* 0x000000020e0e7210 */ /* 0x000fe40007f1e0ff */
[----:B------:R-:W-:Y:S01]  /*4e410*/  STL [R1+0x25b8], R83 ;  /* 0x0025b85301007387 */ /* 0x000fe20000100800 */
[----:B-1----:R-:W-:-:S03]  /*4e420*/  IMAD.MOV.U32 R6, RZ, RZ, R81 ;  /* 0x000000ffff067224 */ /* 0x002fc600078e0051 */
[----:B------:R-:W-:Y:S01]  /*4e430*/  STL [R1+0x25b4], R84 ;  /* 0x0025b45401007387 */ /* 0x000fe20000100800 */
[----:B------:R-:W-:Y:S02]  /*4e440*/  IMAD.MOV.U32 R7, RZ, RZ, R82 ;  /* 0x000000ffff077224 */ /* 0x000fe400078e0052 */
[----:B------:R-:W-:Y:S01]  /*4e450*/  IMAD.X R76, R76, 0x1, R0, P0 ;  /* 0x000000014c4c7824 */ /* 0x000fe200000e0600 */
[----:B------:R-:W-:Y:S01]  /*4e460*/  STL [R1+0x2940], R81 ;  /* 0x0029405101007387 */ /* 0x000fe20000100800 */
[----:B------:R-:W-:-:S03]  /*4e470*/  IADD3 R10, P2, R10, R2, RZ ;  /* 0x000000020a0a7210 */ /* 0x000fc60007f5e0ff */
[----:B------:R-:W-:Y:S04]  /*4e480*/  STL [R1+0x293c], R82 ;  /* 0x00293c5201007387 */ /* 0x000fe80000100800 */
[----:B------:R1:W-:Y:S01]  /*4e490*/  STL [R1+0x2948], R14 ;  /* 0x0029480e01007387 */ /* 0x0003e20000100800 */
[----:B------:R-:W-:-:S03]  /*4e4a0*/  IMAD.X R13, R13, 0x1, R0, P2 ;  /* 0x000000010d0d7824 */ /* 0x000fc600010e0600 */
        /* <DEDUP_REMOVED lines=26> */
[----:B------:R-:W-:Y:S02]  /*4e650*/  USEL UR8, UR8, URZ, !UP0 ;  /* 0x0000003f08087287 */ /* 0x000fe4000c000000 */
[--C-:B------:R-:W-:Y:S01]  /*4e660*/  IMAD.X R80, R80, 0x1, R0.reuse, P1 ;  /* 0x0000000150507824 */ /* 0x100fe200008e0600 */
[----:B------:R1:W-:Y:S03]  /*4e670*/  STL [R1+0x2960], R78 ;  /* 0x0029604e01007387 */ /* 0x0003e60000100800 */
[----:B------:R-:W-:Y:S02]  /*4e680*/  ISETP.NE.U32.AND P0, PT, RZ, UR8, PT ;  /* 0x00000008ff007c0c */ /* 0x000fe4000bf05070 */
[----:B------:R-:W-:Y:S01]  /*4e690*/  IADD3 R12, P2, R12, R2, RZ ;  /* 0x000000020c0c7210 */ /* 0x000fe20007f5e0ff */
[----:B------:R-:W-:Y:S04]  /*4e6a0*/  STL [R1+0x295c], R80 ;  /* 0x00295c5001007387 */ /* 0x000fe80000100800 */
[----:B------:R-:W-:Y:S01]  /*4e6b0*/  IMAD.X R79, R79, 0x1, R0, P2 ;  /* 0x000000014f4f7824 */ /* 0x000fe200010e0600 */
[----:B------:R-:W-:Y:S01]  /*4e6c0*/  STL [R1+0x2968], R12 ;  /* 0x0029680c01007387 */ /* 0x000fe20000100800 */
[----:B--2---:R-:W-:-:S03]  /*4e6d0*/  IMAD.MOV.U32 R6, RZ, RZ, R78 ;  /* 0x000000ffff067224 */ /* 0x004fc600078e004e */
[----:B------:R-:W2:Y:S01]  /*4e6e0*/  LDL.LU R83, [R1+0x2988] ;  /* 0x0029880001537983 */ /* 0x000ea20000300800 */
[----:B------:R-:W-:-:S03]  /*4e6f0*/  IMAD.MOV.U32 R7, RZ, RZ, R80 ;  /* 0x000000ffff077224 */ /* 0x000fc600078e0050 */
[----:B------:R4:W-:Y:S04]  /*4e700*/  STL [R1+0x2964], R79 ;  /* 0x0029644f01007387 */ /* 0x0009e80000100800 */
[----:B-1----:R-:W2:Y:S04]  /*4e710*/  LDL.LU R78, [R1+0x2990] ;  /* 0x00299000014e7983 */ /* 0x002ea80000300800 */
[----:B------:R-:W2:Y:S04]  /*4e720*/  LDL.LU R84, [R1+0x2984] ;  /* 0x0029840001547983 */ /* 0x000ea80000300800 */
[----:B------:R1:W-:Y:S02]  /*4e730*/  LDGSTS.E [R5+0x10004], desc[UR4][R6.64], P0 ;  /* 0x1000400006057fae */ /* 0x0003e40008121844 */
[----:B-1----:R-:W-:-:S02]  /*4e740*/  IMAD.MOV.U32 R6, RZ, RZ, R12 ;  /* 0x000000ffff067224 */ /* 0x002fc400078e000c */
[----:B------:R-:W-:Y:S02]  /*4e750*/  IMAD.MOV.U32 R7, RZ, RZ, R79 ;  /* 0x000000ffff077224 */ /* 0x000fe400078e004f */
[----:B----4-:R-:W4:Y:S04]  /*4e760*/  LDL.LU R79, [R1+0x298c] ;  /* 0x00298c00014f7983 */ /* 0x010f280000300800 */
[----:B------:R-:W4:Y:S01]  /*4e770*/  LDL.LU R12, [R1+0x2998] ;  /* 0x00299800010c7983 */ /* 0x000f220000300800 */
[----:B------:R-:W-:-:S03]  /*4e780*/  IADD3 R14, P1, R14, R2, RZ ;  /* 0x000000020e0e7210 */ /* 0x000fc60007f3e0ff */
[----:B------:R1:W-:Y:S02]  /*4e790*/  LDGSTS.E [R5+0x14004], desc[UR4][R6.64], P0 ;  /* 0x1400400006057fae */ /* 0x0003e40008121844 */
[----:B------:R-:W-:Y:S02]  /*4e7a0*/  IMAD.X R76, R76, 0x1, R0, P1 ;  /* 0x000000014c4c7824 */ /* 0x000fe400008e0600 */
[----:B------:R1:W-:Y:S04]  /*4e7b0*/  STL [R1+0x2970], R14 ;  /* 0x0029700e01007387 */ /* 0x0003e80000100800 */
[----:B------:R1:W-:Y:S02]  /*4e7c0*/  STL [R1+0x296c], R76 ;  /* 0x00296c4c01007387 */ /* 0x0003e40000100800 */
[----:B-1----:R-:W-:-:S02]  /*4e7d0*/  IMAD.MOV.U32 R6, RZ, RZ, R14 ;  /* 0x000000ffff067224 */ /* 0x002fc400078e000e */
[----:B------:R-:W4:Y:S01]  /*4e7e0*/  LDL.LU R14, [R1+0x2994] ;  /* 0x00299400010e7983 */ /* 0x000f220000300800 */
[----:B------:R-:W-:-:S03]  /*4e7f0*/  IMAD.MOV.U32 R7, RZ, RZ, R76 ;  /* 0x000000ffff077224 */ /* 0x000fc600078e004c */
[----:B------:R-:W4:Y:S04]  /*4e800*/  LDL.LU R76, [R1+0x29a0] ;  /* 0x0029a000014c7983 */ /* 0x000f280000300800 */
[----:B------:R-:W4:Y:S01]  /*4e810*/  LDL.LU R81, [R1+0x29a8] ;  /* 0x0029a80001517983 */ /* 0x000f220000300800 */
[----:B------:R-:W-:-:S03]  /*4e820*/  IADD3 R13, P2, R13, R2, RZ ;  /* 0x000000020d0d7210 */ /* 0x000fc60007f5e0ff */
[----:B------:R1:W-:Y:S01]  /*4e830*/  LDGSTS.E [R5+0x18004], desc[UR4][R6.64], P0 ;  /* 0x1800400006057fae */ /* 0x0003e20008121844 */
[----:B------:R-:W-:-:S03]  /*4e840*/  IADD3 R10, P3, R10, R2, RZ ;  /* 0x000000020a0a7210 */ /* 0x000fc60007f7e0ff */
[----:B------:R-:W-:Y:S01]  /*4e850*/  STL [R1+0x2978], R13 ;  /* 0x0029780d01007387 */ /* 0x000fe20000100800 */
[----:B-1----:R-:W-:Y:S02]  /*4e860*/  IMAD.MOV.U32 R6, RZ, RZ, R13 ;  /* 0x000000ffff067224 */ /* 0x002fe400078e000d */
[----:B---3--:R-:W-:-:S04]  /*4e870*/  IMAD.X R77, R77, 0x1, R0, P2 ;  /* 0x000000014d4d7824 */ /* 0x008fc800010e0600 */
[----:B------:R-:W-:Y:S01]  /*4e880*/  IMAD.MOV.U32 R7, RZ, RZ, R77 ;  /* 0x000000ffff077224 */ /* 0x000fe200078e004d */
[----:B------:R1:W-:Y:S01]  /*4e890*/  STL [R1+0x2974], R77 ;  /* 0x0029744d01007387 */ /* 0x0003e20000100800 */
[----:B------:R-:W-:-:S03]  /*4e8a0*/  IMAD.X R11, R11, 0x1, R0, P3 ;  /* 0x000000010b0b7824 */ /* 0x000fc600018e0600 */
        /* <DEDUP_REMOVED lines=17> */
[----:B------:R-:W-:-:S05]  /*4e9c0*/  IADD3 R78, P2, R78, R2, RZ ;  /* 0x000000024e4e7210 */ /* 0x000fca0007f5e0ff */
[----:B----4-:R-:W-:Y:S01]  /*4e9d0*/  IMAD.X R79, R79, 0x1, R0, P2 ;  /* 0x000000014f4f7824 */ /* 0x010fe200010e0600 */
[----:B------:R-:W-:-:S05]  /*4e9e0*/  IADD3 R12, P0, R12, R2, RZ ;  /* 0x000000020c0c7210 */ /* 0x000fca0007f1e0ff */
[----:B------:R1:W-:Y:S02]  /*4e9f0*/  LDGSTS.E [R5+0x10008], desc[UR4][R6.64], P1 ;  /* 0x1000800006057fae */ /* 0x0003e40008921844 */
[----:B-1----:R-:W-:Y:S02]  /*4ea00*/  IMAD.MOV.U32 R6, RZ, RZ, R83 ;  /* 0x000000ffff067224 */ /* 0x002fe400078e0053 */
[----:B------:R-:W-:-:S05]  /*4ea10*/  IMAD.MOV.U32 R7, RZ, RZ, R84 ;  /* 0x000000ffff077224 */ /* 0x000fca00078e0054 */
[----:B------:R1:W-:Y:S01]  /*4ea20*/  LDGSTS.E [R5+0x14008], desc[UR4][R6.64], P1 ;  /* 0x1400800006057fae */ /* 0x0003e20008921844 */
[----:B------:R-:W-:Y:S02]  /*4ea30*/  IMAD.X R14, R14, 0x1, R0, P0 ;  /* 0x000000010e0e7824 */ /* 0x000fe400000e0600 */
[----:B-1----:R-:W-:Y:S02]  /*4ea40*/  IMAD.MOV.U32 R6, RZ, RZ, R78 ;  /* 0x000000ffff067224 */ /* 0x002fe400078e004e */
[----:B------:R-:W-:Y:S01]  /*4ea50*/  IMAD.MOV.U32 R7, RZ, RZ, R79 ;  /* 0x000000ffff077224 */ /* 0x000fe200078e004f */
[----:B------:R-:W-:Y:S04]  /*4ea60*/  STL [R1+0x2988], R83 ;  /* 0x0029885301007387 */ /* 0x000fe80000100800 */
[----:B------:R1:W-:Y:S04]  /*4ea70*/  LDGSTS.E [R5+0x18008], desc[UR4][R6.64], P1 ;  /* 0x1800800006057fae */ /* 0x0003e80008921844 */
[----:B------:R-:W-:Y:S01]  /*4ea80*/  STL [R1+0x2984], R84 ;  /* 0x0029845401007387 */ /* 0x000fe20000100800 */
[----:B-1----:R-:W-:-:S02]  /*4ea90*/  IMAD.MOV.U32 R6, RZ, RZ, R12 ;  /* 0x000000ffff067224 */ /* 0x002fc400078e000c */
[----:B------:R-:W-:Y:S01]  /*4eaa0*/  IMAD.MOV.U32 R7, RZ, RZ, R14 ;  /* 0x000000ffff077224 */ /* 0x000fe200078e000e */
[----:B------:R1:W-:Y:S04]  /*4eab0*/  STL [R1+0x2990], R78 ;  /* 0x0029904e01007387 */ /* 0x0003e80000100800 */
[----:B------:R2:W-:Y:S01]  /*4eac0*/  LDGSTS.E [R5+0x1c008], desc[UR4][R6.64], P1 ;  /* 0x1c00800006057fae */ /* 0x0005e20008921844 */
[----:B------:R-:W-:-:S03]  /*4ead0*/  IADD3 R76, P1, R76, R2, RZ ;  /* 0x000000024c4c7210 */ /* 0x000fc60007f3e0ff */
[----:B------:R4:W-:Y:S04]  /*4eae0*/  STL [R1+0x298c], R79 ;  /* 0x00298c4f01007387 */ /* 0x0009e80000100800 */
[----:B-1----:R-:W3:Y:S01]  /*4eaf0*/  LDL.LU R78, [R1+0x25c0] ;  /* 0x0025c000014e7983 */ /* 0x002ee20000300800 */
[----:B------:R-:W-:-:S03]  /*4eb00*/  IADD3 R81, P2, R81, R2, RZ ;  /* 0x0000000251517210 */ /* 0x000fc60007f5e0ff */
[----:B------:R1:W-:Y:S04]  /*4eb10*/  STL [R1+0x2998], R12 ;  /* 0x0029980c01007387 */ /* 0x0003e80000100800 */
[----:B------:R2:W-:Y:S04]  /*4eb20*/  STL [R1+0x2994], R14 ;  /* 0x0029940e01007387 */ /* 0x0005e80000100800 */
[----:B----4-:R-:W4:Y:S04]  /*4eb30*/  LDL.LU R79, [R1+0x25bc] ;  /* 0x0025bc00014f7983 */ /* 0x010f280000300800 */
[----:B-1----:R-:W4:Y:S04]  /*4eb40*/  LDL.LU R12, [R1+0x25c8] ;  /* 0x0025c800010c7983 */ /* 0x002f280000300800 */
[----:B--2---:R-:W2:Y:S04]  /*4eb50*/  LDL.LU R14, [R1+0x25d0] ;  /* 0x0025d000010e7983 */ /* 0x004ea80000300800 */
[----:B------:R-:W-:Y:S01]  /*4eb60*/  STL [R1+0x29a0], R76 ;  /* 0x0029a04c01007387 */ /* 0x000fe20000100800 */
[----:B------:R-:W-:Y:S01]  /*4eb70*/  UISETP.GT.AND UP1, UPT, UR12, 0x3b, UPT ;  /* 0x0000003b0c00788c */ /* 0x000fe2000bf24270 */
[----:B------:R-:W-:-:S03]  /*4eb80*/  IMAD.MOV.U32 R6, RZ, RZ, R76 ;  /* 0x000000ffff067224 */ /* 0x000fc600078e004c */
[----:B------:R-:W-:-:S04]  /*4eb90*/  USEL UR8, URZ, 0x4, !UP1 ;  /* 0x000000043f087887 */ /* 0x000fc8000c800000 */
[----:B------:R-:W-:-:S06]  /*4eba0*/  USEL UR8, UR8, URZ, !UP0 ;  /* 0x0000003f08087287 */ /* 0x000fcc000c000000 */
[----:B------:R-:W-:Y:S01]  /*4ebb0*/  ISETP.NE.U32.AND P0, PT, RZ, UR8, PT ;  /* 0x00000008ff007c0c */ /* 0x000fe2000bf05070 */
[----:B------:R-:W-:-:S04]  /*4ebc0*/  IMAD.X R77, R77, 0x1, R0, P1 ;  /* 0x000000014d4d7824 */ /* 0x000fc800008e0600 */
[----:B------:R-:W-:Y:S01]  /*4ebd0*/  IMAD.MOV.U32 R7, RZ, RZ, R77 ;  /* 0x000000ffff077224 */ /* 0x000fe200078e004d */
[----:B------:R1:W-:Y:S01]  /*4ebe0*/  STL [R1+0x299c], R77 ;  /* 0x00299c4d01007387 */ /* 0x0003e20000100800 */
[----:B------:R-:W-:-:S03]  /*4ebf0*/  IMAD.X R82, R82, 0x1, R0, P2 ;  /* 0x0000000152527824 */ /* 0x000fc600010e0600 */
[----:B------:R-:W-:Y:S04]  /*4ec00*/  STL [R1+0x29a8], R81 ;  /* 0x0029a85101007387 */ /* 0x000fe80000100800 */
[----:B------:R3:W-:Y:S04]  /*4ec10*/  LDGSTS.E [R5+0x1000c], desc[UR4][R6.64], P0 ;  /* 0x1000c00006057fae */ /* 0x0007e80008121844 */
[----:B-1----:R-:W2:Y:S04]  /*4ec20*/  LDL.LU R77, [R1+0x25c4] ;  /* 0x0025c400014d7983 */ /* 0x002ea80000300800 */
[----:B------:R-:W-:Y:S04]  /*4ec30*/  STL [R1+0x29a4], R82 ;  /* 0x0029a45201007387 */ /* 0x000fe80000100800 */
[----:B------:R-:W2:Y:S01]  /*4ec40*/  LDL.LU R76, [R1+0x25cc] ;  /* 0x0025cc00014c7983 */ /* 0x000ea20000300800 */
[-C--:B---3--:R-:W-:Y:S01]  /*4ec50*/  IADD3 R13, P1, R13, R2.reuse, RZ ;  /* 0x000000020d0d7210 */ /* 0x088fe20007f3e0ff */
[----:B------:R-:W-:Y:S01]  /*4ec60*/  IMAD.MOV.U32 R6, RZ, RZ, R81 ;  /* 0x000000ffff067224 */ /* 0x000fe200078e0051 */
[----:B------:R-:W-:Y:S01]  /*4ec70*/  IADD3 R10, P2, R10, R2, RZ ;  /* 0x000000020a0a7210 */ /* 0x000fe20007f5e0ff */
[----:B------:R-:W-:-:S02]  /*4ec80*/  IMAD.MOV.U32 R7, RZ, RZ, R82 ;  /* 0x000000ffff077224 */ /* 0x000fc400078e0052 */
[--C-:B------:R-:W-:Y:S02]  /*4ec90*/  IMAD.X R80, R80, 0x1, R0.reuse, P1 ;  /* 0x0000000150507824 */ /* 0x100fe400008e0600 */
[----:B------:R-:W-:Y:S01]  /*4eca0*/  IMAD.X R11, R11, 0x1, R0, P2 ;  /* 0x000000010b0b7824 */ /* 0x000fe200010e0600 */
[----:B------:R1:W-:Y:S04]  /*4ecb0*/  LDGSTS.E [R5+0x1400c], desc[UR4][R6.64], P0 ;  /* 0x1400c00006057fae */ /* 0x0003e80008121844 */
[----:B------:R3:W-:Y:S04]  /*4ecc0*/  STL [R1+0x29b0], R13 ;  /* 0x0029b00d01007387 */ /* 0x0007e80000100800 */
[----:B------:R-:W-:Y:S01]  /*4ecd0*/  STL [R1+0x29ac], R80 ;  /* 0x0029ac5001007387 */ /* 0x000fe20000100800 */
[----:B-1----:R-:W-:-:S02]  /*4ece0*/  IMAD.MOV.U32 R6, RZ, RZ, R13 ;  /* 0x000000ffff067224 */ /* 0x002fc400078e000d */
[----:B------:R-:W-:Y:S01]  /*4ecf0*/  IMAD.MOV.U32 R7, RZ, RZ, R80 ;  /* 0x000000ffff077224 */ /* 0x000fe200078e0050 */
[----:B------:R1:W-:Y:S04]  /*4ed00*/  STL [R1+0x29b8], R10 ;  /* 0x0029b80a01007387 */ /* 0x0003e80000100800 */
[----:B------:R1:W-:Y:S04]  /*4ed10*/  LDGSTS.E [R5+0x1800c], desc[UR4][R6.64], P0 ;  /* 0x1800c00006057fae */ /* 0x0003e80008121844 */
[----:B------:R1:W-:Y:S04]  /*4ed20*/  STL [R1+0x29b4], R11 ;  /* 0x0029b40b01007387 */ /* 0x0003e80000100800 */
[----:B---3--:R-:W3:Y:S01]  /*4ed30*/  LDL.LU R13, [R1+0x25d4] ;  /* 0x0025d400010d7983 */ /* 0x008ee20000300800 */
[----:B-1----:R-:W-:-:S03]  /*4ed40*/  IMAD.MOV.U32 R6, RZ, RZ, R10 ;  /* 0x000000ffff067224 */ /* 0x002fc600078e000a */
[----:B------:R-:W3:Y:S01]  /*4ed50*/  LDL.LU R10, [R1+0x25d8] ;  /* 0x0025d800010a7983 */ /* 0x000ee20000300800 */
[----:B------:R-:W1:Y:S01]  /*4ed60*/  S2R R252, SR_TID.X ;  /* 0x0000000000fc7919 */ /* 0x000e620000002100 */
[----:B------:R-:W-:Y:S01]  /*4ed70*/  IMAD.MOV.U32 R7, RZ, RZ, R11 ;  /* 0x000000ffff077224 */ /* 0x000fe200078e000b */
[----:B------:R-:W-:Y:S01]  /*4ed80*/  UISETP.GT.AND UP1, UPT, UR12, 0x1c, UPT ;  /* 0x0000001c0c00788c */ /* 0x000fe2000bf24270 */
[----:B------:R-:W3:Y:S03]  /*4ed90*/  LDL.LU R83, [R1+0x25e0] ;  /* 0x0025e00001537983 */ /* 0x000ee60000300800 */
[----:B------:R-:W-:Y:S01]  /*4eda0*/  USEL UR8, URZ, 0x4, !UP1 ;  /* 0x000000043f087887 */ /* 0x000fe2000c800000 */
[----:B------:R1:W-:Y:S03]  /*4edb0*/  LDGSTS.E [R5+0x1c00c], desc[UR4][R6.64], P0 ;  /* 0x1c00c00006057fae */ /* 0x0003e60008121844 */
[----:B------:R-:W-:-:S06]  /*4edc0*/  USEL UR8, UR8, URZ, !UP0 ;  /* 0x0000003f08087287 */ /* 0x000fcc000c000000 */
[----:B------:R-:W-:Y:S01]  /*4edd0*/  ISETP.NE.U32.AND P0, PT, RZ, UR8, PT ;  /* 0x00000008ff007c0c */ /* 0x000fe2000bf05070 */
[C---:B-1----:R-:W-:Y:S01]  /*4ede0*/  IMAD.SHL.U32 R11, R252.reuse, 0x10, RZ ;  /* 0x00000010fc0b7824 */ /* 0x042fe200078e00ff */
[----:B------:R-:W-:-:S04]  /*4edf0*/  LOP3.LUT R252, R252, 0x7f, RZ, 0xc0, !PT ;  /* 0x0000007ffcfc7812 */ /* 0x000fc800078ec0ff */
[----:B------:R-:W-:-:S05]  /*4ee00*/  LOP3.LUT R11, R11, 0x70, RZ, 0xc0, !PT ;  /* 0x000000700b0b7812 */ /* 0x000fca00078ec0ff */
[----:B------:R-:W-:Y:S01]  /*4ee10*/  IMAD R11, R252, 0x80, R11 ;  /* 0x00000080fc0b7824 */ /* 0x000fe200078e020b */
[----:B------:R-:W-:-:S04]  /*4ee20*/  IADD3 R78, P1, R78, R2, RZ ;  /* 0x000000024e4e7210 */ /* 0x000fc80007f3e0ff */
[----:B------:R-:W-:Y:S01]  /*4ee30*/  LOP3.LUT R11, R11, 0x70, RZ, 0x3c, !PT ;  /* 0x000000700b0b7812 */ /* 0x000fe200078e3cff */
[----:B------:R-:W-:Y:S01]  /*4ee40*/  STL [R1+0x25c0], R78 ;  /* 0x0025c04e01007387 */ /* 0x000fe20000100800 */
[----:B------:R-:W-:Y:S02]  /*4ee50*/  IMAD.MOV.U32 R6, RZ, RZ, R78 ;  /* 0x000000ffff067224 */ /* 0x000fe400078e004e */
[----:B----4-:R-:W-:Y:S01]  /*4ee60*/  IMAD.X R79, R79, 0x1, R0, P1 ;  /* 0x000000014f4f7824 */ /* 0x010fe200008e0600 */
[----:B------:R-:W-:Y:S01]  /*4ee70*/  IADD3 R12, P1, R12, R2, RZ ;  /* 0x000000020c0c7210 */ /* 0x000fe20007f3e0ff */
[----:B------:R-:W-:-:S03]  /*4ee80*/  VIADD R5, R11, UR13 ;  /* 0x0000000d0b057c36 */ /* 0x000fc60008000000 */
[----:B------:R-:W-:Y:S01]  /*4ee90*/  STL [R1+0x25bc], R79 ;  /* 0x0025bc4f01007387 */ /* 0x000fe20000100800 */
[----:B------:R-:W-:Y:S01]  /*4eea0*/  IMAD.MOV.U32 R7, RZ, RZ, R79 ;  /* 0x000000ffff077224 */ /* 0x000fe200078e004f */
[----:B--2---:R-:W-:Y:S02]  /*4eeb0*/  IADD3 R14, P2, R14, R2, RZ ;  /* 0x000000020e0e7210 */ /* 0x004fe40007f5e0ff */
[----:B------:R-:W2:Y:S04]  /*4eec0*/  LDL.LU R11, [R1+0x25e8] ;  /* 0x0025e800010b7983 */ /* 0x000ea80000300800 */
[----:B------:R-:W4:Y:S04]  /*4eed0*/  LDL.LU R84, [R1+0x25dc] ;  /* 0x0025dc0001547983 */ /* 0x000f280000300800 */
[----:B------:R-:W4:Y:S04]  /*4eee0*/  LDL.LU R82, [R1+0x25e4] ;  /* 0x0025e40001527983 */ /* 0x000f280000300800 */
[----:B------:R1:W-:Y:S04]  /*4eef0*/  STL [R1+0x25c8], R12 ;  /* 0x0025c80c01007387 */ /* 0x0003e80000100800 */
[----:B------:R1:W-:Y:S02]  /*4ef00*/  LDGSTS.E [R5], desc[UR4][R6.64], P0 ;  /* 0x0000000006057fae */ /* 0x0003e40008121844 */
[----:B-1----:R-:W-:-:S02]  /*4ef10*/  IMAD.MOV.U32 R6, RZ, RZ, R12 ;  /* 0x000000ffff067224 */ /* 0x002fc400078e000c */
[----:B------:R-:W-:-:S05]  /*4ef20*/  IMAD.X R77, R77, 0x1, R0, P1 ;  /* 0x000000014d4d7824 */ /* 0x000fca00008e0600 */
[----:B------:R-:W-:Y:S01]  /*4ef30*/  STL [R1+0x25c4], R77 ;  /* 0x0025c44d01007387 */ /* 0x000fe20000100800 */
[----:B------:R-:W-:-:S03]  /*4ef40*/  IMAD.X R76, R76, 0x1, R0, P2 ;  /* 0x000000014c4c7824 */ /* 0x000fc600010e0600 */
[----:B------:R-:W-:Y:S04]  /*4ef50*/  STL [R1+0x25d0], R14 ;  /* 0x0025d00e01007387 */ /* 0x000fe80000100800 */
[----:B------:R-:W4:Y:S04]  /*4ef60*/  LDL.LU R12, [R1+0x25f0] ;  /* 0x0025f000010c7983 */ /* 0x000f280000300800 */
[----:B------:R1:W-:Y:S04]  /*4ef70*/  STL [R1+0x25cc], R76 ;  /* 0x0025cc4c01007387 */ /* 0x0003e80000100800 */
[----:B------:R-:W4:Y:S01]  /*4ef80*/  LDL.LU R81, [R1+0x25ec] ;  /* 0x0025ec0001517983 */ /* 0x000f220000300800 */
[----:B------:R-:W-:-:S03]  /*4ef90*/  IMAD.MOV.U32 R7, RZ, RZ, R77 ;  /* 0x000000ffff077224 */ /* 0x000fc600078e004d */
[----:B------:R-:W4:Y:S04]  /*4efa0*/  LDL.LU R80, [R1+0x25f4] ;  /* 0x0025f40001507983 */ /* 0x000f280000300800 */
[----:B------:R1:W-:Y:S02]  /*4efb0*/  LDGSTS.E [R5+0x4000], desc[UR4][R6.64], P0 ;  /* 0x0400000006057fae */ /* 0x0003e40008121844 */
[----:B-1----:R-:W-:Y:S02]  /*4efc0*/  IMAD.MOV.U32 R7, RZ, RZ, R76 ;  /* 0x000000ffff077224 */ /* 0x002fe400078e004c */
[----:B------:R-:W4:Y:S01]  /*4efd0*/  LDL.LU R76, [R1+0x25f8] ;  /* 0x0025f800014c7983 */ /* 0x000f220000300800 */
[----:B------:R-:W-:-:S03]  /*4efe0*/  IMAD.MOV.U32 R6, RZ, RZ, R14 ;  /* 0x000000ffff067224 */ /* 0x000fc600078e000e */
[----:B------:R-:W4:Y:S01]  /*4eff0*/  LDL.LU R79, [R1+0x25fc] ;  /* 0x0025fc00014f7983 */ /* 0x000f220000300800 */
[----:B---3--:R-:W-:-:S03]  /*4f000*/  IADD3 R10, P1, R10, R2, RZ ;  /* 0x000000020a0a7210 */ /* 0x008fc60007f3e0ff */
[----:B------:R-:W3:Y:S02]  /*4f010*/  LDL.LU R78, [R1+0x2600] ;  /* 0x00260000014e7983 */ /* 0x000ee40000300800 */
[----:B------:R-:W-:Y:S02]  /*4f020*/  IMAD.X R13, R13, 0x1, R0, P1 ;  /* 0x000000010d0d7824 */ /* 0x000fe400008e0600 */
        /* <DEDUP_REMOVED lines=17> */
[----:B--2---:R-:W-:Y:S01]  /*4f140*/  IADD3 R11, P2, R11, R2, RZ ;  /* 0x000000020b0b7210 */ /* 0x004fe20007f5e0ff */
[----:B----4-:R-:W-:-:S04]  /*4f150*/  IMAD.X R84, R84, 0x1, R0, P1 ;  /* 0x0000000154547824 */ /* 0x010fc800008e0600 */
[----:B------:R-:W-:Y:S02]  /*4f160*/  IMAD.MOV.U32 R7, RZ, RZ, R84 ;  /* 0x000000ffff077224 */ /* 0x000fe400078e0054 */
[----:B------:R-:W-:Y:S01]  /*4f170*/  IMAD.X R82, R82, 0x1, R0, P2 ;  /* 0x0000000152527824 */ /* 0x000fe200010e0600 */
[----:B------:R-:W-:Y:S04]  /*4f180*/  STL [R1+0x25dc], R84 ;  /* 0x0025dc5401007387 */ /* 0x000fe80000100800 */
[----:B------:R1:W-:Y:S04]  /*4f190*/  LDGSTS.E [R5+0x4], desc[UR4][R6.64], P0 ;  /* 0x0000400006057fae */ /* 0x0003e80008121844 */
[----:B------:R2:W-:Y:S04]  /*4f1a0*/  STL [R1+0x25e8], R11 ;  /* 0x0025e80b01007387 */ /* 0x0005e80000100800 */
[----:B------:R-:W-:Y:S01]  /*4f1b0*/  STL [R1+0x25e4], R82 ;  /* 0x0025e45201007387 */ /* 0x000fe20000100800 */
[----:B-1----:R-:W-:-:S02]  /*4f1c0*/  IMAD.MOV.U32 R6, RZ, RZ, R11 ;  /* 0x000000ffff067224 */ /* 0x002fc400078e000b */
[----:B------:R-:W-:Y:S01]  /*4f1d0*/  IMAD.MOV.U32 R7, RZ, RZ, R82 ;  /* 0x000000ffff077224 */ /* 0x000fe200078e0052 */
[----:B--2---:R-:W2:Y:S04]  /*4f1e0*/  LDL.LU R11, [R1+0x2618] ;  /* 0x00261800010b7983 */ /* 0x004ea80000300800 */
[----:B------:R1:W-:Y:S01]  /*4f1f0*/  LDGSTS.E [R5+0x4004], desc[UR4][R6.64], P0 ;  /* 0x0400400006057fae */ /* 0x0003e20008121844 */
[----:B------:R-:W-:-:S04]  /*4f200*/  UISETP.GT.AND UP1, UPT, UR12, 0x1e, UPT ;  /* 0x0000001e0c00788c */ /* 0x000fc8000bf24270 */
[----:B------:R-:W-:-:S04]  /*4f210*/  USEL UR8, URZ, 0x4, !UP1 ;  /* 0x000000043f087887 */ /* 0x000fc8000c800000 */
[----:B------:R-:W-:Y:S01]  /*4f220*/  USEL UR8, UR8, URZ, !UP0 ;  /* 0x0000003f08087287 */ /* 0x000fe2000c000000 */
[----:B------:R-:W-:-:S05]  /*4f230*/  IADD3 R12, P1, R12, R2, RZ ;  /* 0x000000020c0c7210 */ /* 0x000fca0007f3e0ff */
[----:B------:R-:W-:Y:S01]  /*4f240*/  IMAD.X R81, R81, 0x1, R0, P1 ;  /* 0x0000000151517824 */ /* 0x000fe200008e0600 */
[----:B------:R4:W-:Y:S01]  /*4f250*/  STL [R1+0x25f0], R12 ;  /* 0x0025f00c01007387 */ /* 0x0009e20000100800 */
[----:B-1----:R-:W-:-:S03]  /*4f260*/  IMAD.MOV.U32 R6, RZ, RZ, R12 ;  /* 0x000000ffff067224 */ /* 0x002fc600078e000c */
[----:B------:R-:W-:Y:S04]  /*4f270*/  STL [R1+0x25ec], R81 ;  /* 0x0025ec5101007387 */ /* 0x000fe80000100800 */
[----:B----4-:R-:W4:Y:S01]  /*4f280*/  LDL.LU R12, [R1+0x2614] ;  /* 0x00261400010c7983 */ /* 0x010f220000300800 */
[----:B------:R-:W-:Y:S01]  /*4f290*/  IMAD.MOV.U32 R7, RZ, RZ, R81 ;  /* 0x000000ffff077224 */ /* 0x000fe200078e0051 */
[----:B------:R-:W-:-:S04]  /*4f2a0*/  IADD3 R76, P2, R76, R2, RZ ;  /* 0x000000024c4c7210 */ /* 0x000fc80007f5e0ff */
[----:B------:R1:W-:Y:S01]  /*4f2b0*/  LDGSTS.E [R5+0x8004], desc[UR4][R6.64], P0 ;  /* 0x0800400006057fae */ /* 0x0003e20008121844 */
[----:B------:R-:W-:Y:S01]  /*4f2c0*/  IMAD.X R80, R80, 0x1, R0, P2 ;  /* 0x0000000150507824 */ /* 0x000fe200010e0600 */
[----:B---3--:R-:W-:Y:S02]  /*4f2d0*/  IADD3 R78, P3, R78, R2, RZ ;  /* 0x000000024e4e7210 */ /* 0x008fe40007f7e0ff */
[----:B------:R3:W-:Y:S01]  /*4f2e0*/  STL [R1+0x25f8], R76 ;  /* 0x0025f84c01007387 */ /* 0x0007e20000100800 */
[----:B------:R-:W-:Y:S01]  /*4f2f0*/  ISETP.NE.U32.AND P1, PT, RZ, UR8, PT ;  /* 0x00000008ff007c0c */ /* 0x000fe2000bf25070 */
[----:B-1----:R-:W-:Y:S02]  /*4f300*/  IMAD.MOV.U32 R6, RZ, RZ, R76 ;  /* 0x000000ffff067224 */ /* 0x002fe400078e004c */
[----:B------:R-:W-:Y:S01]  /*4f310*/  IMAD.MOV.U32 R7, RZ, RZ, R80 ;  /* 0x000000ffff077224 */ /* 0x000fe200078e0050 */
[----:B------:R-:W-:Y:S01]  /*4f320*/  STL [R1+0x25f4], R80 ;  /* 0x0025f45001007387 */ /* 0x000fe20000100800 */
[----:B------:R-:W-:-:S03]  /*4f330*/  IMAD.X R79, R79, 0x1, R0, P3 ;  /* 0x000000014f4f7824 */ /* 0x000fc600018e0600 */
[----:B------:R1:W-:Y:S04]  /*4f340*/  LDGSTS.E [R5+0xc004], desc[UR4][R6.64], P0 ;  /* 0x0c00400006057fae */ /* 0x0003e80008121844 */
[----:B------:R-:W-:Y:S04]  /*4f350*/  STL [R1+0x2600], R78 ;  /* 0x0026004e01007387 */ /* 0x000fe80000100800 */
[----:B------:R-:W4:Y:S01]  /*4f360*/  LDL.LU R83, [R1+0x2620] ;  /* 0x0026200001537983 */ /* 0x000f220000300800 */
[----:B------:R-:W-:-:S03]  /*4f370*/  IADD3 R10, P0, R10, R2, RZ ;  /* 0x000000020a0a7210 */ /* 0x000fc60007f1e0ff */
[----:B------:R-:W-:Y:S01]  /*4f380*/  STL [R1+0x25fc], R79 ;  /* 0x0025fc4f01007387 */ /* 0x000fe20000100800 */
[----:B-1----:R-:W-:Y:S02]  /*4f390*/  IMAD.MOV.U32 R6, RZ, RZ, R78 ;  /* 0x000000ffff067224 */ /* 0x002fe400078e004e */
[----:B------:R-:W-:Y:S01]  /*4f3a0*/  IMAD.MOV.U32 R7, RZ, RZ, R79 ;  /* 0x000000ffff077224 */ /* 0x000fe200078e004f */
[----:B---3--:R-:W3:Y:S01]  /*4f3b0*/  LDL.LU R76, [R1+0x2628] ;  /* 0x00262800014c7983 */ /* 0x008ee20000300800 */
[--C-:B------:R-:W-:Y:S01]  /*4f3c0*/  IMAD.X R77, R77, 0x1, R0.reuse, P0 ;  /* 0x000000014d4d7824 */ /* 0x100fe200000e0600 */
[----:B------:R-:W-:Y:S02]  /*4f3d0*/  IADD3 R13, P2, R13, R2, RZ ;  /* 0x000000020d0d7210 */ /* 0x000fe40007f5e0ff */
[----:B------:R-:W3:Y:S04]  /*4f3e0*/  LDL.LU R84, [R1+0x261c] ;  /* 0x00261c0001547983 */ /* 0x000ee80000300800 */
[----:B------:R-:W3:Y:S01]  /*4f3f0*/  LDL.LU R81, [R1+0x2624] ;  /* 0x0026240001517983 */ /* 0x000ee20000300800 */
[----:B------:R-:W-:-:S03]  /*4f400*/  IMAD.X R14, R14, 0x1, R0, P2 ;  /* 0x000000010e0e7824 */ /* 0x000fc600010e0600 */
[----:B------:R1:W-:Y:S04]  /*4f410*/  STL [R1+0x2608], R10 ;  /* 0x0026080a01007387 */ /* 0x0003e80000100800 */
[----:B------:R1:W-:Y:S04]  /*4f420*/  LDGSTS.E [R5+0x8], desc[UR4][R6.64], P1 ;  /* 0x0000800006057fae */ /* 0x0003e80008921844 */
[----:B------:R1:W-:Y:S04]  /*4f430*/  STL [R1+0x2604], R77 ;  /* 0x0026044d01007387 */ /* 0x0003e80000100800 */
[----:B------:R-:W-:Y:S01]  /*4f440*/  STL [R1+0x2610], R13 ;  /* 0x0026100d01007387 */ /* 0x000fe20000100800 */
[----:B-1----:R-:W-:-:S03]  /*4f450*/  IMAD.MOV.U32 R6, RZ, RZ, R10 ;  /* 0x000000ffff067224 */ /* 0x002fc600078e000a */
[----:B------:R-:W3:Y:S04]  /*4f460*/  LDL.LU R10, [R1+0x2630] ;  /* 0x00263000010a7983 */ /* 0x000ee80000300800 */
[----:B------:R1:W-:Y:S04]  /*4f470*/  STL [R1+0x260c], R14 ;  /* 0x00260c0e01007387 */ /* 0x0003e80000100800 */
[----:B------:R-:W3:Y:S01]  /*4f480*/  LDL.LU R78, [R1+0x262c] ;  /* 0x00262c00014e7983 */ /* 0x000ee20000300800 */
[----:B------:R-:W-:-:S03]  /*4f490*/  IMAD.MOV.U32 R7, RZ, RZ, R77 ;  /* 0x000000ffff077224 */ /* 0x000fc600078e004d */
[----:B------:R-:W3:Y:S04]  /*4f4a0*/  LDL.LU R77, [R1+0x2638] ;  /* 0x00263800014d7983 */ /* 0x000ee80000300800 */
[----:B------:R-:W3:Y:S04]  /*4f4b0*/  LDL.LU R79, [R1+0x29c0] ;  /* 0x0029c000014f7983 */ /* 0x000ee80000300800 */
[----:B------:R1:W-:Y:S01]  /*4f4c0*/  LDGSTS.E [R5+0x4008], desc[UR4][R6.64], P1 ;  /* 0x0400800006057fae */ /* 0x0003e20008921844 */
[----:B--2---:R-:W-:-:S05]  /*4f4d0*/  IADD3 R11, P0, R11, R2, RZ ;  /* 0x000000020b0b7210 */ /* 0x004fca0007f1e0ff */
[----:B------:R2:W-:Y:S01]  /*4f4e0*/  STL [R1+0x2618], R11 ;  /* 0x0026180b01007387 */ /* 0x0005e20000100800 */
[----:B-1----:R-:W-:Y:S02]  /*4f4f0*/  IMAD.MOV.U32 R6, RZ, RZ, R13 ;  /* 0x000000ffff067224 */ /* 0x002fe400078e000d */
[----:B------:R-:W-:Y:S01]  /*4f500*/  IMAD.MOV.U32 R7, RZ, RZ, R14 ;  /* 0x000000ffff077224 */ /* 0x000fe200078e000e */
[----:B------:R-:W-:-:S04]  /*4f510*/  UISETP.GT.AND UP1, UPT, UR12, 0x1f, UPT ;  /* 0x0000001f0c00788c */ /* 0x000fc8000bf24270 */
[----:B------:R1:W-:Y:S01]  /*4f520*/  LDGSTS.E [R5+0x8008], desc[UR4][R6.64], P1 ;  /* 0x0800800006057fae */ /* 0x0003e20008921844 */
[----:B------:R-:W-:-:S04]  /*4f530*/  USEL UR8, URZ, 0x4, !UP1 ;  /* 0x000000043f087887 */ /* 0x000fc8000c800000 */
[----:B------:R-:W-:Y:S01]  /*4f540*/  USEL UR8, UR8, URZ, !UP0 ;  /* 0x0000003f08087287 */ /* 0x000fe2000c000000 */
[----:B-1----:R-:W-:Y:S02]  /*4f550*/  IMAD.MOV.U32 R6, RZ, RZ, R11 ;  /* 0x000000ffff067224 */ /* 0x002fe400078e000b */
[----:B----4-:R-:W-:-:S05]  /*4f560*/  IMAD.X R12, R12, 0x1, R0, P0 ;  /* 0x000000010c0c7824 */ /* 0x010fca00000e0600 */
[----:B------:R1:W-:Y:S04]  /*4f570*/  STL [R1+0x2614], R12 ;  /* 0x0026140c01007387 */ /* 0x0003e80000100800 */
[----:B------:R-:W4:Y:S04]  /*4f580*/  LDL.LU R82, [R1+0x2634] ;  /* 0x0026340001527983 */ /* 0x000f280000300800 */
[----:B------:R-:W4:Y:S04]  /*4f590*/  LDL.LU R80, [R1+0x29bc] ;  /* 0x0029bc0001507983 */ /* 0x000f280000300800 */
[----:B------:R-:W4:Y:S04]  /*4f5a0*/  LDL.LU R14, [R1+0x29c4] ;  /* 0x0029c400010e7983 */ /* 0x000f280000300800 */
[----:B--2---:R-:W2:Y:S01]  /*4f5b0*/  LDL.LU R11, [R1+0x29c8] ;  /* 0x0029c800010b7983 */ /* 0x004ea20000300800 */
[----:B------:R-:W-:-:S03]  /*4f5c0*/  IMAD.MOV.U32 R7, RZ, RZ, R12 ;  /* 0x000000ffff077224 */ /* 0x000fc600078e000c */
[----:B------:R-:W2:Y:S04]  /*4f5d0*/  LDL.LU R13, [R1+0x29cc] ;  /* 0x0029cc00010d7983 */ /* 0x000ea80000300800 */
[----:B-1----:R-:W2:Y:S01]  /*4f5e0*/  LDL.LU R12, [R1+0x29d0] ;  /* 0x0029d000010c7983 */ /* 0x002ea20000300800 */
[----:B------:R-:W-:-:S03]  /*4f5f0*/  ISETP.NE.U32.AND P0, PT, RZ, UR8, PT ;  /* 0x00000008ff007c0c */ /* 0x000fc6000bf05070 */
[----:B------:R1:W-:Y:S01]  /*4f600*/  LDGSTS.E [R5+0xc008], desc[UR4][R6.64], P1 ;  /* 0x0c00800006057fae */ /* 0x0003e20008921844 */
[-C--:B------:R-:W-:Y:S02]  /*4f610*/  IADD3 R83, P1, R83, R2.reuse, RZ ;  /* 0x0000000253537210 */ /* 0x080fe40007f3e0ff */
[----:B---3--:R-:W-:-:S03]  /*4f620*/  IADD3 R76, P2, R76, R2, RZ ;  /* 0x000000024c4c7210 */ /* 0x008fc60007f5e0ff */
[----:B------:R-:W-:Y:S02]  /*4f630*/  IMAD.X R84, R84, 0x1, R0, P1 ;  /* 0x0000000154547824 */ /* 0x000fe400008e0600 */
[----:B-1----:R-:W-:Y:S02]  /*4f640*/  IMAD.MOV.U32 R6, RZ, RZ, R83 ;  /* 0x000000ffff067224 */ /* 0x002fe400078e0053 */
[----:B------:R-:W-:Y:S02]  /*4f650*/  IMAD.MOV.U32 R7, RZ, RZ, R84 ;  /* 0x000000ffff077224 */ /* 0x000fe400078e0054 */
[----:B------:R-:W-:Y:S01]  /*4f660*/  IMAD.X R81, R81, 0x1, R0, P2 ;  /* 0x0000000151517824 */ /* 0x000fe200010e0600 */
[----:B------:R-:W-:Y:S04]  /*4f670*/  STL [R1+0x2620], R83 ;  /* 0x0026205301007387 */ /* 0x000fe80000100800 */
[----:B------:R-:W-:Y:S04]  /*4f680*/  STL [R1+0x261c], R84 ;  /* 0x00261c5401007387 */ /* 0x000fe80000100800 */
[----:B------:R1:W-:Y:S04]  /*4f690*/  LDGSTS.E [R5+0xc], desc[UR4][R6.64], P0 ;  /* 0x0000c00006057fae */ /* 0x0003e80008121844 */
[----:B------:R3:W-:Y:S01]  /*4f6a0*/  STL [R1+0x2628], R76 ;  /* 0x0026284c01007387 */ /* 0x0007e20000100800 */
[----:B------:R-:W-:Y:S01]  /*4f6b0*/  IADD3 R10, P1, R10, R2, RZ ;  /* 0x000000020a0a7210 */ /* 0x000fe20007f3e0ff */
[----:B-1----:R-:W-:-:S02]  /*4f6c0*/  IMAD.MOV.U32 R6, RZ, RZ, R76 ;  /* 0x000000ffff067224 */ /* 0x002fc400078e004c */
[----:B------:R-:W-:Y:S01]  /*4f6d0*/  STL [R1+0x2624], R81 ;  /* 0x0026245101007387 */ /* 0x000fe20000100800 */
[----:B------:R-:W-:-:S03]  /*4f6e0*/  IMAD.MOV.U32 R7, RZ, RZ, R81 ;  /* 0x000000ffff077224 */ /* 0x000fc600078e0051 */
[----:B---3--:R-:W3:Y:S01]  /*4f6f0*/  LDL.LU R76, [R1+0x29d8] ;  /* 0x0029d800014c7983 */ /* 0x008ee20000300800 */
[----:B------:R-:W-:-:S03]  /*4f700*/  IMAD.X R78, R78, 0x1, R0, P1 ;  /* 0x000000014e4e7824 */ /* 0x000fc600008e0600 */
[----:B------:R1:W-:Y:S04]  /*4f710*/  LDGSTS.E [R5+0x400c], desc[UR4][R6.64], P0 ;  /* 0x0400c00006057fae */ /* 0x0003e80008121844 */
[----:B------:R-:W-:Y:S04]  /*4f720*/  STL [R1+0x2630], R10 ;  /* 0x0026300a01007387 */ /* 0x000fe80000100800 */
[----:B------:R1:W-:Y:S02]  /*4f730*/  STL [R1+0x262c], R78 ;  /* 0x00262c4e01007387 */ /* 0x0003e40000100800 */
[----:B-1----:R-:W-:-:S02]  /*4f740*/  IMAD.MOV.U32 R7, RZ, RZ, R78 ;  /* 0x000000ffff077224 */ /* 0x002fc400078e004e */
[----:B------:R-:W3:Y:S01]  /*4f750*/  LDL.LU R78, [R1+0x29d4] ;  /* 0x0029d400014e7983 */ /* 0x000ee20000300800 */
[-C--:B------:R-:W-:Y:S01]  /*4f760*/  IADD3 R77, P2, R77, R2.reuse, RZ ;  /* 0x000000024d4d7210 */ /* 0x080fe20007f5e0ff */
[----:B------:R-:W-:Y:S01]  /*4f770*/  IMAD.MOV.U32 R6, RZ, RZ, R10 ;  /* 0x000000ffff067224 */ /* 0x000fe200078e000a */
[----:B------:R-:W-:Y:S01]  /*4f780*/  IADD3 R79, P3, R79, R2, RZ ;  /* 0x000000024f4f7210 */ /* 0x000fe20007f7e0ff */
[----:B------:R-:W3:Y:S01]  /*4f790*/  LDL.LU R81, [R1+0x29e0] ;  /* 0x0029e00001517983 */ /* 0x000ee20000300800 */
[----:B------:R-:W-:-:S03]  /*4f7a0*/  UISETP.GT.AND UP1, UPT, UR12, 0x3c, UPT ;  /* 0x0000003c0c00788c */ /* 0x000fc6000bf24270 */
[----:B------:R-:W3:Y:S04]  /*4f7b0*/  LDL.LU R10, [R1+0x29e8] ;  /* 0x0029e800010a7983 */ /* 0x000ee80000300800 */
[----:B------:R-:W-:Y:S01]  /*4f7c0*/  STL [R1+0x2638], R77 ;  /* 0x0026384d01007387 */ /* 0x000fe20000100800 */
[----:B------:R-:W-:-:S03]  /*4f7d0*/  USEL UR8, URZ, 0x4, !UP1 ;  /* 0x000000043f087887 */ /* 0x000fc6000c800000 */
[----:B------:R1:W-:Y:S01]  /*4f7e0*/  LDGSTS.E [R5+0x800c], desc[UR4][R6.64], P0 ;  /* 0x0800c00006057fae */ /* 0x0003e20008121844 */
[----:B------:R-:W-:-:S06]  /*4f7f0*/  USEL UR8, UR8, URZ, !UP0 ;  /* 0x0000003f08087287 */ /* 0x000fcc000c000000 */
[----:B------:R-:W-:Y:S01]  /*4f800*/  ISETP.NE.U32.AND P1, PT, RZ, UR8, PT ;  /* 0x00000008ff007c0c */ /* 0x000fe2000bf25070 */
[----:B-1----:R-:W-:Y:S02]  /*4f810*/  IMAD.MOV.U32 R6, RZ, RZ, R77 ;  /* 0x000000ffff067224 */ /* 0x002fe400078e004d */
[----:B----4-:R-:W-:-:S04]  /*4f820*/  IMAD.X R82, R82, 0x1, R0, P2 ;  /* 0x0000000152527824 */ /* 0x010fc800010e0600 */
[----:B------:R-:W-:Y:S01]  /*4f830*/  IMAD.MOV.U32 R7, RZ, RZ, R82 ;  /* 0x000000ffff077224 */ /* 0x000fe200078e0052 */
[----:B------:R1:W-:Y:S01]  /*4f840*/  STL [R1+0x2634], R82 ;  /* 0x0026345201007387 */ /* 0x0003e20000100800 */
[----:B------:R-:W-:-:S03]  /*4f850*/  IMAD.X R80, R80, 0x1, R0, P3 ;  /* 0x0000000150507824 */ /* 0x000fc600018e0600 */
[----:B------:R-:W-:Y:S04]  /*4f860*/  STL [R1+0x29c0], R79 ;  /* 0x0029c04f01007387 */ /* 0x000fe80000100800 */
[----:B------:R4:W-:Y:S04]  /*4f870*/  LDGSTS.E [R5+0xc00c], desc[UR4][R6.64], P0 ;  /* 0x0c00c00006057fae */ /* 0x0009e80008121844 */
[----:B-1----:R-:W3:Y:S04]  /*4f880*/  LDL.LU R82, [R1+0x29dc] ;  /* 0x0029dc0001527983 */ /* 0x002ee80000300800 */
[----:B------:R-:W-:Y:S04]  /*4f890*/  STL [R1+0x29bc], R80 ;  /* 0x0029bc5001007387 */ /* 0x000fe80000100800 */
[----:B------:R-:W3:Y:S01]  /*4f8a0*/  LDL.LU R77, [R1+0x29e4] ;  /* 0x0029e400014d7983 */ /* 0x000ee20000300800 */
[-C--:B--2---:R-:W-:Y:S01]  /*4f8b0*/  IADD3 R11, P0, R11, R2.reuse, RZ ;  /* 0x000000020b0b7210 */ /* 0x084fe20007f1e0ff */
[----:B----4-:R-:W-:Y:S01]  /*4f8c0*/  IMAD.MOV.U32 R6, RZ, RZ, R79 ;  /* 0x000000ffff067224 */ /* 0x010fe200078e004f */
[----:B------:R-:W-:Y:S01]  /*4f8d0*/  IADD3 R12, P2, R12, R2, RZ ;  /* 0x000000020c0c7210 */ /* 0x000fe20007f5e0ff */
[----:B------:R-:W-:-:S02]  /*4f8e0*/  IMAD.MOV.U32 R7, RZ, RZ, R80 ;  /* 0x000000ffff077224 */ /* 0x000fc400078e0050 */
[--C-:B------:R-:W-:Y:S01]  /*4f8f0*/  IMAD.X R14, R14, 0x1, R0.reuse, P0 ;  /* 0x000000010e0e7824 */ /* 0x100fe200000e0600 */
[----:B------:R1:W-:Y:S01]  /*4f900*/  STL [R1+0x29c8], R11 ;  /* 0x0029c80b01007387 */ /* 0x0003e20000100800 */
[----:B------:R-:W-:-:S03]  /*4f910*/  IMAD.X R13, R13, 0x1, R0, P2 ;  /* 0x000000010d0d7824 */ /* 0x000fc600010e0600 */
[----:B------:R2:W-:Y:S04]  /*4f920*/  LDGSTS.E [R5+0x10000], desc[UR4][R6.64], P1 ;  /* 0x1000000006057fae */ /* 0x0005e80008921844 */
[----:B------:R4:W-:Y:S04]  /*4f930*/  STL [R1+0x29c4], R14 ;  /* 0x0029c40e01007387 */ /* 0x0009e80000100800 */
[----:B------:R-:W-:Y:S01]  /*4f940*/  STL [R1+0x29d0], R12 ;  /* 0x0029d00c01007387 */ /* 0x000fe20000100800 */
[----:B--2---:R-:W-:-:S03]  /*4f950*/  IMAD.MOV.U32 R6, RZ, RZ, R11 ;  /* 0x000000ffff067224 */ /* 0x004fc600078e000b */
[----:B-1----:R-:W2:Y:S01]  /*4f960*/  LDL.LU R11, [R1+0x29f0] ;  /* 0x0029f000010b7983 */ /* 0x002ea20000300800 */
[----:B------:R-:W-:-:S03]  /*4f970*/  IMAD.MOV.U32 R7, RZ, RZ, R14 ;  /* 0x000000ffff077224 */ /* 0x000fc600078e000e */
[----:B------:R1:W-:Y:S04]  /*4f980*/  STL [R1+0x29cc], R13 ;  /* 0x0029cc0d01007387 */ /* 0x0003e80000100800 */
[----:B----4-:R-:W4:Y:S04]  /*4f990*/  LDL.LU R14, [R1+0x29ec] ;  /* 0x0029ec00010e7983 */ /* 0x010f280000300800 */
[----:B------:R1:W-:Y:S01]  /*4f9a0*/  LDGSTS.E [R5+0x14000], desc[UR4][R6.64], P1 ;  /* 0x1400000006057fae */ /* 0x0003e20008921844 */
[----:B---3--:R-:W-:Y:S01]  /*4f9b0*/  IADD3 R76, P0, R76, R2, RZ ;  /* 0x000000024c4c7210 */ /* 0x008fe20007f1e0ff */
[----:B-1----:R-:W-:-:S02]  /*4f9c0*/  IMAD.MOV.U32 R7, RZ, RZ, R13 ;  /* 0x000000ffff077224 */ /* 0x002fc400078e000d */
[----:B------:R-:W3:Y:S01]  /*4f9d0*/  LDL.LU R13, [R1+0x29f8] ;  /* 0x0029f800010d7983 */ /* 0x000ee20000300800 */
[----:B------:R-:W-:-:S03]  /*4f9e0*/  IMAD.MOV.U32 R6, RZ, RZ, R12 ;  /* 0x000000ffff067224 */ /* 0x000fc600078e000c */
[----:B------:R-:W3:Y:S04]  /*4f9f0*/  LDL.LU R12, [R1+0x2a00] ;  /* 0x002a0000010c7983 */ /* 0x000ee80000300800 */
[----:B------:R-:W-:Y:S04]  /*4fa00*/  STL [R1+0x29d8], R76 ;  /* 0x0029d84c01007387 */ /* 0x000fe80000100800 */
[----:B------:R1:W-:Y:S01]  /*4fa10*/  LDGSTS.E [R5+0x18000], desc[UR4][R6.64], P1 ;  /* 0x1800000006057fae */ /* 0x0003e20008921844 */
[----:B------:R-:W-:-:S05]  /*4fa20*/  IMAD.X R78, R78, 0x1, R0, P0 ;  /* 0x000000014e4e7824 */ /* 0x000fca00000e0600 */
[----:B------:R1:W-:Y:S04]  /*4fa30*/  STL [R1+0x29d4], R78 ;  /* 0x0029d44e01007387 */ /* 0x0003e80000100800 */
[----:B------:R-:W3:Y:S01]  /*4fa40*/  LDL.LU R80, [R1+0x29f4] ;  /* 0x0029f40001507983 */ /* 0x000ee20000300800 */
[----:B-1----:R-:W-:-:S03]  /*4fa50*/  IMAD.MOV.U32 R7, RZ, RZ, R78 ;  /* 0x000000ffff077224 */ /* 0x002fc600078e004e */
[----:B------:R-:W3:Y:S01]  /*4fa60*/  LDL.LU R78, [R1+0x29fc] ;  /* 0x0029fc00014e7983 */ /* 0x000ee20000300800 */
[----:B------:R-:W-:Y:S01]  /*4fa70*/  IMAD.MOV.U32 R6, RZ, RZ, R76 ;  /* 0x000000ffff067224 */ /* 0x000fe200078e004c */
[-C--:B------:R-:W-:Y:S01]  /*4fa80*/  IADD3 R10, P2, R10, R2.reuse, RZ ;  /* 0x000000020a0a7210 */ /* 0x080fe20007f5e0ff */
[----:B------:R-:W-:Y:S01]  /*4fa90*/  UISETP.GT.AND UP1, UPT, UR12, 0x3d, UPT ;  /* 0x0000003d0c00788c */ /* 0x000fe2000bf24270 */
[----:B------:R-:W3:Y:S04]  /*4faa0*/  LDL.LU R76, [R1+0x2a08] ;  /* 0x002a0800014c7983 */ /* 0x000ee80000300800 */
[----:B------:R1:W-:Y:S01]  /*4fab0*/  LDGSTS.E [R5+0x1c000], desc[UR4][R6.64], P1 ;  /* 0x1c00000006057fae */ /* 0x0003e20008921844 */
[----:B------:R-:W-:-:S03]  /*4fac0*/  IADD3 R81, P1, R81, R2, RZ ;  /* 0x0000000251517210 */ /* 0x000fc60007f3e0ff */
[----:B------:R-:W3:Y:S01]  /*4fad0*/  LDL.LU R79, [R1+0x2a10] ;  /* 0x002a1000014f7983 */ /* 0x000ee20000300800 */
[----:B------:R-:W-:-:S03]  /*4fae0*/  USEL UR8, URZ, 0x4, !UP1 ;  /* 0x000000043f087887 */ /* 0x000fc6000c800000 */
[----:B------:R-:W-:Y:S01]  /*4faf0*/  STL [R1+0x29e0], R81 ;  /* 0x0029e05101007387 */ /* 0x000fe20000100800 */
[----:B------:R-:W-:Y:S01]  /*4fb00*/  USEL UR8, UR8, URZ, !UP0 ;  /* 0x0000003f08087287 */ /* 0x000fe2000c000000 */
[----:B-1----:R-:W-:-:S05]  /*4fb10*/  IMAD.MOV.U32 R6, RZ, RZ, R81 ;  /* 0x000000ffff067224 */ /* 0x002fca00078e0051 */
[----:B------:R-:W-:Y:S01]  /*4fb20*/  ISETP.NE.U32.AND P0, PT, RZ, UR8, PT ;  /* 0x00000008ff007c0c */ /* 0x000fe2000bf05070 */
[----:B------:R-:W-:-:S04]  /*4fb30*/  IMAD.X R82, R82, 0x1, R0, P1 ;  /* 0x0000000152527824 */ /* 0x000fc800008e0600 */
[----:B------:R-:W-:Y:S01]  /*4fb40*/  IMAD.MOV.U32 R7, RZ, RZ, R82 ;  /* 0x000000ffff077224 */ /* 0x000fe200078e0052 */
[----:B------:R1:W-:Y:S01]  /*4fb50*/  STL [R1+0x29dc], R82 ;  /* 0x0029dc5201007387 */ /* 0x0003e20000100800 */
[----:B------:R-:W-:-:S03]  /*4fb60*/  IMAD.X R77, R77, 0x1, R0, P2 ;  /* 0x000000014d4d7824 */ /* 0x000fc600010e0600 */
[----:B------:R1:W-:Y:S04]  /*4fb70*/  STL [R1+0x29e8], R10 ;  /* 0x0029e80a01007387 */ /* 0x0003e80000100800 */
[----:B------:R2:W-:Y:S04]  /*4fb80*/  LDGSTS.E [R5+0x10004], desc[UR4][R6.64], P0 ;  /* 0x1000400006057fae */ /* 0x0005e80008121844 */
[----:B-1----:R-:W3:Y:S04]  /*4fb90*/  LDL.LU R82, [R1+0x2a04] ;  /* 0x002a040001527983 */ /* 0x002ee80000300800 */
[----:B------:R1:W-:Y:S04]  /*4fba0*/  STL [R1+0x29e4], R77 ;  /* 0x0029e44d01007387 */ /* 0x0003e80000100800 */
[----:B------:R-:W3:Y:S01]  /*4fbb0*/  LDL.LU R81, [R1+0x2a0c] ;  /* 0x002a0c0001517983 */ /* 0x000ee20000300800 */
[----:B--2---:R-:W-:-:S03]  /*4fbc0*/  IMAD.MOV.U32 R6, RZ, RZ, R10 ;  /* 0x000000ffff067224 */ /* 0x004fc600078e000a */
[----:B------:R-:W2:Y:S01]  /*4fbd0*/  LDL.LU R10, [R1+0x2a18] ;  /* 0x002a1800010a7983 */ /* 0x000ea20000300800 */
[----:B------:R-:W-:Y:S01]  /*4fbe0*/  IADD3 R11, P1, R11, R2, RZ ;  /* 0x000000020b0b7210 */ /* 0x000fe20007f3e0ff */
[----:B------:R-:W-:-:S04]  /*4fbf0*/  IMAD.MOV.U32 R7, RZ, RZ, R77 ;  /* 0x000000ffff077224 */ /* 0x000fc800078e004d */
[----:B------:R-:W-:Y:S01]  /*4fc00*/  STL [R1+0x29f0], R11 ;  /* 0x0029f00b01007387 */ /* 0x000fe20000100800 */
[----:B----4-:R-:W-:-:S03]  /*4fc10*/  IMAD.X R14, R14, 0x1, R0, P1 ;  /* 0x000000010e0e7824 */ /* 0x010fc600008e0600 */
[----:B------:R4:W-:Y:S04]  /*4fc20*/  LDGSTS.E [R5+0x14004], desc[UR4][R6.64], P0 ;  /* 0x1400400006057fae */ /* 0x0009e80008121844 */
[----:B------:R3:W-:Y:S04]  /*4fc30*/  STL [R1+0x29ec], R14 ;  /* 0x0029ec0e01007387 */ /* 0x0007e80000100800 */
[----:B-1----:R-:W2:Y:S01]  /*4fc40*/  LDL.LU R77, [R1+0x2a14] ;  /* 0x002a1400014d7983 */ /* 0x002ea20000300800 */
[----:B----4-:R-:W-:Y:S01]  /*4fc50*/  IMAD.MOV.U32 R6, RZ, RZ, R11 ;  /* 0x000000ffff067224 */ /* 0x010fe200078e000b */
[----:B---3--:R-:W-:Y:S01]  /*4fc60*/  IADD3 R13, P2, R13, R2, RZ ;  /* 0x000000020d0d7210 */ /* 0x008fe20007f5e0ff */
[----:B------:R-:W-:-:S02]  /*4fc70*/  IMAD.MOV.U32 R7, RZ, RZ, R14 ;  /* 0x000000ffff077224 */ /* 0x000fc400078e000e */
[----:B------:R-:W3:Y:S01]  /*4fc80*/  LDL.LU R14, [R1+0x2a20] ;  /* 0x002a2000010e7983 */ /* 0x000ee20000300800 */
[----:B------:R-:W-:-:S03]  /*4fc90*/  IADD3 R12, P3, R12, R2, RZ ;  /* 0x000000020c0c7210 */ /* 0x000fc60007f7e0ff */
[----:B------:R-:W4:Y:S04]  /*4fca0*/  LDL.LU R11, [R1+0x2a28] ;  /* 0x002a2800010b7983 */ /* 0x000f280000300800 */
[----:B------:R-:W-:Y:S04]  /*4fcb0*/  STL [R1+0x29f8], R13 ;  /* 0x0029f80d01007387 */ /* 0x000fe80000100800 */
[----:B------:R1:W-:Y:S01]  /*4fcc0*/  LDGSTS.E [R5+0x18004], desc[UR4][R6.64], P0 ;  /* 0x1800400006057fae */ /* 0x0003e20008121844 */
[----:B------:R-:W-:-:S04]  /*4fcd0*/  IMAD.X R80, R80, 0x1, R0, P2 ;  /* 0x0000000150507824 */ /* 0x000fc800010e0600 */
[----:B-1----:R-:W-:Y:S01]  /*4fce0*/  IMAD.MOV.U32 R7, RZ, RZ, R80 ;  /* 0x000000ffff077224 */ /* 0x002fe200078e0050 */
[----:B------:R1:W-:Y:S01]  /*4fcf0*/  STL [R1+0x29f4], R80 ;  /* 0x0029f45001007387 */ /* 0x0003e20000100800 */
[----:B------:R-:W-:-:S03]  /*4fd00*/  IMAD.X R78, R78, 0x1, R0, P3 ;  /* 0x000000014e4e7824 */ /* 0x000fc600018e0600 */
[----:B------:R-:W-:Y:S01]  /*4fd10*/  STL [R1+0x2a00], R12 ;  /* 0x002a000c01007387 */ /* 0x000fe20000100800 */
[----:B------:R-:W-:-:S03]  /*4fd20*/  IMAD.MOV.U32 R6, RZ, RZ, R13 ;  /* 0x000000ffff067224 */ /* 0x000fc600078e000d */
[----:B-1----:R-:W4:Y:S04]  /*4fd30*/  LDL.LU R80, [R1+0x2a1c] ;  /* 0x002a1c0001507983 */ /* 0x002f280000300800 */
[----:B------:R1:W-:Y:S04]  /*4fd40*/  STL [R1+0x29fc], R78 ;  /* 0x0029fc4e01007387 */ /* 0x0003e80000100800 */
[----:B------:R-:W4:Y:S01]  /*4fd50*/  LDL.LU R13, [R1+0x2a24] ;  /* 0x002a2400010d7983 */ /* 0x000f220000300800 */
[----:B------:R-:W-:-:S03]  /*4fd60*/  UISETP.GT.AND UP1, UPT, UR12, 0x3e, UPT ;  /* 0x0000003e0c00788c */ /* 0x000fc6000bf24270 */
[----:B------:R1:W-:Y:S01]  /*4fd70*/  LDGSTS.E [R5+0x1c004], desc[UR4][R6.64], P0 ;  /* 0x1c00400006057fae */ /* 0x0003e20008121844 */
[----:B------:R-:W-:-:S04]  /*4fd80*/  USEL UR8, URZ, 0x4, !UP1 ;  /* 0x000000043f087887 */ /* 0x000fc8000c800000 */
[----:B------:R-:W-:Y:S01]  /*4fd90*/  USEL UR8, UR8, URZ, !UP0 ;  /* 0x0000003f08087287 */ /* 0x000fe2000c000000 */
[----:B------:R-:W-:-:S05]  /*4fda0*/  IADD3 R76, P0, R76, R2, RZ ;  /* 0x000000024c4c7210 */ /* 0x000fca0007f1e0ff */
[----:B------:R-:W-:Y:S01]  /*4fdb0*/  ISETP.NE.U32.AND P1, PT, RZ, UR8, PT ;  /* 0x00000008ff007c0c */ /* 0x000fe2000bf25070 */
[----:B-1----:R-:W-:Y:S01]  /*4fdc0*/  IMAD.MOV.U32 R6, RZ, RZ, R12 ;  /* 0x000000ffff067224 */ /* 0x002fe200078e000c */
[----:B------:R-:W-:Y:S01]  /*4fdd0*/  IADD3 R79, P2, R79, R2, RZ ;  /* 0x000000024f4f7210 */ /* 0x000fe20007f5e0ff */
[----:B------:R-:W-:Y:S02]  /*4fde0*/  IMAD.MOV.U32 R7, RZ, RZ, R78 ;  /* 0x000000ffff077224 */ /* 0x000fe400078e004e */
[----:B------:R-:W4:Y:S04]  /*4fdf0*/  LDL.LU R78, [R1+0x2a30] ;  /* 0x002a3000014e7983 */ /* 0x000f280000300800 */
[----:B------:R-:W4:Y:S04]  /*4fe00*/  LDL.LU R12, [R1+0x2a38] ;  /* 0x002a3800010c7983 */ /* 0x000f280000300800 */
[----:B------:R-:W-:Y:S04]  /*4fe10*/  STL [R1+0x2a08], R76 ;  /* 0x002a084c01007387 */ /* 0x000fe80000100800 */
[----:B------:R1:W-:Y:S02]  /*4fe20*/  LDGSTS.E [R5+0x10008], desc[UR4][R6.64], P1 ;  /* 0x1000800006057fae */ /* 0x0003e40008921844 */
[----:B-1----:R-:W-:Y:S01]  /*4fe30*/  IMAD.MOV.U32 R6, RZ, RZ, R76 ;  /* 0x000000ffff067224 */ /* 0x002fe200078e004c */
[----:B------:R-:W-:-:S04]  /*4fe40*/  UISETP.GT.AND UP1, UPT, UR12, 0x3f, UPT ;  /* 0x0000003f0c00788c */ /* 0x000fc8000bf24270 */
[----:B------:R-:W-:-:S04]  /*4fe50*/  USEL UR8, URZ, 0x4, !UP1 ;  /* 0x000000043f087887 */ /* 0x000fc8000c800000 */
[----:B------:R-:W-:Y:S01]  /*4fe60*/  USEL UR8, UR8, URZ, !UP0 ;  /* 0x0000003f08087287 */ /* 0x000fe2000c000000 */
[----:B------:R-:W-:-:S04]  /*4fe70*/  IMAD.X R82, R82, 0x1, R0, P0 ;  /* 0x0000000152527824 */ /* 0x000fc800000e0600 */
[----:B------:R-:W-:Y:S01]  /*4fe80*/  IMAD.MOV.U32 R7, RZ, RZ, R82 ;  /* 0x000000ffff077224 */ /* 0x000fe200078e0052 */
[----:B------:R1:W-:Y:S01]  /*4fe90*/  STL [R1+0x2a04], R82 ;  /* 0x002a045201007387 */ /* 0x0003e20000100800 */
[----:B------:R-:W-:-:S03]  /*4fea0*/  IMAD.X R81, R81, 0x1, R0, P2 ;  /* 0x0000000151517824 */ /* 0x000fc600010e0600 */
[----:B------:R-:W-:Y:S01]  /*4feb0*/  STL [R1+0x2a10], R79 ;  /* 0x002a104f01007387 */ /* 0x000fe20000100800 */
[----:B--2---:R-:W-:-:S03]  /*4fec0*/  IADD3 R10, P0, R10, R2, RZ ;  /* 0x000000020a0a7210 */ /* 0x004fc60007f1e0ff */
[----:B------:R2:W-:Y:S04]  /*4fed0*/  LDGSTS.E [R5+0x14008], desc[UR4][R6.64], P1 ;  /* 0x1400800006057fae */ /* 0x0005e80008921844 */
[----:B-1----:R-:W4:Y:S04]  /*4fee0*/  LDL.LU R82, [R1+0x2a2c] ;  /* 0x002a2c0001527983 */ /* 0x002f280000300800 */
[----:B------:R-:W-:Y:S04]  /*4fef0*/  STL [R1+0x2a0c], R81 ;  /* 0x002a0c5101007387 */ /* 0x000fe80000100800 */
[----:B------:R-:W4:Y:S01]  /*4ff00*/  LDL.LU R76, [R1+0x2a34] ;  /* 0x002a3400014c7983 */ /* 0x000f220000300800 */
[----:B--2---:R-:W-:-:S02]  /*4ff10*/  IMAD.MOV.U32 R6, RZ, RZ, R79 ;  /* 0x000000ffff067224 */ /* 0x004fc400078e004f */
[----:B------:R-:W-:Y:S01]  /*4ff20*/  IMAD.MOV.U32 R7, RZ, RZ, R81 ;  /* 0x000000ffff077224 */ /* 0x000fe200078e0051 */
[----:B------:R1:W-:Y:S01]  /*4ff30*/  STL [R1+0x2a18], R10 ;  /* 0x002a180a01007387 */ /* 0x0003e20000100800 */
[----:B------:R-:W-:-:S03]  /*4ff40*/  IMAD.X R77, R77, 0x1, R0, P0 ;  /* 0x000000014d4d7824 */ /* 0x000fc600000e0600 */
[----:B------:R2:W-:Y:S04]  /*4ff50*/  LDGSTS.E [R5+0x18008], desc[UR4][R6.64], P1 ;  /* 0x1800800006057fae */ /* 0x0005e80008921844 */
[----:B------:R3:W-:Y:S01]  /*4ff60*/  STL [R1+0x2a14], R77 ;  /* 0x002a144d01007387 */ /* 0x0007e20000100800 */
[----:B--2---:R-:W-:-:S03]  /*4ff70*/  IMAD.MOV.U32 R6, RZ, RZ, R10 ;  /* 0x000000ffff067224 */ /* 0x004fc600078e000a */
[----:B-1----:R-:W2:Y:S01]  /*4ff80*/  LDL R10, [R1+0x2cfc] ;  /* 0x002cfc00010a7983 */ /* 0x002ea20000100800 */
[----:B------:R-:W-:-:S03]  /*4ff90*/  IMAD.MOV.U32 R7, RZ, RZ, R77 ;  /* 0x000000ffff077224 */ /* 0x000fc600078e004d */
[----:B------:R-:W2:Y:S04]  /*4ffa0*/  LDL.LU R79, [R1+0x2a3c] ;  /* 0x002a3c00014f7983 */ /* 0x000ea80000300800 */
[----:B---3--:R-:W3:Y:S01]  /*4ffb0*/  LDL.LU R77, [R1+0x2a40] ;  /* 0x002a4000014d7983 */ /* 0x008ee20000300800 */
[----:B------:R-:W-:-:S03]  /*4ffc0*/  ISETP.NE.U32.AND P0, PT, RZ, UR8, PT ;  /* 0x00000008ff007c0c */ /* 0x000fc6000bf05070 */
[----:B------:R1:W-:Y:S01]  /*4ffd0*/  LDGSTS.E [R5+0x1c008], desc[UR4][R6.64], P1 ;  /* 0x1c00800006057fae */ /* 0x0003e20008921844 */
[-C--:B------:R-:W-:Y:S02]  /*4ffe0*/  IADD3 R14, P1, R14, R2.reuse, RZ ;  /* 0x000000020e0e7210 */ /* 0x080fe40007f3e0ff */
[----:B----4-:R-:W-:-:S03]  /*4fff0*/  IADD3 R11, P2, R11, R2, RZ ;  /* 0x000000020b0b7210 */ /* 0x010fc60007f5e0ff */
[----:B------:R-:W-:Y:S01]  /*50000*/  STL [R1+0x2a20], R14 ;  /* 0x002a200e01007387 */ /* 0x000fe20000100800 */
[----:B-1----:R-:W-:Y:S02]  /*50010*/  IMAD.MOV.U32 R6, RZ, RZ, R14 ;  /* 0x000000ffff067224 */ /* 0x002fe400078e000e */
[----:B------:R-:W-:-:S04]  /*50020*/  IMAD.X R80, R80, 0x1, R0, P1 ;  /* 0x0000000150507824 */ /* 0x000fc800008e0600 */
[----:B------:R-:W-:Y:S01]  /*50030*/  IMAD.MOV.U32 R7, RZ, RZ, R80 ;  /* 0x000000ffff077224 */ /* 0x000fe200078e0050 */
[----:B------:R-:W-:Y:S01]  /*50040*/  STL [R1+0x2a1c], R80 ;  /* 0x002a1c5001007387 */ /* 0x000fe20000100800 */
[----:B------:R-:W-:-:S03]  /*50050*/  IMAD.X R13, R13, 0x1, R0, P2 ;  /* 0x000000010d0d7824 */ /* 0x000fc600010e0600 */
[----:B------:R1:W-:Y:S04]  /*50060*/  STL [R1+0x2a28], R11 ;  /* 0x002a280b01007387 */ /* 0x0003e80000100800 */
[----:B------:R4:W-:Y:S04]  /*50070*/  LDGSTS.E [R5+0x1000c], desc[UR4][R6.64], P0 ;  /* 0x1000c00006057fae */ /* 0x0009e80008121844 */
[----:B------:R1:W-:Y:S04]  /*50080*/  STL [R1+0x2a24], R13 ;  /* 0x002a240d01007387 */ /* 0x0003e80000100800 */
[----:B------:R-:W3:Y:S01]  /*50090*/  LDL.LU R81, [R1+0x2a5c] ;  /* 0x002a5c0001517983 */ /* 0x000ee20000300800 */
[----:B----4-:R-:W-:-:S03]  /*500a0*/  IMAD.MOV.U32 R6, RZ, RZ, R11 ;  /* 0x000000ffff067224 */ /* 0x010fc600078e000b */
[----:B-1----:R-:W4:Y:S04]  /*500b0*/  LDL.LU R11, [R1+0x2a60] ;  /* 0x002a6000010b7983 */ /* 0x002f280000300800 */
[----:B------:R-:W4:Y:S04]  /*500c0*/  LDL.LU R80, [R1+0x2a7c] ;  /* 0x002a7c0001507983 */ /* 0x000f280000300800 */
[----:B------:R-:W4:Y:S01]  /*500d0*/  LDL.LU R14, [R1+0x2a80] ;  /* 0x002a8000010e7983 */ /* 0x000f220000300800 */
[----:B------:R-:W-:Y:S02]  /*500e0*/  IMAD.MOV.U32 R7, RZ, RZ, R13 ;  /* 0x000000ffff077224 */ /* 0x000fe400078e000d */
[----:B------:R-:W1:Y:S01]  /*500f0*/  S2R R13, SR_TID.X ;  /* 0x00000000000d7919 */ /* 0x000e620000002100 */
[----:B------:R-:W-:-:S02]  /*50100*/  IADD3 R78, P1, R78, R2, RZ ;  /* 0x000000024e4e7210 */ /* 0x000fc40007f3e0ff */
[----:B------:R-:W-:Y:S01]  /*50110*/  IADD3 R12, P2, R12, R2, RZ ;  /* 0x000000020c0c7210 */ /* 0x000fe20007f5e0ff */
[----:B------:R1:W-:Y:S04]  /*50120*/  LDGSTS.E [R5+0x1400c], desc[UR4][R6.64], P0 ;  /* 0x1400c00006057fae */ /* 0x0003e80008121844 */
[----:B------:R1:W-:Y:S02]  /*50130*/  STL [R1+0x2a30], R78 ;  /* 0x002a304e01007387 */ /* 0x0003e40000100800 */
[----:B-1----:R-:W-:Y:S01]  /*50140*/  IMAD.MOV.U32 R6, RZ, RZ, R78 ;  /* 0x000000ffff067224 */ /* 0x002fe200078e004e */
[----:B------:R-:W-:Y:S01]  /*50150*/  LOP3.LUT R13, R13, 0x3f, RZ, 0xc0, !PT ;  /* 0x0000003f0d0d7812 */ /* 0x000fe200078ec0ff */
[----:B------:R-:W-:-:S04]  /*50160*/  IMAD.X R82, R82, 0x1, R0, P1 ;  /* 0x0000000152527824 */ /* 0x000fc800008e0600 */
[----:B------:R-:W-:Y:S01]  /*50170*/  IMAD.MOV.U32 R7, RZ, RZ, R82 ;  /* 0x000000ffff077224 */ /* 0x000fe200078e0052 */
[----:B------:R-:W-:Y:S01]  /*50180*/  STL [R1+0x2a2c], R82 ;  /* 0x002a2c5201007387 */ /* 0x000fe20000100800 */
[----:B------:R-:W-:-:S03]  /*50190*/  IMAD.X R76, R76, 0x1, R0, P2 ;  /* 0x000000014c4c7824 */ /* 0x000fc600010e0600 */
[----:B------:R1:W-:Y:S04]  /*501a0*/  STL [R1+0x2a38], R12 ;  /* 0x002a380c01007387 */ /* 0x0003e80000100800 */
[----:B------:R1:W-:Y:S04]  /*501b0*/  LDGSTS.E [R5+0x1800c], desc[UR4][R6.64], P0 ;  /* 0x1800c00006057fae */ /* 0x0003e80008121844 */
[----:B------:R2:W-:Y:S04]  /*501c0*/  STL [R1+0x2a34], R76 ;  /* 0x002a344c01007387 */ /* 0x0005e80000100800 */
[----:B------:R-:W4:Y:S01]  /*501d0*/  LDL.LU R78, [R1+0x2aa0] ;  /* 0x002aa000014e7983 */ /* 0x000f220000300800 */
[----:B-1----:R-:W-:-:S02]  /*501e0*/  IMAD.MOV.U32 R6, RZ, RZ, R12 ;  /* 0x000000ffff067224 */ /* 0x002fc400078e000c */
[----:B------:R-:W-:Y:S01]  /*501f0*/  IMAD.MOV.U32 R7, RZ, RZ, R76 ;  /* 0x000000ffff077224 */ /* 0x000fe200078e004c */
[----:B------:R-:W4:Y:S04]  /*50200*/  LDL.LU R12, [R1+0x2ac0] ;  /* 0x002ac000010c7983 */ /* 0x000f280000300800 */
[----:B------:R1:W-:Y:S01]  /*50210*/  LDGSTS.E [R5+0x1c00c], desc[UR4][R6.64], P0 ;  /* 0x1c00c00006057fae */ /* 0x0003e20008121844 */
[----:B------:R-:W-:Y:S02]  /*50220*/  ISETP.GE.AND P0, PT, R13, UR12, PT ;  /* 0x0000000c0d007c0c */ /* 0x000fe4000bf06270 */
[----:B------:R-:W-:Y:S01]  /*50230*/  PLOP3.LUT P1, PT, PT, PT, UP0, 0x80, 0x0 ;  /* 0x000000000000781c */ /* 0x000fe20003f2f008 */
[----:B------:R-:W0:Y:S04]  /*50240*/  LDGDEPBAR ;  /* 0x00000000000079af */ /* 0x000e280000000000 */
[----:B------:R-:W4:Y:S04]  /*50250*/  LDL.LU R7, [R1+0x2a9c] ;  /* 0x002a9c0001077983 */ /* 0x000f280000300800 */
[----:B--2---:R-:W2:Y:S01]  /*50260*/  LDL.LU R76, [R1+0x2abc] ;  /* 0x002abc00014c7983 */ /* 0x004ea20000300800 */
[----:B-1----:R-:W-:Y:S01]  /*50270*/  SEL R5, RZ, 0x4, P0 ;  /* 0x00000004ff057807 */ /* 0x002fe20000000000 */
[----:B------:R-:W-:-:S02]  /*50280*/  VIADD R6, R10, UR13 ;  /* 0x0000000d0a067c36 */ /* 0x000fc40008000000 */
[----:B------:R-:W2:Y:S01]  /*50290*/  LDL.LU R13, [R1+0x2ae0] ;  /* 0x002ae000010d7983 */ /* 0x000ea20000300800 */
[----:B------:R-:W-:Y:S02]  /*502a0*/  SEL R5, R5, RZ, !P1 ;  /* 0x000000ff05057207 */ /* 0x000fe40004800000 */
[----:B---3--:R-:W-:-:S05]  /*502b0*/  IADD3 R77, P1, R77, R4, RZ ;  /* 0x000000044d4d7210 */ /* 0x008fca0007f3e0ff */
[----:B------:R-:W-:Y:S01]  /*502c0*/  IMAD.X R79, R79, 0x1, R3, P1 ;  /* 0x000000014f4f7824 */ /* 0x000fe200008e0603 */
[----:B------:R1:W-:Y:S01]  /*502d0*/  STL [R1+0x2a40], R77 ;  /* 0x002a404d01007387 */ /* 0x0003e20000100800 */
[----:B------:R-:W-:-:S03]  /*502e0*/  IMAD.MOV.U32 R82, RZ, RZ, R77 ;  /* 0x000000ffff527224 */ /* 0x000fc600078e004d */
[----:B------:R3:W-:Y:S04]  /*502f0*/  STL [R1+0x2a3c], R79 ;  /* 0x002a3c4f01007387 */ /* 0x0007e80000100800 */
[----:B------:R-:W2:Y:S01]  /*50300*/  LDL.LU R10, [R1+0x2b00] ;  /* 0x002b0000010a7983 */ /* 0x000ea20000300800 */
[----:B------:R-:W-:-:S03]  /*50310*/  IMAD.MOV.U32 R83, RZ, RZ, R79 ;  /* 0x000000ffff537224 */ /* 0x000fc600078e004f */
[----:B-1----:R-:W2:Y:S04]  /*50320*/  LDL.LU R77, [R1+0x2adc] ;  /* 0x002adc00014d7983 */ /* 0x002ea80000300800 */
[----:B---3--:R-:W3:Y:S01]  /*50330*/  LDL.LU R79, [R1+0x2afc] ;  /* 0x002afc00014f7983 */ /* 0x008ee20000300800 */
[----:B------:R-:W-:-:S13]  /*50340*/  ISETP.NE.U32.AND P0, PT, R5, RZ, PT ;  /* 0x000000ff0500720c */ /* 0x000fda0003f05070 */
[----:B------:R1:W-:Y:S01]  /*50350*/  LDGSTS.E [R6+0x60000], desc[UR4][R82.64], P0 ;  /* 0x6000000052067fae */ /* 0x0003e20008121844 */
[----:B----4-:R-:W-:-:S05]  /*50360*/  IADD3 R11, P1, R11, R4, RZ ;  /* 0x000000040b0b7210 */ /* 0x010fca0007f3e0ff */
[--C-:B------:R-:W-:Y:S01]  /*50370*/  IMAD.X R81, R81, 0x1, R3.reuse, P1 ;  /* 0x0000000151517824 */ /* 0x100fe200008e0603 */
[----:B------:R-:W-:Y:S01]  /*50380*/  IADD3 R14, P2, R14, R4, RZ ;  /* 0x000000040e0e7210 */ /* 0x000fe20007f5e0ff */
[----:B------:R-:W-:Y:S04]  /*50390*/  STL [R1+0x2a60], R11 ;  /* 0x002a600b01007387 */ /* 0x000fe80000100800 */
[----:B------:R-:W-:Y:S01]  /*503a0*/  IMAD.X R80, R80, 0x1, R3, P2 ;  /* 0x0000000150507824 */ /* 0x000fe200010e0603 */
[----:B------:R4:W-:Y:S01]  /*503b0*/  STL [R1+0x2a5c], R81 ;  /* 0x002a5c5101007387 */ /* 0x0009e20000100800 */
[----:B-1----:R-:W-:Y:S02]  /*503c0*/  IMAD.MOV.U32 R83, RZ, RZ, R81 ;  /* 0x000000ffff537224 */ /* 0x002fe400078e0051 */
[----:B------:R-:W-:Y:S01]  /*503d0*/  IMAD.MOV.U32 R82, RZ, RZ, R11 ;  /* 0x000000ffff527224 */ /* 0x000fe200078e000b */
[----:B------:R-:W-:Y:S04]  /*503e0*/  STL [R1+0x2a80], R14 ;  /* 0x002a800e01007387 */ /* 0x000fe80000100800 */
[----:B------:R1:W-:Y:S01]  /*503f0*/  STL [R1+0x2a7c], R80 ;  /* 0x002a7c5001007387 */ /* 0x0003e20000100800 */
[----:B----4-:R-:W-:-:S03]  /*50400*/  IMAD.MOV.U32 R81, RZ, RZ, R80 ;  /* 0x000000ffff517224 */ /* 0x010fc600078e0050 */
[----:B------:R-:W4:Y:S04]  /*50410*/  LDL.LU R11, [R1+0x2b20] ;  /* 0x002b2000010b7983 */ /* 0x000f280000300800 */
[----:B------:R-:W4:Y:S01]  /*50420*/  LDL.LU R5, [R1+0x2b40] ;  /* 0x002b400001057983 */ /* 0x000f220000300800 */
[----:B-1----:R-:W-:-:S03]  /*50430*/  IMAD.MOV.U32 R80, RZ, RZ, R14 ;  /* 0x000000ffff507224 */ /* 0x002fc600078e000e */
[----:B------:R1:W-:Y:S04]  /*50440*/  LDGSTS.E [R6+0x60400], desc[UR4][R82.64], P0 ;  /* 0x6040000052067fae */ /* 0x0003e80008121844 */
[----:B------:R-:W-:Y:S04]  /*50450*/  LDGSTS.E [R6+0x60800], desc[UR4][R80.64], P0 ;  /* 0x6080000050067fae */ /* 0x000fe80008121844 */
[----:B------:R-:W4:Y:S04]  /*50460*/  LDL.LU R80, [R1+0x2b1c] ;  /* 0x002b1c0001507983 */ /* 0x000f280000300800 */
[----:B------:R-:W4:Y:S01]  /*50470*/  LDL.LU R14, [R1+0x2b3c] ;  /* 0x002b3c00010e7983 */ /* 0x000f220000300800 */
[----:B------:R-:W-:-:S02]  /*50480*/  IADD3 R78, P1, R78, R4, RZ ;  /* 0x000000044e4e7210 */ /* 0x000fc40007f3e0ff */
[----:B------:R-:W-:-:S03]  /*50490*/  IADD3 R12, P2, R12, R4, RZ ;  /* 0x000000040c0c7210 */ /* 0x000fc60007f5e0ff */
[----:B------:R-:W-:Y:S01]  /*504a0*/  STL [R1+0x2aa0], R78 ;  /* 0x002aa04e01007387 */ /* 0x000fe20000100800 */
[----:B-1----:R-:W-:Y:S02]  /*504b0*/  IMAD.MOV.U32 R82, RZ, RZ, R78 ;  /* 0x000000ffff527224 */ /* 0x002fe400078e004e */
[--C-:B------:R-:W-:Y:S02]  /*504c0*/  IMAD.X R7, R7, 0x1, R3.reuse, P1 ;  /* 0x0000000107077824 */ /* 0x100fe400008e0603 */
[----:B--2---:R-:W-:-:S03]  /*504d0*/  IMAD.X R76, R76, 0x1, R3, P2 ;  /* 0x000000014c4c7824 */ /* 0x004fc600010e0603 */
[----:B------:R1:W-:Y:S01]  /*504e0*/  STL [R1+0x2a9c], R7 ;  /* 0x002a9c0701007387 */ /* 0x0003e20000100800 */
[----:B------:R-:W-:-:S03]  /*504f0*/  IMAD.MOV.U32 R83, RZ, RZ, R7 ;  /* 0x000000ffff537224 */ /* 0x000fc600078e0007 */
[----:B------:R-:W-:Y:S04]  /*50500*/  STL [R1+0x2ac0], R12 ;  /* 0x002ac00c01007387 */ /* 0x000fe80000100800 */
[----:B------:R2:W-:Y:S04]  /*50510*/  STL [R1+0x2abc], R76 ;  /* 0x002abc4c01007387 */ /* 0x0005e80000100800 */
[----:B-1----:R-:W4:Y:S04]  /*50520*/  LDL.LU R7, [R1+0x2b60] ;  /* 0x002b600001077983 */ /* 0x002f280000300800 */
[----:B------:R-:W4:Y:S04]  /*50530*/  LDL.LU R81, [R1+0x2b80] ;  /* 0x002b800001517983 */ /* 0x000f280000300800 */
[----:B------:R1:W-:Y:S04]  /*50540*/  LDGSTS.E [R6+0x60c00], desc[UR4][R82.64], P0 ;  /* 0x60c0000052067fae */ /* 0x0003e80008121844 */
[----:B------:R-:W4:Y:S01]  /*50550*/  LDL.LU R78, [R1+0x2b5c] ;  /* 0x002b5c00014e7983 */ /* 0x000f220000300800 */
[----:B-1----:R-:W-:-:S02]  /*50560*/  IMAD.MOV.U32 R82, RZ, RZ, R12 ;  /* 0x000000ffff527224 */ /* 0x002fc400078e000c */
[----:B------:R-:W-:-:S05]  /*50570*/  IMAD.MOV.U32 R83, RZ, RZ, R76 ;  /* 0x000000ffff537224 */ /* 0x000fca00078e004c */
[----:B------:R-:W-:Y:S01]  /*50580*/  LDGSTS.E [R6+0x61000], desc[UR4][R82.64], P0 ;  /* 0x6100000052067fae */ /* 0x000fe20008121844 */
[-C--:B------:R-:W-:Y:S02]  /*50590*/  IADD3 R13, P1, R13, R4.reuse, RZ ;  /* 0x000000040d0d7210 */ /* 0x080fe40007f3e0ff */
[----:B------:R-:W-:Y:S01]  /*505a0*/  IADD3 R10, P2, R10, R4, RZ ;  /* 0x000000040a0a7210 */ /* 0x000fe20007f5e0ff */
[----:B------:R-:W4:Y:S02]  /*505b0*/  LDL.LU R82, [R1+0x2b7c] ;  /* 0x002b7c0001527983 */ /* 0x000f240000300800 */
[--C-:B------:R-:W-:Y:S02]  /*505c0*/  IMAD.X R77, R77, 0x1, R3.reuse, P1 ;  /* 0x000000014d4d7824 */ /* 0x100fe400008e0603 */
[----:B---3--:R-:W-:Y:S01]  /*505d0*/  IMAD.X R79, R79, 0x1, R3, P2 ;  /* 0x000000014f4f7824 */ /* 0x008fe200010e0603 */
[----:B--2---:R-:W2:Y:S04]  /*505e0*/  LDL.LU R76, [R1+0x2ba0] ;  /* 0x002ba000014c7983 */ /* 0x004ea80000300800 */
[----:B------:R-:W3:Y:S01]  /*505f0*/  LDL.LU R12, [R1+0x2bc0] ;  /* 0x002bc000010c7983 */ /* 0x000ee20000300800 */
[----:B------:R-:W-:-:S03]  /*50600*/  IMAD.MOV.U32 R85, RZ, RZ, R77 ;  /* 0x000000ffff557224 */ /* 0x000fc600078e004d */
[----:B------:R-:W-:Y:S04]  /*50610*/  STL [R1+0x2ae0], R13 ;  /* 0x002ae00d01007387 */ /* 0x000fe80000100800 */
[----:B------:R1:W-:Y:S04]  /*50620*/  STL [R1+0x2adc], R77 ;  /* 0x002adc4d01007387 */ /* 0x0003e80000100800 */
[----:B------:R-:W-:Y:S04]  /*50630*/  STL [R1+0x2b00], R10 ;  /* 0x002b000a01007387 */ /* 0x000fe80000100800 */
[----:B------:R4:W-:Y:S04]  /*50640*/  STL [R1+0x2afc], R79 ;  /* 0x002afc4f01007387 */ /* 0x0009e80000100800 */
[----:B-1----:R-:W3:Y:S01]  /*50650*/  LDL.LU R77, [R1+0x2b9c] ;  /* 0x002b9c00014d7983 */ /* 0x002ee20000300800 */
[----:B------:R-:W-:-:S03]  /*50660*/  IMAD.MOV.U32 R84, RZ, RZ, R13 ;  /* 0x000000ffff547224 */ /* 0x000fc600078e000d */
[----:B------:R-:W3:Y:S01]  /*50670*/  LDL.LU R13, [R1+0x2bbc] ;  /* 0x002bbc00010d7983 */ /* 0x000ee20000300800 */
[-C--:B----4-:R-:W-:Y:S02]  /*50680*/  IADD3 R11, P1, R11, R4.reuse, RZ ;  /* 0x000000040b0b7210 */ /* 0x090fe40007f3e0ff */
[----:B------:R-:W-:Y:S01]  /*50690*/  IADD3 R5, P2, R5, R4, RZ ;  /* 0x0000000405057210 */ /* 0x000fe20007f5e0ff */
[----:B------:R1:W-:Y:S02]  /*506a0*/  LDGSTS.E [R6+0x61400], desc[UR4][R84.64], P0 ;  /* 0x6140000054067fae */ /* 0x0003e40008121844 */
[----:B------:R-:W-:Y:S02]  /*506b0*/  IMAD.X R80, R80, 0x1, R3, P1 ;  /* 0x0000000150507824 */ /* 0x000fe400008e0603 */
[----:B-1----:R-:W-:Y:S02]  /*506c0*/  IMAD.MOV.U32 R84, RZ, RZ, R10 ;  /* 0x000000ffff547224 */ /* 0x002fe400078e000a */
[----:B------:R-:W-:-:S02]  /*506d0*/  IMAD.MOV.U32 R85, RZ, RZ, R79 ;  /* 0x000000ffff557224 */ /* 0x000fc400078e004f */
[----:B------:R-:W4:Y:S01]  /*506e0*/  LDL.LU R79, [R1+0x2be0] ;  /* 0x002be000014f7983 */ /* 0x000f220000300800 */
[----:B------:R-:W-:-:S03]  /*506f0*/  IMAD.X R14, R14, 0x1, R3, P2 ;  /* 0x000000010e0e7824 */ /* 0x000fc600010e0603 */
[----:B------:R-:W4:Y:S04]  /*50700*/  LDL.LU R10, [R1+0x2c00] ;  /* 0x002c0000010a7983 */ /* 0x000f280000300800 */
[----:B------:R-:W-:Y:S04]  /*50710*/  STL [R1+0x2b20], R11 ;  /* 0x002b200b01007387 */ /* 0x000fe80000100800 */
[----:B------:R1:W-:Y:S04]  /*50720*/  STL [R1+0x2b1c], R80 ;  /* 0x002b1c5001007387 */ /* 0x0003e80000100800 */
[----:B------:R1:W-:Y:S04]  /*50730*/  LDGSTS.E [R6+0x61800], desc[UR4][R84.64], P0 ;  /* 0x6180000054067fae */ /* 0x0003e80008121844 */
[----:B------:R-:W-:Y:S04]  /*50740*/  STL [R1+0x2b40], R5 ;  /* 0x002b400501007387 */ /* 0x000fe80000100800 */
[----:B------:R1:W-:Y:S02]  /*50750*/  STL [R1+0x2b3c], R14 ;  /* 0x002b3c0e01007387 */ /* 0x0003e40000100800 */
[----:B-1----:R-:W-:-:S02]  /*50760*/  IMAD.MOV.U32 R85, RZ, RZ, R80 ;  /* 0x000000ffff557224 */ /* 0x002fc400078e0050 */
[----:B------:R-:W4:Y:S01]  /*50770*/  LDL.LU R80, [R1+0x2bdc] ;  /* 0x002bdc0001507983 */ /* 0x000f220000300800 */
[----:B------:R-:W-:-:S03]  /*50780*/  IMAD.MOV.U32 R84, RZ, RZ, R11 ;  /* 0x000000ffff547224 */ /* 0x000fc600078e000b */
[----:B------:R-:W4:Y:S04]  /*50790*/  LDL.LU R11, [R1+0x2bfc] ;  /* 0x002bfc00010b7983 */ /* 0x000f280000300800 */
[----:B------:R1:W-:Y:S02]  /*507a0*/  LDGSTS.E [R6+0x61c00], desc[UR4][R84.64], P0 ;  /* 0x61c0000054067fae */ /* 0x0003e40008121844 */
[----:B-1----:R-:W-:Y:S02]  /*507b0*/  IMAD.MOV.U32 R84, RZ, RZ, R5 ;  /* 0x000000ffff547224 */ /* 0x002fe400078e0005 */
[----:B------:R-:W-:Y:S02]  /*507c0*/  IMAD.MOV.U32 R85, RZ, RZ, R14 ;  /* 0x000000ffff557224 */ /* 0x000fe400078e000e */
[----:B------:R-:W4:Y:S04]  /*507d0*/  LDL.LU R14, [R1+0x2c20] ;  /* 0x002c2000010e7983 */ /* 0x000f280000300800 */
[----:B------:R-:W4:Y:S04]  /*507e0*/  LDL.LU R5, [R1+0x2c40] ;  /* 0x002c400001057983 */ /* 0x000f280000300800 */
[----:B------:R1:W-:Y:S01]  /*507f0*/  LDGSTS.E [R6+0x62000], desc[UR4][R84.64], P0 ;  /* 0x6200000054067fae */ /* 0x0003e20008121844 */
[----:B------:R-:W-:-:S02]  /*50800*/  IADD3 R7, P1, R7, R4, RZ ;  /* 0x0000000407077210 */ /* 0x000fc40007f3e0ff */
[----:B------:R-:W-:-:S03]  /*50810*/  IADD3 R81, P2, R81, R4, RZ ;  /* 0x0000000451517210 */ /* 0x000fc60007f5e0ff */
[----:B------:R-:W-:Y:S01]  /*50820*/  STL [R1+0x2b60], R7 ;  /* 0x002b600701007387 */ /* 0x000fe20000100800 */
[----:B------:R-:W-:-:S04]  /*50830*/  IMAD.X R78, R78, 0x1, R3, P1 ;  /* 0x000000014e4e7824 */ /* 0x000fc800008e0603 */
[----:B-1----:R-:W-:Y:S01]  /*50840*/  IMAD.MOV.U32 R85, RZ, RZ, R78 ;  /* 0x000000ffff557224 */ /* 0x002fe200078e004e */
[----:B------:R1:W-:Y:S04]  /*50850*/  STL [R1+0x2b5c], R78 ;  /* 0x002b5c4e01007387 */ /* 0x0003e80000100800 */
[----:B------:R-:W-:Y:S01]  /*50860*/  STL [R1+0x2b80], R81 ;  /* 0x002b805101007387 */ /* 0x000fe20000100800 */
[----:B------:R-:W-:-:S03]  /*50870*/  IMAD.MOV.U32 R84, RZ, RZ, R7 ;  /* 0x000000ffff547224 */ /* 0x000fc600078e0007 */
[----:B-1----:R-:W4:Y:S04]  /*50880*/  LDL.LU R78, [R1+0x2c1c] ;  /* 0x002c1c00014e7983 */ /* 0x002f280000300800 */
[----:B------:R-:W-:Y:S01]  /*50890*/  LDGSTS.E [R6+0x62400], desc[UR4][R84.64], P0 ;  /* 0x6240000054067fae */ /* 0x000fe20008121844 */
[----:B------:R-:W-:-:S05]  /*508a0*/  IMAD.X R82, R82, 0x1, R3, P2 ;  /* 0x0000000152527824 */ /* 0x000fca00010e0603 */
[----:B------:R1:W-:Y:S04]  /*508b0*/  STL [R1+0x2b7c], R82 ;  /* 0x002b7c5201007387 */ /* 0x0003e80000100800 */
[----:B------:R-:W4:Y:S01]  /*508c0*/  LDL.LU R7, [R1+0x2c3c] ;  /* 0x002c3c0001077983 */ /* 0x000f220000300800 */
[-C--:B--2---:R-:W-:Y:S01]  /*508d0*/  IADD3 R76, P1, R76, R4.reuse, RZ ;  /* 0x000000044c4c7210 */ /* 0x084fe20007f3e0ff */
[----:B------:R-:W-:Y:S01]  /*508e0*/  IMAD.MOV.U32 R83, RZ, RZ, R82 ;  /* 0x000000ffff537224 */ /* 0x000fe200078e0052 */
[----:B---3--:R-:W-:Y:S01]  /*508f0*/  IADD3 R12, P2, R12, R4, RZ ;  /* 0x000000040c0c7210 */ /* 0x008fe20007f5e0ff */
[----:B-1----:R-:W-:Y:S02]  /*50900*/  IMAD.MOV.U32 R82, RZ, RZ, R81 ;  /* 0x000000ffff527224 */ /* 0x002fe400078e0051 */
[----:B------:R-:W-:Y:S04]  /*50910*/  STL [R1+0x2ba0], R76 ;  /* 0x002ba04c01007387 */ /* 0x000fe80000100800 */
[----:B------:R1:W-:Y:S01]  /*50920*/  LDGSTS.E [R6+0x62800], desc[UR4][R82.64], P0 ;  /* 0x6280000052067fae */ /* 0x0003e20008121844 */
[----:B------:R-:W-:-:S02]  /*50930*/  IMAD.X R77, R77, 0x1, R3, P1 ;  /* 0x000000014d4d7824 */ /* 0x000fc400008e0603 */
[----:B-1----:R-:W-:-:S03]  /*50940*/  IMAD.MOV.U32 R82, RZ, RZ, R76 ;  /* 0x000000ffff527224 */ /* 0x002fc600078e004c */
[----:B------:R1:W-:Y:S01]  /*50950*/  STL [R1+0x2b9c], R77 ;  /* 0x002b9c4d01007387 */ /* 0x0003e20000100800 */
[----:B------:R-:W-:-:S03]  /*50960*/  IMAD.MOV.U32 R83, RZ, RZ, R77 ;  /* 0x000000ffff537224 */ /* 0x000fc600078e004d */
[----:B------:R-:W-:Y:S01]  /*50970*/  STL [R1+0x2bc0], R12 ;  /* 0x002bc00c01007387 */ /* 0x000fe20000100800 */
[----:B------:R-:W-:-:S03]  /*50980*/  IMAD.X R13, R13, 0x1, R3, P2 ;  /* 0x000000010d0d7824 */ /* 0x000fc600010e0603 */
[----:B------:R-:W-:Y:S04]  /*50990*/  LDGSTS.E [R6+0x62c00], desc[UR4][R82.64], P0 ;  /* 0x62c0000052067fae */ /* 0x000fe80008121844 */
[----:B-1----:R-:W2:Y:S04]  /*509a0*/  LDL.LU.64 R76, [R1+0x2220] ;  /* 0x00222000014c7983 */ /* 0x002ea80000300a00 */
[----:B------:R1:W-:Y:S04]  /*509b0*/  STL [R1+0x2bbc], R13 ;  /* 0x002bbc0d01007387 */ /* 0x0003e80000100800 */
[----:B------:R-:W3:Y:S01]  /*509c0*/  LDL.LU.64 R90, [R1+0x2200] ;  /* 0x00220000015a7983 */ /* 0x000ee20000300a00 */
[----:B----4-:R-:W-:-:S03]  /*509d0*/  IADD3 R79, P1, R79, R4, RZ ;  /* 0x000000044f4f7210 */ /* 0x010fc60007f3e0ff */
[----:B------:R-:W-:Y:S01]  /*509e0*/  LDGSTS.E [R6+0x63000], desc[UR4][R12.64], P0 ;  /* 0x630000000c067fae */ /* 0x000fe20008121844 */
[----:B------:R-:W-:-:S03]  /*509f0*/  IADD3 R10, P2, R10, R4, RZ ;  /* 0x000000040a0a7210 */ /* 0x000fc60007f5e0ff */
[----:B-1----:R-:W4:Y:S04]  /*50a00*/  LDL.LU.64 R12, [R1+0x21e0] ;  /* 0x0021e000010c7983 */ /* 0x002f280000300a00 */
[----:B------:R-:W4:Y:S04]  /*50a10*/  LDL.LU.64 R88, [R1+0x21c0] ;  /* 0x0021c00001587983 */ /* 0x000f280000300a00 */
[----:B------:R-:W-:Y:S01]  /*50a20*/  STL [R1+0x2be0], R79 ;  /* 0x002be04f01007387 */ /* 0x000fe20000100800 */
[----:B------:R-:W-:-:S04]  /*50a30*/  IMAD.X R80, R80, 0x1, R3, P1 ;  /* 0x0000000150507824 */ /* 0x000fc800008e0603 */
[----:B------:R-:W-:Y:S01]  /*50a40*/  IMAD.MOV.U32 R81, RZ, RZ, R80 ;  /* 0x000000ffff517224 */ /* 0x000fe200078e0050 */
[----:B------:R1:W-:Y:S01]  /*50a50*/  STL [R1+0x2bdc], R80 ;  /* 0x002bdc5001007387 */ /* 0x0003e20000100800 */
[----:B------:R-:W-:-:S03]  /*50a60*/  IMAD.X R11, R11, 0x1, R3, P2 ;  /* 0x000000010b0b7824 */ /* 0x000fc600010e0603 */
[----:B------:R-:W-:Y:S01]  /*50a70*/  STL [R1+0x2c00], R10 ;  /* 0x002c000a01007387 */ /* 0x000fe20000100800 */
[----:B-1----:R-:W-:-:S03]  /*50a80*/  IMAD.MOV.U32 R80, RZ, RZ, R79 ;  /* 0x000000ffff507224 */ /* 0x002fc600078e004f */
[----:B------:R1:W-:Y:S04]  /*50a90*/  STL [R1+0x2bfc], R11 ;  /* 0x002bfc0b01007387 */ /* 0x0003e80000100800 */
[----:B------:R1:W-:Y:S02]  /*50aa0*/  LDGSTS.E [R6+0x63400], desc[UR4][R80.64], P0 ;  /* 0x6340000050067fae */ /* 0x0003e40008121844 */
[----:B-1----:R-:W-:Y:S02]  /*50ab0*/  IMAD.MOV.U32 R80, RZ, RZ, R10 ;  /* 0x000000ffff507224 */ /* 0x002fe400078e000a */
[----:B------:R-:W-:Y:S02]  /*50ac0*/  IMAD.MOV.U32 R81, RZ, RZ, R11 ;  /* 0x000000ffff517224 */ /* 0x000fe400078e000b */
[----:B------:R-:W4:Y:S01]  /*50ad0*/  LDL.LU.64 R10, [R1+0x21a0] ;  /* 0x0021a000010a7983 */ /* 0x000f220000300a00 */
[----:B------:R-:W-:-:S02]  /*50ae0*/  IADD3 R14, P1, R14, R4, RZ ;  /* 0x000000040e0e7210 */ /* 0x000fc40007f3e0ff */
[----:B------:R-:W-:Y:S01]  /*50af0*/  IADD3 R5, P2, R5, R4, RZ ;  /* 0x0000000405057210 */ /* 0x000fe20007f5e0ff */
[----:B------:R-:W4:Y:S04]  /*50b00*/  LDL.LU.64 R86, [R1+0x2180] ;  /* 0x0021800001567983 */ /* 0x000f280000300a00 */
[----:B------:R-:W4:Y:S04]  /*50b10*/  LDL.LU.64 R84, [R1+0x2160] ;  /* 0x0021600001547983 */ /* 0x000f280000300a00 */
[----:B------:R-:W-:Y:S04]  /*50b20*/  STL [R1+0x2c20], R14 ;  /* 0x002c200e01007387 */ /* 0x000fe80000100800 */
[----:B------:R-:W-:Y:S01]  /*50b30*/  LDGSTS.E [R6+0x63800], desc[UR4][R80.64], P0 ;  /* 0x6380000050067fae */ /* 0x000fe20008121844 */
[----:B------:R-:W-:-:S04]  /*50b40*/  IMAD.X R78, R78, 0x1, R3, P1 ;  /* 0x000000014e4e7824 */ /* 0x000fc800008e0603 */
[----:B------:R-:W-:Y:S01]  /*50b50*/  IMAD.MOV.U32 R79, RZ, RZ, R78 ;  /* 0x000000ffff4f7224 */ /* 0x000fe200078e004e */
[----:B------:R1:W-:Y:S04]  /*50b60*/  STL [R1+0x2c1c], R78 ;  /* 0x002c1c4e01007387 */ /* 0x0003e80000100800 */
[----:B------:R2:W-:Y:S01]  /*50b70*/  STL [R1+0x2c40], R5 ;  /* 0x002c400501007387 */ /* 0x0005e20000100800 */
[----:B-1----:R-:W-:-:S05]  /*50b80*/  IMAD.MOV.U32 R78, RZ, RZ, R14 ;  /* 0x000000ffff4e7224 */ /* 0x002fca00078e000e */
[----:B------:R1:W-:Y:S01]  /*50b90*/  LDGSTS.E [R6+0x63c00], desc[UR4][R78.64], P0 ;  /* 0x63c000004e067fae */ /* 0x0003e20008121844 */
[----:B------:R-:W-:-:S05]  /*50ba0*/  IMAD.X R7, R7, 0x1, R3, P2 ;  /* 0x0000000107077824 */ /* 0x000fca00010e0603 */
[----:B------:R3:W-:Y:S04]  /*50bb0*/  STL [R1+0x2c3c], R7 ;  /* 0x002c3c0701007387 */ /* 0x0007e80000100800 */
[----:B------:R-:W4:Y:S01]  /*50bc0*/  LDL.LU.64 R80, [R1+0x2140] ;  /* 0x0021400001507983 */ /* 0x000f220000300a00 */
[----:B-1----:R-:W-:Y:S02]  /*50bd0*/  IMAD.MOV.U32 R78, RZ, RZ, R5 ;  /* 0x000000ffff4e7224 */ /* 0x002fe400078e0005 */
[----:B------:R-:W-:-:S05]  /*50be0*/  IMAD.MOV.U32 R79, RZ, RZ, R7 ;  /* 0x000000ffff4f7224 */ /* 0x000fca00078e0007 */
[----:B------:R1:W-:Y:S04]  /*50bf0*/  LDGSTS.E [R6+0x64000], desc[UR4][R78.64], P0 ;  /* 0x640000004e067fae */ /* 0x0003e80008121844 */
[----:B------:R-:W4:Y:S04]  /*50c00*/  LDL.LU.64 R78, [R1+0x2120] ;  /* 0x00212000014e7983 */ /* 0x000f280000300a00 */
[----:B------:R-:W4:Y:S01]  /*50c10*/  LDL.LU.64 R98, [R1+0x2100] ;  /* 0x0021000001627983 */ /* 0x000f220000300a00 */
[----:B--2---:R-:W-:-:S03]  /*50c20*/  IADD3 R139, P1, R76, R4, RZ ;  /* 0x000000044c8b7210 */ /* 0x004fc60007f3e0ff */
[----:B------:R-:W2:Y:S02]  /*50c30*/  LDL.LU R83, [R1+0x2a48] ;  /* 0x002a480001537983 */ /* 0x000ea40000300800 */
[----:B------:R-:W-:Y:S02]  /*50c40*/  IMAD.X R5, R77, 0x1, R3, P1 ;  /* 0x000000014d057824 */ /* 0x000fe400008e0603 */
[----:B------:R-:W2:Y:S01]  /*50c50*/  LDL.LU.64 R76, [R1+0x20e0] ;  /* 0x0020e000014c7983 */ /* 0x000ea20000300a00 */
[----:B---3--:R-:W-:-:S03]  /*50c60*/  IADD3 R138, P1, R90, R4, RZ ;  /* 0x000000045a8a7210 */ /* 0x008fc60007f3e0ff */
[----:B------:R-:W3:Y:S02]  /*50c70*/  LDL.LU.64 R96, [R1+0x20c0] ;  /* 0x0020c00001607983 */ /* 0x000ee40000300a00 */
[----:B------:R-:W-:Y:S02]  /*50c80*/  IMAD.X R7, R91, 0x1, R3, P1 ;  /* 0x000000015b077824 */ /* 0x000fe400008e0603 */
[----:B------:R-:W3:Y:S01]  /*50c90*/  LDL.LU.64 R94, [R1+0x20a0] ;  /* 0x0020a000015e7983 */ /* 0x000ee20000300a00 */
[----:B----4-:R-:W-:-:S05]  /*50ca0*/  IADD3 R136, P1, R12, R4, RZ ;  /* 0x000000040c887210 */ /* 0x010fca0007f3e0ff */
[----:B------:R-:W-:Y:S02]  /*50cb0*/  IMAD.X R137, R13, 0x1, R3, P1 ;  /* 0x000000010d897824 */ /* 0x000fe400008e0603 */
[----:B------:R-:W4:Y:S01]  /*50cc0*/  LDL.LU.64 R12, [R1+0x2080] ;  /* 0x00208000010c7983 */ /* 0x000f220000300a00 */
[----:B------:R-:W-:-:S03]  /*50cd0*/  IADD3 R134, P1, R88, R4, RZ ;  /* 0x0000000458867210 */ /* 0x000fc60007f3e0ff */
[----:B------:R-:W4:Y:S02]  /*50ce0*/  LDL.LU.64 R92, [R1+0x2060] ;  /* 0x00206000015c7983 */ /* 0x000f240000300a00 */
[----:B------:R-:W-:Y:S02]  /*50cf0*/  IMAD.X R135, R89, 0x1, R3, P1 ;  /* 0x0000000159877824 */ /* 0x000fe400008e0603 */
[----:B------:R-:W4:Y:S01]  /*50d00*/  LDL.LU.64 R90, [R1+0x2040] ;  /* 0x00204000015a7983 */ /* 0x000f220000300a00 */
[----:B------:R-:W-:-:S05]  /*50d10*/  IADD3 R132, P1, R10, R4, RZ ;  /* 0x000000040a847210 */ /* 0x000fca0007f3e0ff */
[----:B------:R-:W-:Y:S02]  /*50d20*/  IMAD.X R133, R11, 0x1, R3, P1 ;  /* 0x000000010b857824 */ /* 0x000fe400008e0603 */
[----:B------:R-:W4:Y:S01]  /*50d30*/  LDL.LU.64 R10, [R1+0x2020] ;  /* 0x00202000010a7983 */ /* 0x000f220000300a00 */
[----:B------:R-:W-:-:S03]  /*50d40*/  IADD3 R130, P1, R86, R4, RZ ;  /* 0x0000000456827210 */ /* 0x000fc60007f3e0ff */
[----:B------:R-:W4:Y:S02]  /*50d50*/  LDL.LU.64 R88, [R1+0x2000] ;  /* 0x0020000001587983 */ /* 0x000f240000300a00 */
[--C-:B------:R-:W-:Y:S01]  /*50d60*/  IMAD.X R131, R87, 0x1, R3.reuse, P1 ;  /* 0x0000000157837824 */ /* 0x100fe200008e0603 */
[-C--:B------:R-:W-:Y:S01]  /*50d70*/  IADD3 R128, P1, R84, R4.reuse, RZ ;  /* 0x0000000454807210 */ /* 0x080fe20007f3e0ff */
[----:B------:R-:W4:Y:S04]  /*50d80*/  LDL.LU.64 R86, [R1+0x1fe0] ;  /* 0x001fe00001567983 */ /* 0x000f280000300a00 */
[----:B------:R-:W-:Y:S02]  /*50d90*/  IMAD.X R129, R85, 0x1, R3, P1 ;  /* 0x0000000155817824 */ /* 0x000fe400008e0603 */
[----:B------:R-:W4:Y:S01]  /*50da0*/  LDL.LU.64 R84, [R1+0x1fc0] ;  /* 0x001fc00001547983 */ /* 0x000f220000300a00 */
[----:B------:R-:W-:-:S05]  /*50db0*/  IADD3 R126, P1, R80, R4, RZ ;  /* 0x00000004507e7210 */ /* 0x000fca0007f3e0ff */
[----:B------:R-:W-:Y:S02]  /*50dc0*/  IMAD.X R127, R81, 0x1, R3, P1 ;  /* 0x00000001517f7824 */ /* 0x000fe400008e0603 */
[----:B------:R-:W4:Y:S01]  /*50dd0*/  LDL.LU.64 R80, [R1+0x1fa0] ;  /* 0x001fa00001507983 */ /* 0x000f220000300a00 */
[----:B------:R-:W-:-:S05]  /*50de0*/  IADD3 R124, P1, R78, R4, RZ ;  /* 0x000000044e7c7210 */ /* 0x000fca0007f3e0ff */
[--C-:B------:R-:W-:Y:S01]  /*50df0*/  IMAD.X R125, R79, 0x1, R3.reuse, P1 ;  /* 0x000000014f7d7824 */ /* 0x100fe200008e0603 */
[-C--:B------:R-:W-:Y:S01]  /*50e00*/  IADD3 R122, P1, R98, R4.reuse, RZ ;  /* 0x00000004627a7210 */ /* 0x080fe20007f3e0ff */
[----:B------:R-:W4:Y:S04]  /*50e10*/  LDL.LU.64 R78, [R1+0x1f80] ;  /* 0x001f8000014e7983 */ /* 0x000f280000300a00 */
[----:B------:R-:W-:Y:S01]  /*50e20*/  IMAD.X R123, R99, 0x1, R3, P1 ;  /* 0x00000001637b7824 */ /* 0x000fe200008e0603 */
[----:B--2---:R-:W-:-:S05]  /*50e30*/  IADD3 R120, P1, R76, R4, RZ ;  /* 0x000000044c787210 */ /* 0x004fca0007f3e0ff */
[--C-:B------:R-:W-:Y:S01]  /*50e40*/  IMAD.X R121, R77, 0x1, R3.reuse, P1 ;  /* 0x000000014d797824 */ /* 0x100fe200008e0603 */
[-C--:B---3--:R-:W-:Y:S01]  /*50e50*/  IADD3 R118, P1, R96, R4.reuse, RZ ;  /* 0x0000000460767210 */ /* 0x088fe20007f3e0ff */
[----:B------:R-:W2:Y:S04]  /*50e60*/  LDL.LU.64 R76, [R1+0x1f60] ;  /* 0x001f6000014c7983 */ /* 0x000ea80000300a00 */
[----:B------:R-:W-:Y:S01]  /*50e70*/  IMAD.X R119, R97, 0x1, R3, P1 ;  /* 0x0000000161777824 */ /* 0x000fe200008e0603 */
[----:B------:R-:W-:-:S05]  /*50e80*/  IADD3 R116, P1, R94, R4, RZ ;  /* 0x000000045e747210 */ /* 0x000fca0007f3e0ff */
[----:B------:R-:W-:Y:S01]  /*50e90*/  IMAD.X R117, R95, 0x1, R3, P1 ;  /* 0x000000015f757824 */ /* 0x000fe200008e0603 */
[----:B----4-:R-:W-:-:S05]  /*50ea0*/  IADD3 R114, P1, R12, R4, RZ ;  /* 0x000000040c727210 */ /* 0x010fca0007f3e0ff */
[--C-:B------:R-:W-:Y:S01]  /*50eb0*/  IMAD.X R115, R13, 0x1, R3.reuse, P1 ;  /* 0x000000010d737824 */ /* 0x100fe200008e0603 */
[-C--:B------:R-:W-:Y:S01]  /*50ec0*/  IADD3 R112, P1, R92, R4.reuse, RZ ;  /* 0x000000045c707210 */ /* 0x080fe20007f3e0ff */
[----:B------:R-:W3:Y:S04]  /*50ed0*/  LDL.LU.64 R12, [R1+0x1f40] ;  /* 0x001f4000010c7983 */ /* 0x000ee80000300a00 */
[----:B------:R-:W-:Y:S01]  /*50ee0*/  IMAD.X R113, R93, 0x1, R3, P1 ;  /* 0x000000015d717824 */ /* 0x000fe200008e0603 */
[----:B------:R-:W-:-:S05]  /*50ef0*/  IADD3 R110, P1, R90, R4, RZ ;  /* 0x000000045a6e7210 */ /* 0x000fca0007f3e0ff */
[----:B------:R-:W-:Y:S01]  /*50f00*/  IMAD.X R111, R91, 0x1, R3, P1 ;  /* 0x000000015b6f7824 */ /* 0x000fe200008e0603 */
[----:B------:R-:W-:-:S05]  /*50f10*/  IADD3 R108, P1, R10, R4, RZ ;  /* 0x000000040a6c7210 */ /* 0x000fca0007f3e0ff */
[----:B------:R-:W-:Y:S02]  /*50f20*/  IMAD.X R109, R11, 0x1, R3, P1 ;  /* 0x000000010b6d7824 */ /* 0x000fe400008e0603 */
[----:B------:R-:W4:Y:S01]  /*50f30*/  LDL.LU.64 R10, [R1+0x1f20] ;  /* 0x001f2000010a7983 */ /* 0x000f220000300a00 */
[----:B------:R-:W-:-:S05]  /*50f40*/  IADD3 R106, P1, R88, R4, RZ ;  /* 0x00000004586a7210 */ /* 0x000fca0007f3e0ff */
[--C-:B------:R-:W-:Y:S01]  /*50f50*/  IMAD.X R107, R89, 0x1, R3.reuse, P1 ;  /* 0x00000001596b7824 */ /* 0x100fe200008e0603 */
[-C--:B------:R-:W-:Y:S01]  /*50f60*/  IADD3 R104, P1, R86, R4.reuse, RZ ;  /* 0x0000000456687210 */ /* 0x080fe20007f3e0ff */
[----:B------:R-:W4:Y:S04]  /*50f70*/  LDL.LU.64 R88, [R1+0x1f00] ;  /* 0x001f000001587983 */ /* 0x000f280000300a00 */
[--C-:B------:R-:W-:Y:S01]  /*50f80*/  IMAD.X R105, R87, 0x1, R3.reuse, P1 ;  /* 0x0000000157697824 */ /* 0x100fe200008e0603 */
[----:B------:R-:W-:Y:S01]  /*50f90*/  IADD3 R102, P1, R84, R4, RZ ;  /* 0x0000000454667210 */ /* 0x000fe20007f3e0ff */
[----:B------:R-:W4:Y:S04]  /*50fa0*/  LDL.LU.64 R86, [R1+0x1ee0] ;  /* 0x001ee00001567983 */ /* 0x000f280000300a00 */
[----:B------:R-:W-:-:S02]  /*50fb0*/  IMAD.X R103, R85, 0x1, R3, P1 ;  /* 0x0000000155677824 */ /* 0x000fc400008e0603 */
[----:B------:R-:W4:Y:S01]  /*50fc0*/  LDL.LU.64 R84, [R1+0x1ec0] ;  /* 0x001ec00001547983 */ /* 0x000f220000300a00 */
[----:B------:R-:W-:-:S05]  /*50fd0*/  IADD3 R100, P1, R80, R4, RZ ;  /* 0x0000000450647210 */ /* 0x000fca0007f3e0ff */
[----:B------:R-:W-:Y:S02]  /*50fe0*/  IMAD.X R101, R81, 0x1, R3, P1 ;  /* 0x0000000151657824 */ /* 0x000fe400008e0603 */
[----:B------:R-:W4:Y:S01]  /*50ff0*/  LDL.LU.64 R80, [R1+0x1ea0] ;  /* 0x001ea00001507983 */ /* 0x000f220000300a00 */
[----:B------:R-:W-:-:S05]  /*51000*/  IADD3 R98, P1, R78, R4, RZ ;  /* 0x000000044e627210 */ /* 0x000fca0007f3e0ff */
[----:B------:R-:W-:Y:S01]  /*51010*/  IMAD.X R99, R79, 0x1, R3, P1 ;  /* 0x000000014f637824 */ /* 0x000fe200008e0603 */
[----:B--2---:R-:W-:-:S05]  /*51020*/  IADD3 R96, P1, R76, R4, RZ ;  /* 0x000000044c607210 */ /* 0x004fca0007f3e0ff */
[----:B------:R-:W-:Y:S02]  /*51030*/  IMAD.X R97, R77, 0x1, R3, P1 ;  /* 0x000000014d617824 */ /* 0x000fe400008e0603 */
[----:B------:R-:W2:Y:S04]  /*51040*/  LDL.LU.64 R76, [R1+0x1e80] ;  /* 0x001e8000014c7983 */ /* 0x000ea80000300a00 */
[----:B------:R-:W2:Y:S01]  /*51050*/  LDL.LU.64 R78, [R1+0x1e60] ;  /* 0x001e6000014e7983 */ /* 0x000ea20000300a00 */
[----:B---3--:R-:W-:-:S05]  /*51060*/  IADD3 R94, P1, R12, R4, RZ ;  /* 0x000000040c5e7210 */ /* 0x008fca0007f3e0ff */
[----:B------:R-:W-:Y:S02]  /*51070*/  IMAD.X R95, R13, 0x1, R3, P1 ;  /* 0x000000010d5f7824 */ /* 0x000fe400008e0603 */
[----:B------:R-:W1:Y:S01]  /*51080*/  LDL.LU.64 R12, [R1+0x1e40] ;  /* 0x001e4000010c7983 */ /* 0x000e620000300a00 */
[----:B----4-:R-:W-:-:S05]  /*51090*/  IADD3 R92, P1, R10, R4, RZ ;  /* 0x000000040a5c7210 */ /* 0x010fca0007f3e0ff */
[----:B------:R-:W-:Y:S02]  /*510a0*/  IMAD.X R93, R11, 0x1, R3, P1 ;  /* 0x000000010b5d7824 */ /* 0x000fe400008e0603 */
[----:B------:R-:W3:Y:S04]  /*510b0*/  LDL.LU.64 R10, [R1+0x1e20] ;  /* 0x001e2000010a7983 */ /* 0x000ee80000300a00 */
[----:B------:R-:W4:Y:S01]  /*510c0*/  LDL.LU.64 R140, [R1+0x1e00] ;  /* 0x001e0000018c7983 */ /* 0x000f220000300a00 */
[----:B------:R-:W-:-:S05]  /*510d0*/  IADD3 R90, P1, R88, R4, RZ ;  /* 0x00000004585a7210 */ /* 0x000fca0007f3e0ff */
[----:B------:R-:W-:Y:S01]  /*510e0*/  IMAD.X R91, R89, 0x1, R3, P1 ;  /* 0x00000001595b7824 */ /* 0x000fe200008e0603 */
[----:B------:R-:W-:-:S05]  /*510f0*/  IADD3 R88, P1, R86, R4, RZ ;  /* 0x0000000456587210 */ /* 0x000fca0007f3e0ff */
[----:B------:R-:W-:Y:S01]  /*51100*/  IMAD.X R89, R87, 0x1, R3, P1 ;  /* 0x0000000157597824 */ /* 0x000fe200008e0603 */
[----:B------:R-:W-:-:S05]  /*51110*/  IADD3 R86, P1, R84, R4, RZ ;  /* 0x0000000454567210 */ /* 0x000fca0007f3e0ff */
[----:B------:R-:W-:Y:S01]  /*51120*/  IMAD.X R87, R85, 0x1, R3, P1 ;  /* 0x0000000155577824 */ /* 0x000fe200008e0603 */
[----:B------:R-:W-:-:S05]  /*51130*/  IADD3 R84, P1, R80, R4, RZ ;  /* 0x0000000450547210 */ /* 0x000fca0007f3e0ff */
[----:B------:R-:W-:Y:S01]  /*51140*/  IMAD.X R85, R81, 0x1, R3, P1 ;  /* 0x0000000151557824 */ /* 0x000fe200008e0603 */
[----:B--2---:R-:W-:-:S05]  /*51150*/  IADD3 R80, P1, R76, R4, RZ ;  /* 0x000000044c507210 */ /* 0x004fca0007f3e0ff */
[----:B------:R-:W-:Y:S01]  /*51160*/  IMAD.X R81, R77, 0x1, R3, P1 ;  /* 0x000000014d517824 */ /* 0x000fe200008e0603 */
[----:B------:R-:W-:-:S05]  /*51170*/  IADD3 R76, P1, R78, R4, RZ ;  /* 0x000000044e4c7210 */ /* 0x000fca0007f3e0ff */
[----:B------:R-:W-:Y:S01]  /*51180*/  IMAD.X R77, R79, 0x1, R3, P1 ;  /* 0x000000014f4d7824 */ /* 0x000fe200008e0603 */
[----:B-1----:R-:W-:-:S05]  /*51190*/  IADD3 R78, P1, R12, R4, RZ ;  /* 0x000000040c4e7210 */ /* 0x002fca0007f3e0ff */
[----:B------:R-:W-:Y:S01]  /*511a0*/  IMAD.X R79, R13, 0x1, R3, P1 ;  /* 0x000000010d4f7824 */ /* 0x000fe200008e0603 */
[----:B---3--:R-:W-:-:S05]  /*511b0*/  IADD3 R12, P1, R10, R4, RZ ;  /* 0x000000040a0c7210 */ /* 0x008fca0007f3e0ff */
[----:B------:R-:W-:Y:S01]  /*511c0*/  IMAD.X R13, R11, 0x1, R3, P1 ;  /* 0x000000010b0d7824 */ /* 0x000fe200008e0603 */
[----:B----4-:R-:W-:-:S05]  /*511d0*/  IADD3 R10, P1, R140, R4, RZ ;  /* 0x000000048c0a7210 */ /* 0x010fca0007f3e0ff */
[----:B------:R-:W-:Y:S01]  /*511e0*/  IMAD.X R11, R141, 0x1, R3, P1 ;  /* 0x000000018d0b7824 */ /* 0x000fe200008e0603 */
        /* <DEDUP_REMOVED lines=24> */
[-C--:B------:R-:W-:Y:S01]  /*51370*/  IADD3 R14, P1, R20, R4.reuse, RZ ;  /* 0x00000004140e7210 */ /* 0x080fe20007f3e0ff */
[----:B------:R-:W-:Y:S02]  /*51380*/  IMAD.MOV.U32 R140, RZ, RZ, R139 ;  /* 0x000000ffff8c7224 */ /* 0x000fe400078e008b */
[----:B------:R-:W-:Y:S02]  /*51390*/  IMAD.MOV.U32 R141, RZ, RZ, R5 ;  /* 0x000000ffff8d7224 */ /* 0x000fe400078e0005 */
[----:B------:R-:W-:Y:S01]  /*513a0*/  IMAD.X R20, R21, 0x1, R3, P1 ;  /* 0x0000000115147824 */ /* 0x000fe200008e0603 */
[----:B------:R-:W-:Y:S01]  /*513b0*/  IADD3 R83, P1, R83, R4, RZ ;  /* 0x0000000453537210 */ /* 0x000fe20007f3e0ff */
[----:B------:R-:W-:Y:S01]  /*513c0*/  IMAD.MOV.U32 R139, RZ, RZ, R7 ;  /* 0x000000ffff8b7224 */ /* 0x000fe200078e0007 */
[----:B------:R-:W-:Y:S04]  /*513d0*/  LDGSTS.E [R6+0x64400], desc[UR4][R140.64], P0 ;  /* 0x644000008c067fae */ /* 0x000fe80008121844 */
        /* <DEDUP_REMOVED lines=51> */
[----:B------:R1:W-:Y:S04]  /*51710*/  STL.64 [R1+0x1e60], R76 ;  /* 0x001e604c01007387 */ /* 0x0003e80000100a00 */
[----:B------:R-:W-:Y:S01]  /*51720*/  LDGSTS.E [R6+0x71800], desc[UR4][R98.64], P0 ;  /* 0x7180000062067fae */ /* 0x000fe20008121844 */
[----:B------:R-:W-:-:S03]  /*51730*/  IMAD.MOV.U32 R21, RZ, RZ, R20 ;  /* 0x000000ffff157224 */ /* 0x000fc600078e0014 */
[----:B------:R2:W-:Y:S04]  /*51740*/  STL.64 [R1+0x1e40], R78 ;  /* 0x001e404e01007387 */ /* 0x0005e80000100a00 */
[----:B------:R-:W-:Y:S01]  /*51750*/  LDGSTS.E [R6+0x71c00], desc[UR4][R96.64], P0 ;  /* 0x71c0000060067fae */ /* 0x000fe20008121844 */
[----:B------:R-:W-:-:S03]  /*51760*/  IMAD.MOV.U32 R20, RZ, RZ, R14 ;  /* 0x000000ffff147224 */ /* 0x000fc600078e000e */
[----:B------:R3:W-:Y:S04]  /*51770*/  STL.64 [R1+0x1e20], R12 ;  /* 0x001e200c01007387 */ /* 0x0007e80000100a00 */
[----:B------:R-:W-:Y:S04]  /*51780*/  LDGSTS.E [R6+0x72000], desc[UR4][R94.64], P0 ;  /* 0x720000005e067fae */ /* 0x000fe80008121844 */
[----:B------:R4:W-:Y:S04]  /*51790*/  STL.64 [R1+0x1e00], R10 ;  /* 0x001e000a01007387 */ /* 0x0009e80000100a00 */
[----:B------:R-:W-:Y:S04]  /*517a0*/  LDGSTS.E [R6+0x72400], desc[UR4][R92.64], P0 ;  /* 0x724000005c067fae */ /* 0x000fe80008121844 */
[----:B------:R-:W-:Y:S04]  /*517b0*/  LDGSTS.E [R6+0x72800], desc[UR4][R90.64], P0 ;  /* 0x728000005a067fae */ /* 0x000fe80008121844 */
[----:B------:R-:W4:Y:S04]  /*517c0*/  LDL R5, [R1+0x3184] ;  /* 0x0031840001057983 */ /* 0x000f280000100800 */
[----:B------:R-:W-:Y:S04]  /*517d0*/  LDGSTS.E [R6+0x72c00], desc[UR4][R88.64], P0 ;  /* 0x72c0000058067fae */ /* 0x000fe80008121844 */
[----:B------:R-:W4:Y:S04]  /*517e0*/  LDL.LU R7, [R1+0x2a44] ;  /* 0x002a440001077983 */ /* 0x000f280000300800 */
[----:B------:R-:W-:Y:S04]  /*517f0*/  LDGSTS.E [R6+0x73000], desc[UR4][R86.64], P0 ;  /* 0x7300000056067fae */ /* 0x000fe80008121844 */
[----:B------:R-:W4:Y:S04]  /*51800*/  LDL.LU R14, [R1+0x2a68] ;  /* 0x002a6800010e7983 */ /* 0x000f280000300800 */
[----:B------:R-:W-:Y:S04]  /*51810*/  LDGSTS.E [R6+0x73400], desc[UR4][R84.64], P0 ;  /* 0x7340000054067fae */ /* 0x000fe80008121844 */
[----:B------:R-:W-:Y:S04]  /*51820*/  LDGSTS.E [R6+0x73800], desc[UR4][R80.64], P0 ;  /* 0x7380000050067fae */ /* 0x000fe80008121844 */
[----:B------:R-:W-:Y:S04]  /*51830*/  LDGSTS.E [R6+0x73c00], desc[UR4][R76.64], P0 ;  /* 0x73c000004c067fae */ /* 0x000fe80008121844 */
[----:B------:R-:W-:Y:S01]  /*51840*/  LDGSTS.E [R6+0x74000], desc[UR4][R78.64], P0 ;  /* 0x740000004e067fae */ /* 0x000fe20008121844 */
[----:B------:R-:W-:-:S03]  /*51850*/  IMAD.MOV.U32 R157, RZ, RZ, R156 ;  /* 0x000000ffff9d7224 */ /* 0x000fc600078e009c */
[----:B------:R-:W-:Y:S04]  /*51860*/  LDGSTS.E [R6+0x74400], desc[UR4][R12.64], P0 ;  /* 0x744000000c067fae */ /* 0x000fe80008121844 */
[----:B-1----:R-:W4:Y:S04]  /*51870*/  LDL.LU R77, [R1+0x2a88] ;  /* 0x002a8800014d7983 */ /* 0x002f280000300800 */
[----:B--2---:R-:W2:Y:S04]  /*51880*/  LDL.LU R79, [R1+0x2a64] ;  /* 0x002a6400014f7983 */ /* 0x004ea80000300800 */
[----:B------:R-:W2:Y:S04]  /*51890*/  LDL.LU R81, [R1+0x2a84] ;  /* 0x002a840001517983 */ /* 0x000ea80000300800 */
[----:B------:R-:W2:Y:S01]  /*518a0*/  LDL.LU R76, [R1+0x2aa4] ;  /* 0x002aa400014c7983 */ /* 0x000ea20000300800 */
[----:B------:R-:W-:-:S03]  /*518b0*/  IMAD.MOV.U32 R156, RZ, RZ, R82 ;  /* 0x000000ffff9c7224 */ /* 0x000fc600078e0052 */
[----:B---3--:R-:W3:Y:S04]  /*518c0*/  LDL.LU R12, [R1+0x2aa8] ;  /* 0x002aa800010c7983 */ /* 0x008ee80000300800 */
[----:B------:R-:W3:Y:S04]  /*518d0*/  LDL.LU R82, [R1+0x2ac4] ;  /* 0x002ac40001527983 */ /* 0x000ee80000300800 */
[----:B------:R-:W3:Y:S04]  /*518e0*/  LDL.LU R13, [R1+0x2ac8] ;  /* 0x002ac800010d7983 */ /* 0x000ee80000300800 */
[----:B------:R-:W-:Y:S04]  /*518f0*/  LDGSTS.E [R6+0x74800], desc[UR4][R10.64], P0 ;  /* 0x748000000a067fae */ /* 0x000fe80008121844 */
[----:B----4-:R-:W4:Y:S04]  /*51900*/  LDL.LU R10, [R1+0x2ae8] ;  /* 0x002ae800010a7983 */ /* 0x010f280000300800 */
[----:B------:R-:W4:Y:S04]  /*51910*/  LDL.LU R11, [R1+0x2b08] ;  /* 0x002b0800010b7983 */ /* 0x000f280000300800 */
[----:B------:R-:W4:Y:S04]  /*51920*/  LDL.LU R80, [R1+0x2ae4] ;  /* 0x002ae40001507983 */ /* 0x000f280000300800 */
[----:B------:R-:W4:Y:S01]  /*51930*/  LDL.LU R78, [R1+0x2b04] ;  /* 0x002b0400014e7983 */ /* 0x000f220000300800 */
[----:B------:R-:W-:-:S02]  /*51940*/  IMAD.MOV.U32 R245, RZ, RZ, R244 ;  /* 0x000000fffff57224 */ /* 0x000fc400078e00f4 */
[----:B------:R-:W-:Y:S02]  /*51950*/  IMAD.MOV.U32 R244, RZ, RZ, R252 ;  /* 0x000000fffff47224 */ /* 0x000fe400078e00fc */
[----:B------:R-:W-:Y:S02]  /*51960*/  IMAD.MOV.U32 R237, RZ, RZ, R236 ;  /* 0x000000ffffed7224 */ /* 0x000fe400078e00ec */
[----:B------:R-:W-:Y:S01]  /*51970*/  IMAD.MOV.U32 R236, RZ, RZ, R151 ;  /* 0x000000ffffec7224 */ /* 0x000fe200078e0097 */
[----:B------:R-:W-:Y:S01]  /*51980*/  LDGSTS.E [R6+0x74c00], desc[UR4][R244.64], P0 ;  /* 0x74c00000f4067fae */ /* 0x000fe20008121844 */
[----:B------:R-:W-:Y:S02]  /*51990*/  IMAD.MOV.U32 R229, RZ, RZ, R228 ;  /* 0x000000ffffe57224 */ /* 0x000fe400078e00e4 */
[----:B------:R-:W-:Y:S01]  /*519a0*/  IMAD.MOV.U32 R228, RZ, RZ, R150 ;  /* 0x000000ffffe47224 */ /* 0x000fe200078e0096 */
[----:B------:R-:W-:Y:S01]  /*519b0*/  LDGSTS.E [R6+0x75000], desc[UR4][R236.64], P0 ;  /* 0x75000000ec067fae */ /* 0x000fe20008121844 */
[----:B------:R-:W-:-:S02]  /*519c0*/  IMAD.MOV.U32 R221, RZ, RZ, R220 ;  /* 0x000000ffffdd7224 */ /* 0x000fc400078e00dc */
[----:B------:R-:W-:Y:S01]  /*519d0*/  IMAD.MOV.U32 R220, RZ, RZ, R149 ;  /* 0x000000ffffdc7224 */ /* 0x000fe200078e0095 */
[----:B------:R-:W-:Y:S01]  /*519e0*/  LDGSTS.E [R6+0x75400], desc[UR4][R228.64], P0 ;  /* 0x75400000e4067fae */ /* 0x000fe20008121844 */
        /* <DEDUP_REMOVED lines=20> */
[----:B------:R-:W-:Y:S04]  /*51b30*/  LDGSTS.E [R6+0x77000], desc[UR4][R172.64], P0 ;  /* 0x77000000ac067fae */ /* 0x000fe80008121844 */
[----:B------:R-:W-:Y:S04]  /*51b40*/  LDGSTS.E [R6+0x77400], desc[UR4][R164.64], P0 ;  /* 0x77400000a4067fae */ /* 0x000fe80008121844 */
[----:B------:R-:W-:Y:S04]  /*51b50*/  LDGSTS.E [R6+0x77800], desc[UR4][R156.64], P0 ;  /* 0x778000009c067fae */ /* 0x000fe80008121844 */
[----:B------:R1:W-:Y:S02]  /*51b60*/  LDGSTS.E [R6+0x77c00], desc[UR4][R20.64], P0 ;  /* 0x77c0000014067fae */ /* 0x0003e40008121844 */
[----:B-1----:R-:W-:-:S02]  /*51b70*/  IMAD.MOV.U32 R6, RZ, RZ, R83 ;  /* 0x000000ffff067224 */ /* 0x002fc400078e0053 */
[----:B------:R-:W-:Y:S02]  /*51b80*/  VIADD R5, R5, UR13 ;  /* 0x0000000d05057c36 */ /* 0x000fe40008000000 */
[----:B------:R-:W-:Y:S01]  /*51b90*/  IMAD.X R7, R7, 0x1, R3, P1 ;  /* 0x0000000107077824 */ /* 0x000fe200008e0603 */
[----:B------:R-:W-:-:S04]  /*51ba0*/  IADD3 R14, P1, R14, R4, RZ ;  /* 0x000000040e0e7210 */ /* 0x000fc80007f3e0ff */
[----:B------:R1:W-:Y:S04]  /*51bb0*/  STL [R1+0x2a44], R7 ;  /* 0x002a440701007387 */ /* 0x0003e80000100800 */
[----:B------:R1:W-:Y:S04]  /*51bc0*/  LDGSTS.E [R5+0x60100], desc[UR4][R6.64], P0 ;  /* 0x6010000006057fae */ /* 0x0003e80008121844 */
[----:B------:R-:W-:Y:S01]  /*51bd0*/  STL [R1+0x2a68], R14 ;  /* 0x002a680e01007387 */ /* 0x000fe20000100800 */
[----:B-1----:R-:W-:Y:S01]  /*51be0*/  IMAD.MOV.U32 R6, RZ, RZ, R14 ;  /* 0x000000ffff067224 */ /* 0x002fe200078e000e */
[----:B------:R-:W-:Y:S01]  /*51bf0*/  IADD3 R77, P2, R77, R4, RZ ;  /* 0x000000044d4d7210 */ /* 0x000fe20007f5e0ff */
[----:B--2---:R-:W-:-:S04]  /*51c00*/  IMAD.X R79, R79, 0x1, R3, P1 ;  /* 0x000000014f4f7824 */ /* 0x004fc800008e0603 */
[----:B------:R-:W-:Y:S01]  /*51c10*/  IMAD.X R81, R81, 0x1, R3, P2 ;  /* 0x0000000151517824 */ /* 0x000fe200010e0603 */
[----:B------:R1:W-:Y:S01]  /*51c20*/  STL [R1+0x2a64], R79 ;  /* 0x002a644f01007387 */ /* 0x0003e20000100800 */
[----:B------:R-:W-:-:S03]  /*51c30*/  IMAD.MOV.U32 R7, RZ, RZ, R79 ;  /* 0x000000ffff077224 */ /* 0x000fc600078e004f */
[----:B------:R-:W-:Y:S04]  /*51c40*/  STL [R1+0x2a88], R77 ;  /* 0x002a884d01007387 */ /* 0x000fe80000100800 */
[----:B------:R2:W-:Y:S04]  /*51c50*/  LDGSTS.E [R5+0x60500], desc[UR4][R6.64], P0 ;  /* 0x6050000006057fae */ /* 0x0005e80008121844 */
[----:B-1----:R-:W4:Y:S04]  /*51c60*/  LDL.LU R79, [R1+0x2b28] ;  /* 0x002b2800014f7983 */ /* 0x002f280000300800 */
[----:B------:R1:W-:Y:S04]  /*51c70*/  STL [R1+0x2a84], R81 ;  /* 0x002a845101007387 */ /* 0x0003e80000100800 */
[----:B------:R-:W4:Y:S01]  /*51c80*/  LDL.LU R14, [R1+0x2b48] ;  /* 0x002b4800010e7983 */ /* 0x000f220000300800 */
[----:B--2---:R-:W-:Y:S01]  /*51c90*/  IMAD.MOV.U32 R7, RZ, RZ, R81 ;  /* 0x000000ffff077224 */ /* 0x004fe200078e0051 */
[----:B---3--:R-:W-:-:S02]  /*51ca0*/  IADD3 R12, P1, R12, R4, RZ ;  /* 0x000000040c0c7210 */ /* 0x008fc40007f3e0ff */
[----:B-1----:R-:W2:Y:S01]  /*51cb0*/  LDL.LU R81, [R1+0x2b24] ;  /* 0x002b240001517983 */ /* 0x002ea20000300800 */
[----:B------:R-:W-:Y:S01]  /*51cc0*/  IMAD.MOV.U32 R6, RZ, RZ, R77 ;  /* 0x000000ffff067224 */ /* 0x000fe200078e004d */
[----:B------:R-:W-:Y:S01]  /*51cd0*/  IADD3 R13, P2, R13, R4, RZ ;  /* 0x000000040d0d7210 */ /* 0x000fe20007f5e0ff */
[--C-:B------:R-:W-:Y:S01]  /*51ce0*/  IMAD.X R76, R76, 0x1, R3.reuse, P1 ;  /* 0x000000014c4c7824 */ /* 0x100fe200008e0603 */
[----:B------:R-:W3:Y:S03]  /*51cf0*/  LDL.LU R77, [R1+0x2b44] ;  /* 0x002b4400014d7983 */ /* 0x000ee60000300800 */
[----:B------:R-:W-:Y:S01]  /*51d00*/  IMAD.X R82, R82, 0x1, R3, P2 ;  /* 0x0000000152527824 */ /* 0x000fe200010e0603 */
[----:B------:R-:W-:Y:S04]  /*51d10*/  STL [R1+0x2aa8], R12 ;  /* 0x002aa80c01007387 */ /* 0x000fe80000100800 */
[----:B------:R1:W-:Y:S04]  /*51d20*/  LDGSTS.E [R5+0x60900], desc[UR4][R6.64], P0 ;  /* 0x6090000006057fae */ /* 0x0003e80008121844 */
[----:B------:R1:W-:Y:S04]  /*51d30*/  STL [R1+0x2aa4], R76 ;  /* 0x002aa44c01007387 */ /* 0x0003e80000100800 */
[----:B------:R4:W-:Y:S01]  /*51d40*/  STL [R1+0x2ac8], R13 ;  /* 0x002ac80d01007387 */ /* 0x0009e20000100800 */
[----:B-1----:R-:W-:-:S03]  /*51d50*/  IMAD.MOV.U32 R7, RZ, RZ, R76 ;  /* 0x000000ffff077224 */ /* 0x002fc600078e004c */
[----:B------:R-:W3:Y:S01]  /*51d60*/  LDL.LU R76, [R1+0x2b68] ;  /* 0x002b6800014c7983 */ /* 0x000ee20000300800 */
[----:B------:R-:W-:-:S03]  /*51d70*/  IMAD.MOV.U32 R6, RZ, RZ, R12 ;  /* 0x000000ffff067224 */ /* 0x000fc600078e000c */
[----:B------:R1:W-:Y:S04]  /*51d80*/  STL [R1+0x2ac4], R82 ;  /* 0x002ac45201007387 */ /* 0x0003e80000100800 */
[----:B------:R-:W3:Y:S04]  /*51d90*/  LDL.LU R12, [R1+0x2b88] ;  /* 0x002b8800010c7983 */ /* 0x000ee80000300800 */
[----:B------:R-:W3:Y:S04]  /*51da0*/  LDL.LU R84, [R1+0x2b64] ;  /* 0x002b640001547983 */ /* 0x000ee80000300800 */
[----:B------:R1:W-:Y:S01]  /*51db0*/  LDGSTS.E [R5+0x60d00], desc[UR4][R6.64], P0 ;  /* 0x60d0000006057fae */ /* 0x0003e20008121844 */
[----:B----4-:R-:W-:Y:S01]  /*51dc0*/  IADD3 R10, P1, R10, R4, RZ ;  /* 0x000000040a0a7210 */ /* 0x010fe20007f3e0ff */
[----:B-1----:R-:W-:-:S02]  /*51dd0*/  IMAD.MOV.U32 R6, RZ, RZ, R13 ;  /* 0x000000ffff067224 */ /* 0x002fc400078e000d */
[----:B------:R-:W4:Y:S01]  /*51de0*/  LDL.LU R13, [R1+0x2b84] ;  /* 0x002b8400010d7983 */ /* 0x000f220000300800 */
[----:B------:R-:W-:Y:S01]  /*51df0*/  IADD3 R11, P2, R11, R4, RZ ;  /* 0x000000040b0b7210 */ /* 0x000fe20007f5e0ff */
[--C-:B------:R-:W-:Y:S02]  /*51e00*/  IMAD.X R80, R80, 0x1, R3.reuse, P1 ;  /* 0x0000000150507824 */ /* 0x100fe400008e0603 */
[----:B------:R-:W-:Y:S01]  /*51e10*/  IMAD.MOV.U32 R7, RZ, RZ, R82 ;  /* 0x000000ffff077224 */ /* 0x000fe200078e0052 */
[----:B------:R1:W-:Y:S01]  /*51e20*/  STL [R1+0x2ae8], R10 ;  /* 0x002ae80a01007387 */ /* 0x0003e20000100800 */
[----:B------:R-:W-:-:S03]  /*51e30*/  IMAD.X R78, R78, 0x1, R3, P2 ;  /* 0x000000014e4e7824 */ /* 0x000fc600010e0603 */
[----:B------:R-:W-:Y:S04]  /*51e40*/  STL [R1+0x2ae4], R80 ;  /* 0x002ae45001007387 */ /* 0x000fe80000100800 */
[----:B------:R1:W-:Y:S04]  /*51e50*/  STL [R1+0x2b08], R11 ;  /* 0x002b080b01007387 */ /* 0x0003e80000100800 */
[----:B------:R-:W4:Y:S04]  /*51e60*/  LDL.LU R82, [R1+0x2ba8] ;  /* 0x002ba80001527983 */ /* 0x000f280000300800 */
[----:B------:R1:W-:Y:S04]  /*51e70*/  LDGSTS.E [R5+0x61100], desc[UR4][R6.64], P0 ;  /* 0x6110000006057fae */ /* 0x0003e80008121844 */
[----:B------:R1:W-:Y:S02]  /*51e80*/  STL [R1+0x2b04], R78 ;  /* 0x002b044e01007387 */ /* 0x0003e40000100800 */
[----:B-1----:R-:W-:-:S02]  /*51e90*/  IMAD.MOV.U32 R6, RZ, RZ, R10 ;  /* 0x000000ffff067224 */ /* 0x002fc400078e000a */
[----:B------:R-:W4:Y:S01]  /*51ea0*/  LDL.LU R10, [R1+0x2bc8] ;  /* 0x002bc800010a7983 */ /* 0x000f220000300800 */
[----:B------:R-:W-:-:S03]  /*51eb0*/  IMAD.MOV.U32 R7, RZ, RZ, R80 ;  /* 0x000000ffff077224 */ /* 0x000fc600078e0050 */
[----:B------:R-:W4:Y:S04]  /*51ec0*/  LDL.LU R83, [R1+0x2ba4] ;  /* 0x002ba40001537983 */ /* 0x000f280000300800 */
[----:B------:R1:W-:Y:S02]  /*51ed0*/  LDGSTS.E [R5+0x61500], desc[UR4][R6.64], P0 ;  /* 0x6150000006057fae */ /* 0x0003e40008121844 */
[----:B-1----:R-:W-:Y:S02]  /*51ee0*/  IMAD.MOV.U32 R6, RZ, RZ, R11 ;  /* 0x000000ffff067224 */ /* 0x002fe400078e000b */
[----:B------:R-:W4:Y:S01]  /*51ef0*/  LDL.LU R11, [R1+0x2bc4] ;  /* 0x002bc400010b7983 */ /* 0x000f220000300800 */
[----:B------:R-:W-:-:S03]  /*51f00*/  IMAD.MOV.U32 R7, RZ, RZ, R78 ;  /* 0x000000ffff077224 */ /* 0x000fc600078e004e */
[----:B------:R-:W4:Y:S04]  /*51f10*/  LDL.LU R80, [R1+0x2be8] ;  /* 0x002be80001507983 */ /* 0x000f280000300800 */
[----:B------:R-:W4:Y:S04]  /*51f20*/  LDL.LU R78, [R1+0x2c08] ;  /* 0x002c0800014e7983 */ /* 0x000f280000300800 */
[----:B------:R1:W-:Y:S01]  /*51f30*/  LDGSTS.E [R5+0x61900], desc[UR4][R6.64], P0 ;  /* 0x6190000006057fae */ /* 0x0003e20008121844 */
[----:B------:R-:W-:-:S05]  /*51f40*/  IADD3 R79, P1, R79, R4, RZ ;  /* 0x000000044f4f7210 */ /* 0x000fca0007f3e0ff */
[----:B------:R-:W-:Y:S01]  /*51f50*/  STL [R1+0x2b28], R79 ;  /* 0x002b284f01007387 */ /* 0x000fe20000100800 */
[----:B------:R-:W-:Y:S01]  /*51f60*/  IADD3 R14, P2, R14, R4, RZ ;  /* 0x000000040e0e7210 */ /* 0x000fe20007f5e0ff */
[----:B--2---:R-:W-:-:S04]  /*51f70*/  IMAD.X R81, R81, 0x1, R3, P1 ;  /* 0x0000000151517824 */ /* 0x004fc800008e0603 */
[----:B-1----:R-:W-:Y:S01]  /*51f80*/  IMAD.MOV.U32 R7, RZ, RZ, R81 ;  /* 0x000000ffff077224 */ /* 0x002fe200078e0051 */
[----:B------:R1:W-:Y:S01]  /*51f90*/  STL [R1+0x2b24], R81 ;  /* 0x002b245101007387 */ /* 0x0003e20000100800 */
[----:B---3--:R-:W-:-:S03]  /*51fa0*/  IMAD.X R77, R77, 0x1, R3, P2 ;  /* 0x000000014d4d7824 */ /* 0x008fc600010e0603 */
[----:B------:R-:W-:Y:S04]  /*51fb0*/  STL [R1+0x2b48], R14 ;  /* 0x002b480e01007387 */ /* 0x000fe80000100800 */
[----:B-1----:R-:W2:Y:S01]  /*51fc0*/  LDL.LU R81, [R1+0x2be4] ;  /* 0x002be40001517983 */ /* 0x002ea20000300800 */
[----:B------:R-:W-:-:S03]  /*51fd0*/  IMAD.MOV.U32 R6, RZ, RZ, R79 ;  /* 0x000000ffff067224 */ /* 0x000fc600078e004f */
[----:B------:R1:W-:Y:S04]  /*51fe0*/  STL [R1+0x2b44], R77 ;  /* 0x002b444d01007387 */ /* 0x0003e80000100800 */
[----:B------:R-:W3:Y:S01]  /*51ff0*/  LDL.LU R79, [R1+0x2c04] ;  /* 0x002c0400014f7983 */ /* 0x000ee20000300800 */
[----:B------:R-:W-:-:S03]  /*52000*/  IADD3 R76, P1, R76, R4, RZ ;  /* 0x000000044c4c7210 */ /* 0x000fc60007f3e0ff */
[----:B------:R1:W-:Y:S01]  /*52010*/  LDGSTS.E [R5+0x61d00], desc[UR4][R6.64], P0 ;  /* 0x61d0000006057fae */ /* 0x0003e20008121844 */
[----:B------:R-:W-:Y:S01]  /*52020*/  IADD3 R12, P2, R12, R4, RZ ;  /* 0x000000040c0c7210 */ /* 0x000fe20007f5e0ff */
[----:B------:R-:W-:Y:S02]  /*52030*/  IMAD.X R84, R84, 0x1, R3, P1 ;  /* 0x0000000154547824 */ /* 0x000fe400008e0603 */
[----:B-1----:R-:W-:Y:S02]  /*52040*/  IMAD.MOV.U32 R7, RZ, RZ, R77 ;  /* 0x000000ffff077224 */ /* 0x002fe400078e004d */
[----:B------:R-:W-:Y:S01]  /*52050*/  IMAD.MOV.U32 R6, RZ, RZ, R14 ;  /* 0x000000ffff067224 */ /* 0x000fe200078e000e */
[----:B------:R-:W3:Y:S04]  /*52060*/  LDL.LU R77, [R1+0x2c28] ;  /* 0x002c2800014d7983 */ /* 0x000ee80000300800 */
[----:B------:R-:W3:Y:S04]  /*52070*/  LDL.LU R14, [R1+0x2c48] ;  /* 0x002c4800010e7983 */ /* 0x000ee80000300800 */
[----:B------:R1:W-:Y:S04]  /*52080*/  STL [R1+0x2b68], R76 ;  /* 0x002b684c01007387 */ /* 0x0003e80000100800 */
[----:B------:R-:W-:Y:S01]  /*52090*/  STL [R1+0x2b64], R84 ;  /* 0x002b645401007387 */ /* 0x000fe20000100800 */
[----:B----4-:R-:W-:-:S03]  /*520a0*/  IMAD.X R13, R13, 0x1, R3, P2 ;  /* 0x000000010d0d7824 */ /* 0x010fc600010e0603 */
[----:B------:R-:W-:Y:S04]  /*520b0*/  STL [R1+0x2b88], R12 ;  /* 0x002b880c01007387 */ /* 0x000fe80000100800 */
[----:B------:R-:W4:Y:S04]  /*520c0*/  LDL.LU R90, [R1+0x2c24] ;  /* 0x002c2400015a7983 */ /* 0x000f280000300800 */
[----:B------:R1:W-:Y:S04]  /*520d0*/  LDGSTS.E [R5+0x62100], desc[UR4][R6.64], P0 ;  /* 0x6210000006057fae */ /* 0x0003e80008121844 */
[----:B------:R1:W-:Y:S02]  /*520e0*/  STL [R1+0x2b84], R13 ;  /* 0x002b840d01007387 */ /* 0x0003e40000100800 */
[----:B-1----:R-:W-:-:S02]  /*520f0*/  IMAD.MOV.U32 R6, RZ, RZ, R76 ;  /* 0x000000ffff067224 */ /* 0x002fc400078e004c */
[----:B------:R-:W4:Y:S01]  /*52100*/  LDL.LU R76, [R1+0x2c44] ;  /* 0x002c4400014c7983 */ /* 0x000f220000300800 */
[----:B------:R-:W-:Y:S01]  /*52110*/  IMAD.MOV.U32 R7, RZ, RZ, R84 ;  /* 0x000000ffff077224 */ /* 0x000fe200078e0054 */
[----:B------:R-:W-:-:S04]  /*52120*/  IADD3 R82, P1, R82, R4, RZ ;  /* 0x0000000452527210 */ /* 0x000fc80007f3e0ff */
[----:B------:R1:W-:Y:S01]  /*52130*/  LDGSTS.E [R5+0x62500], desc[UR4][R6.64], P0 ;  /* 0x6250000006057fae */ /* 0x0003e20008121844 */
[----:B------:R-:W-:Y:S01]  /*52140*/  IADD3 R10, P2, R10, R4, RZ ;  /* 0x000000040a0a7210 */ /* 0x000fe20007f5e0ff */
[----:B-1----:R-:W-:Y:S02]  /*52150*/  IMAD.MOV.U32 R6, RZ, RZ, R12 ;  /* 0x000000ffff067224 */ /* 0x002fe400078e000c */
[----:B------:R-:W-:Y:S02]  /*52160*/  IMAD.MOV.U32 R7, RZ, RZ, R13 ;  /* 0x000000ffff077224 */ /* 0x000fe400078e000d */
[----:B------:R-:W4:Y:S01]  /*52170*/  LDL.LU.64 R12, [R1+0x2218] ;  /* 0x00221800010c7983 */ /* 0x000f220000300a00 */
[----:B------:R-:W-:-:S03]  /*52180*/  IMAD.X R83, R83, 0x1, R3, P1 ;  /* 0x0000000153537824 */ /* 0x000fc600008e0603 */
[----:B------:R-:W-:Y:S04]  /*52190*/  STL [R1+0x2ba8], R82 ;  /* 0x002ba85201007387 */ /* 0x000fe80000100800 */
[----:B------:R1:W-:Y:S01]  /*521a0*/  LDGSTS.E [R5+0x62900], desc[UR4][R6.64], P0 ;  /* 0x6290000006057fae */ /* 0x0003e20008121844 */
[----:B------:R-:W-:-:S03]  /*521b0*/  IMAD.X R11, R11, 0x1, R3, P2 ;  /* 0x000000010b0b7824 */ /* 0x000fc600010e0603 */
[----:B------:R-:W-:Y:S04]  /*521c0*/  STL [R1+0x2ba4], R83 ;  /* 0x002ba45301007387 */ /* 0x000fe80000100800 */
[----:B------:R-:W-:Y:S01]  /*521d0*/  STL [R1+0x2bc8], R10 ;  /* 0x002bc80a01007387 */ /* 0x000fe20000100800 */
[----:B-1----:R-:W-:-:S03]  /*521e0*/  IMAD.MOV.U32 R6, RZ, RZ, R82 ;  /* 0x000000ffff067224 */ /* 0x002fc600078e0052 */
[----:B------:R-:W4:Y:S01]  /*521f0*/  LDL.LU.64 R88, [R1+0x21f8] ;  /* 0x0021f80001587983 */ /* 0x000f220000300a00 */
[----:B------:R-:W-:-:S03]  /*52200*/  IMAD.MOV.U32 R7, RZ, RZ, R83 ;  /* 0x000000ffff077224 */ /* 0x000fc600078e0053 */
        /* <DEDUP_REMOVED lines=8> */
[----:B------:R-:W-:Y:S04]  /*52290*/  STL [R1+0x2be8], R80 ;  /* 0x002be85001007387 */ /* 0x000fe80000100800 */
[----:B------:R1:W-:Y:S02]  /*522a0*/  LDGSTS.E [R5+0x63100], desc[UR4][R6.64], P0 ;  /* 0x6310000006057fae */ /* 0x0003e40008121844 */
[----:B-1----:R-:W-:-:S02]  /*522b0*/  IMAD.MOV.U32 R6, RZ, RZ, R80 ;  /* 0x000000ffff067224 */ /* 0x002fc400078e0050 */
[----:B--2---:R-:W-:-:S04]  /*522c0*/  IMAD.X R81, R81, 0x1, R3, P1 ;  /* 0x0000000151517824 */ /* 0x004fc800008e0603 */
[----:B------:R-:W-:Y:S01]  /*522d0*/  IMAD.MOV.U32 R7, RZ, RZ, R81 ;  /* 0x000000ffff077224 */ /* 0x000fe200078e0051 */
[----:B------:R1:W-:Y:S01]  /*522e0*/  STL [R1+0x2be4], R81 ;  /* 0x002be45101007387 */ /* 0x0003e20000100800 */
[----:B---3--:R-:W-:-:S03]  /*522f0*/  IMAD.X R79, R79, 0x1, R3, P2 ;  /* 0x000000014f4f7824 */ /* 0x008fc600010e0603 */
[----:B------:R-:W-:Y:S04]  /*52300*/  STL [R1+0x2c08], R78 ;  /* 0x002c084e01007387 */ /* 0x000fe80000100800 */
[----:B------:R2:W-:Y:S04]  /*52310*/  LDGSTS.E [R5+0x63500], desc[UR4][R6.64], P0 ;  /* 0x6350000006057fae */ /* 0x0005e80008121844 */
[----:B-1----:R-:W3:Y:S04]  /*52320*/  LDL.LU.64 R80, [R1+0x2198] ;  /* 0x0021980001507983 */ /* 0x002ee80000300a00 */
[----:B------:R1:W-:Y:S04]  /*52330*/  STL [R1+0x2c04], R79 ;  /* 0x002c044f01007387 */ /* 0x0003e80000100800 */
[----:B------:R-:W3:Y:S01]  /*52340*/  LDL.LU.64 R84, [R1+0x2178] ;  /* 0x0021780001547983 */ /* 0x000ee20000300a00 */
[----:B------:R-:W-:Y:S01]  /*52350*/  IADD3 R77, P1, R77, R4, RZ ;  /* 0x000000044d4d7210 */ /* 0x000fe20007f3e0ff */
[----:B--2---:R-:W-:-:S02]  /*52360*/  IMAD.MOV.U32 R6, RZ, RZ, R78 ;  /* 0x000000ffff067224 */ /* 0x004fc400078e004e */
[----:B------:R-:W2:Y:S01]  /*52370*/  LDL.LU.64 R82, [R1+0x2158] ;  /* 0x0021580001527983 */ /* 0x000ea20000300a00 */
[----:B------:R-:W-:Y:S01]  /*52380*/  IMAD.MOV.U32 R7, RZ, RZ, R79 ;  /* 0x000000ffff077224 */ /* 0x000fe200078e004f */
[----:B------:R-:W-:Y:S02]  /*52390*/  IADD3 R14, P2, R14, R4, RZ ;  /* 0x000000040e0e7210 */ /* 0x000fe40007f5e0ff */
[----:B-1----:R-:W2:Y:S04]  /*523a0*/  LDL.LU.64 R78, [R1+0x2138] ;  /* 0x00213800014e7983 */ /* 0x002ea80000300a00 */
[----:B------:R1:W-:Y:S01]  /*523b0*/  LDGSTS.E [R5+0x63900], desc[UR4][R6.64], P0 ;  /* 0x6390000006057fae */ /* 0x0003e20008121844 */
[----:B----4-:R-:W-:Y:S02]  /*523c0*/  IMAD.X R90, R90, 0x1, R3, P1 ;  /* 0x000000015a5a7824 */ /* 0x010fe400008e0603 */
[----:B-1----:R-:W-:-:S02]  /*523d0*/  IMAD.MOV.U32 R6, RZ, RZ, R77 ;  /* 0x000000ffff067224 */ /* 0x002fc400078e004d */
[----:B------:R-:W-:Y:S01]  /*523e0*/  IMAD.MOV.U32 R7, RZ, RZ, R90 ;  /* 0x000000ffff077224 */ /* 0x000fe200078e005a */
[----:B------:R-:W-:Y:S04]  /*523f0*/  STL [R1+0x2c28], R77 ;  /* 0x002c284d01007387 */ /* 0x000fe80000100800 */
[----:B------:R-:W-:Y:S04]  /*52400*/  STL [R1+0x2c24], R90 ;  /* 0x002c245a01007387 */ /* 0x000fe80000100800 */
[----:B------:R-:W-:Y:S04]  /*52410*/  STL [R1+0x2c48], R14 ;  /* 0x002c480e01007387 */ /* 0x000fe80000100800 */
[----:B------:R1:W-:Y:S01]  /*52420*/  LDGSTS.E [R5+0x63d00], desc[UR4][R6.64], P0 ;  /* 0x63d0000006057fae */ /* 0x0003e20008121844 */
[----:B------:R-:W-:-:S05]  /*52430*/  IMAD.X R76, R76, 0x1, R3, P2 ;  /* 0x000000014c4c7824 */ /* 0x000fca00010e0603 */
[----:B------:R4:W-:Y:S01]  /*52440*/  STL [R1+0x2c44], R76 ;  /* 0x002c444c01007387 */ /* 0x0009e20000100800 */
[----:B-1----:R-:W-:-:S03]  /*52450*/  IMAD.MOV.U32 R7, RZ, RZ, R76 ;  /* 0x000000ffff077224 */ /* 0x002fc600078e004c */
[----:B----4-:R-:W4:Y:S01]  /*52460*/  LDL.LU.64 R76, [R1+0x2118] ;  /* 0x00211800014c7983 */ /* 0x010f220000300a00 */
[----:B------:R-:W-:-:S03]  /*52470*/  IMAD.MOV.U32 R6, RZ, RZ, R14 ;  /* 0x000000ffff067224 */ /* 0x000fc600078e000e */
[----:B------:R-:W4:Y:S01]  /*52480*/  LDL.LU.64 R96, [R1+0x20f8] ;  /* 0x0020f80001607983 */ /* 0x000f220000300a00 */
[----:B------:R-:W-:-:S03]  /*52490*/  IADD3 R133, P1, R12, R4, RZ ;  /* 0x000000040c857210 */ /* 0x000fc60007f3e0ff */
[----:B------:R1:W-:Y:S02]  /*524a0*/  LDGSTS.E [R5+0x64100], desc[UR4][R6.64], P0 ;  /* 0x6410000006057fae */ /* 0x0003e40008121844 */
[----:B-1----:R-:W-:Y:S02]  /*524b0*/  IMAD.X R6, R13, 0x1, R3, P1 ;  /* 0x000000010d067824 */ /* 0x002fe400008e0603 */
[----:B------:R-:W4:Y:S04]  /*524c0*/  LDL.LU.64 R12, [R1+0x20d8] ;  /* 0x0020d800010c7983 */ /* 0x000f280000300a00 */
[----:B------:R-:W4:Y:S01]  /*524d0*/  LDL.LU.64 R94, [R1+0x20b8] ;  /* 0x0020b800015e7983 */ /* 0x000f220000300a00 */
[----:B------:R-:W-:-:S03]  /*524e0*/  IADD3 R132, P1, R88, R4, RZ ;  /* 0x0000000458847210 */ /* 0x000fc60007f3e0ff */
[----:B------:R-:W4:Y:S02]  /*524f0*/  LDL.LU.64 R92, [R1+0x2098] ;  /* 0x00209800015c7983 */ /* 0x000f240000300a00 */
[----:B------:R-:W-:Y:S01]  /*52500*/  IMAD.X R7, R89, 0x1, R3, P1 ;  /* 0x0000000159077824 */ /* 0x000fe200008e0603 */
[----:B------:R-:W-:-:S05]  /*52510*/  IADD3 R130, P1, R10, R4, RZ ;  /* 0x000000040a827210 */ /* 0x000fca0007f3e0ff */
[----:B------:R-:W-:Y:S02]  /*52520*/  IMAD.X R131, R11, 0x1, R3, P1 ;  /* 0x000000010b837824 */ /* 0x000fe400008e0603 */
[----:B------:R-:W4:Y:S01]  /*52530*/  LDL.LU.64 R10, [R1+0x2078] ;  /* 0x00207800010a7983 */ /* 0x000f220000300a00 */
[----:B------:R-:W-:-:S03]  /*52540*/  IADD3 R128, P1, R86, R4, RZ ;  /* 0x0000000456807210 */ /* 0x000fc60007f3e0ff */
[----:B------:R-:W4:Y:S02]  /*52550*/  LDL.LU.64 R90, [R1+0x2058] ;  /* 0x00205800015a7983 */ /* 0x000f240000300a00 */
[----:B------:R-:W-:Y:S02]  /*52560*/  IMAD.X R129, R87, 0x1, R3, P1 ;  /* 0x0000000157817824 */ /* 0x000fe400008e0603 */
[----:B------:R-:W4:Y:S01]  /*52570*/  LDL.LU.64 R88, [R1+0x2038] ;  /* 0x0020380001587983 */ /* 0x000f220000300a00 */
[----:B---3--:R-:W-:-:S05]  /*52580*/  IADD3 R126, P1, R80, R4, RZ ;  /* 0x00000004507e7210 */ /* 0x008fca0007f3e0ff */
[----:B------:R-:W-:Y:S02]  /*52590*/  IMAD.X R127, R81, 0x1, R3, P1 ;  /* 0x00000001517f7824 */ /* 0x000fe400008e0603 */
[----:B------:R-:W3:Y:S01]  /*525a0*/  LDL.LU.64 R80, [R1+0x2018] ;  /* 0x0020180001507983 */ /* 0x000ee20000300a00 */
[----:B------:R-:W-:-:S03]  /*525b0*/  IADD3 R124, P1, R84, R4, RZ ;  /* 0x00000004547c7210 */ /* 0x000fc60007f3e0ff */
[----:B------:R-:W3:Y:S02]  /*525c0*/  LDL.LU.64 R86, [R1+0x1ff8] ;  /* 0x001ff80001567983 */ /* 0x000ee40000300a00 */
[--C-:B------:R-:W-:Y:S01]  /*525d0*/  IMAD.X R125, R85, 0x1, R3.reuse, P1 ;  /* 0x00000001557d7824 */ /* 0x100fe200008e0603 */
[-C--:B--2---:R-:W-:Y:S01]  /*525e0*/  IADD3 R122, P1, R82, R4.reuse, RZ ;  /* 0x00000004527a7210 */ /* 0x084fe20007f3e0ff */
[----:B------:R-:W2:Y:S04]  /*525f0*/  LDL.LU.64 R84, [R1+0x1fd8] ;  /* 0x001fd80001547983 */ /* 0x000ea80000300a00 */
[--C-:B------:R-:W-:Y:S01]  /*52600*/  IMAD.X R123, R83, 0x1, R3.reuse, P1 ;  /* 0x00000001537b7824 */ /* 0x100fe200008e0603 */
[----:B------:R-:W-:Y:S01]  /*52610*/  IADD3 R120, P1, R78, R4, RZ ;  /* 0x000000044e787210 */ /* 0x000fe20007f3e0ff */
[----:B------:R-:W2:Y:S04]  /*52620*/  LDL.LU.64 R82, [R1+0x1fb8] ;  /* 0x001fb80001527983 */ /* 0x000ea80000300a00 */
[----:B------:R-:W-:-:S02]  /*52630*/  IMAD.X R121, R79, 0x1, R3, P1 ;  /* 0x000000014f797824 */ /* 0x000fc400008e0603 */
[----:B------:R-:W2:Y:S01]  /*52640*/  LDL.LU.64 R78, [R1+0x1f98] ;  /* 0x001f9800014e7983 */ /* 0x000ea20000300a00 */
[----:B----4-:R-:W-:-:S05]  /*52650*/  IADD3 R118, P1, R76, R4, RZ ;  /* 0x000000044c767210 */ /* 0x010fca0007f3e0ff */
[--C-:B------:R-:W-:Y:S01]  /*52660*/  IMAD.X R119, R77, 0x1, R3.reuse, P1 ;  /* 0x000000014d777824 */ /* 0x100fe200008e0603 */
[-C--:B------:R-:W-:Y:S01]  /*52670*/  IADD3 R116, P1, R96, R4.reuse, RZ ;  /* 0x0000000460747210 */ /* 0x080fe20007f3e0ff */
[----:B------:R-:W4:Y:S04]  /*52680*/  LDL.LU.64 R76, [R1+0x1f78] ;  /* 0x001f7800014c7983 */ /* 0x000f280000300a00 */
[----:B------:R-:W-:Y:S01]  /*52690*/  IMAD.X R117, R97, 0x1, R3, P1 ;  /* 0x0000000161757824 */ /* 0x000fe200008e0603 */
[----:B------:R-:W-:-:S05]  /*526a0*/  IADD3 R114, P1, R12, R4, RZ ;  /* 0x000000040c727210 */ /* 0x000fca0007f3e0ff */
[--C-:B------:R-:W-:Y:S01]  /*526b0*/  IMAD.X R115, R13, 0x1, R3.reuse, P1 ;  /* 0x000000010d737824 */ /* 0x100fe200008e0603 */
[-C--:B------:R-:W-:Y:S01]  /*526c0*/  IADD3 R112, P1, R94, R4.reuse, RZ ;  /* 0x000000045e707210 */ /* 0x080fe20007f3e0ff */
[----:B------:R-:W4:Y:S04]  /*526d0*/  LDL.LU.64 R12, [R1+0x1f58] ;  /* 0x001f5800010c7983 */ /* 0x000f280000300a00 */
[----:B------:R-:W-:Y:S01]  /*526e0*/  IMAD.X R113, R95, 0x1, R3, P1 ;  /* 0x000000015f717824 */ /* 0x000fe200008e0603 */
[----:B------:R-:W-:-:S05]  /*526f0*/  IADD3 R110, P1, R92, R4, RZ ;  /* 0x000000045c6e7210 */ /* 0x000fca0007f3e0ff */
[----:B------:R-:W-:Y:S01]  /*52700*/  IMAD.X R111, R93, 0x1, R3, P1 ;  /* 0x000000015d6f7824 */ /* 0x000fe200008e0603 */
[----:B------:R-:W-:-:S05]  /*52710*/  IADD3 R108, P1, R10, R4, RZ ;  /* 0x000000040a6c7210 */ /* 0x000fca0007f3e0ff */
[----:B------:R-:W-:Y:S02]  /*52720*/  IMAD.X R109, R11, 0x1, R3, P1 ;  /* 0x000000010b6d7824 */ /* 0x000fe400008e0603 */
[----:B------:R-:W4:Y:S01]  /*52730*/  LDL.LU.64 R10, [R1+0x1f38] ;  /* 0x001f3800010a7983 */ /* 0x000f220000300a00 */
[----:B------:R-:W-:-:S05]  /*52740*/  IADD3 R106, P1, R90, R4, RZ ;  /* 0x000000045a6a7210 */ /* 0x000fca0007f3e0ff */
[----:B------:R-:W-:Y:S01]  /*52750*/  IMAD.X R107, R91, 0x1, R3, P1 ;  /* 0x000000015b6b7824 */ /* 0x000fe200008e0603 */
[----:B------:R-:W-:-:S05]  /*52760*/  IADD3 R104, P1, R88, R4, RZ ;  /* 0x0000000458687210 */ /* 0x000fca0007f3e0ff */
[----:B------:R-:W-:Y:S01]  /*52770*/  IMAD.X R105, R89, 0x1, R3, P1 ;  /* 0x0000000159697824 */ /* 0x000fe200008e0603 */
[----:B---3--:R-:W-:-:S05]  /*52780*/  IADD3 R102, P1, R80, R4, RZ ;  /* 0x0000000450667210 */ /* 0x008fca0007f3e0ff */
[--C-:B------:R-:W-:Y:S01]  /*52790*/  IMAD.X R103, R81, 0x1, R3.reuse, P1 ;  /* 0x0000000151677824 */ /* 0x100fe200008e0603 */
[-C--:B------:R-:W-:Y:S01]  /*527a0*/  IADD3 R100, P1, R86, R4.reuse, RZ ;  /* 0x0000000456647210 */ /* 0x080fe20007f3e0ff */
[----:B------:R-:W3:Y:S04]  /*527b0*/  LDL.LU.64 R80, [R1+0x1f18] ;  /* 0x001f180001507983 */ /* 0x000ee80000300a00 */
[----:B------:R-:W-:Y:S01]  /*527c0*/  IMAD.X R101, R87, 0x1, R3, P1 ;  /* 0x0000000157657824 */ /* 0x000fe200008e0603 */
[----:B------:R-:W3:Y:S01]  /*527d0*/  LDL.LU.64 R136, [R1+0x1ef8] ;  /* 0x001ef80001887983 */ /* 0x000ee20000300a00 */
[----:B--2---:R-:W-:-:S05]  /*527e0*/  IADD3 R98, P1, R84, R4, RZ ;  /* 0x0000000454627210 */ /* 0x004fca0007f3e0ff */
[--C-:B------:R-:W-:Y:S01]  /*527f0*/  IMAD.X R99, R85, 0x1, R3.reuse, P1 ;  /* 0x0000000155637824 */ /* 0x100fe200008e0603 */
[-C--:B------:R-:W-:Y:S01]  /*52800*/  IADD3 R96, P1, R82, R4.reuse, RZ ;  /* 0x0000000452607210 */ /* 0x080fe20007f3e0ff */
[----:B------:R-:W2:Y:S04]  /*52810*/  LDL.LU.64 R84, [R1+0x1ed8] ;  /* 0x001ed80001547983 */ /* 0x000ea80000300a00 */
[--C-:B------:R-:W-:Y:S01]  /*52820*/  IMAD.X R97, R83, 0x1, R3.reuse, P1 ;  /* 0x0000000153617824 */ /* 0x100fe200008e0603 */
[----:B------:R-:W-:Y:S01]  /*52830*/  IADD3 R94, P1, R78, R4, RZ ;  /* 0x000000044e5e7210 */ /* 0x000fe20007f3e0ff */
[----:B------:R-:W2:Y:S04]  /*52840*/  LDL.LU.64 R82, [R1+0x1eb8] ;  /* 0x001eb80001527983 */ /* 0x000ea80000300a00 */
[----:B------:R-:W-:-:S02]  /*52850*/  IMAD.X R95, R79, 0x1, R3, P1 ;  /* 0x000000014f5f7824 */ /* 0x000fc400008e0603 */
[----:B------:R-:W2:Y:S01]  /*52860*/  LDL.LU.64 R78, [R1+0x1e98] ;  /* 0x001e9800014e7983 */ /* 0x000ea20000300a00 */
[----:B----4-:R-:W-:-:S05]  /*52870*/  IADD3 R92, P1, R76, R4, RZ ;  /* 0x000000044c5c7210 */ /* 0x010fca0007f3e0ff */
[----:B------:R-:W-:Y:S02]  /*52880*/  IMAD.X R93, R77, 0x1, R3, P1 ;  /* 0x000000014d5d7824 */ /* 0x000fe400008e0603 */
[----:B------:R-:W4:Y:S01]  /*52890*/  LDL.LU.64 R76, [R1+0x1e78] ;  /* 0x001e7800014c7983 */ /* 0x000f220000300a00 */
[----:B------:R-:W-:-:S05]  /*528a0*/  IADD3 R90, P1, R12, R4, RZ ;  /* 0x000000040c5a7210 */ /* 0x000fca0007f3e0ff */
[----:B------:R-:W-:Y:S02]  /*528b0*/  IMAD.X R91, R13, 0x1, R3, P1 ;  /* 0x000000010d5b7824 */ /* 0x000fe400008e0603 */
[----:B------:R-:W4:Y:S01]  /*528c0*/  LDL.LU.64 R12, [R1+0x1e58] ;  /* 0x001e5800010c7983 */ /* 0x000f220000300a00 */
[----:B------:R-:W-:-:S05]  /*528d0*/  IADD3 R88, P1, R10, R4, RZ ;  /* 0x000000040a587210 */ /* 0x000fca0007f3e0ff */
[----:B------:R-:W-:Y:S02]  /*528e0*/  IMAD.X R89, R11, 0x1, R3, P1 ;  /* 0x000000010b597824 */ /* 0x000fe400008e0603 */
[----:B------:R-:W4:Y:S04]  /*528f0*/  LDL.LU.64 R10, [R1+0x1e38] ;  /* 0x001e3800010a7983 */ /* 0x000f280000300a00 */
[----:B------:R-:W4:Y:S01]  /*52900*/  LDL.LU.64 R134, [R1+0x1e18] ;  /* 0x001e180001867983 */ /* 0x000f220000300a00 */
[----:B---3--:R-:W-:-:S05]  /*52910*/  IADD3 R86, P1, R80, R4, RZ ;  /* 0x0000000450567210 */ /* 0x008fca0007f3e0ff */
[----:B------:R-:W-:Y:S01]  /*52920*/  IMAD.X R87, R81, 0x1, R3, P1 ;  /* 0x0000000151577824 */ /* 0x000fe200008e0603 */
[----:B------:R-:W-:-:S05]  /*52930*/  IADD3 R80, P1, R136, R4, RZ ;  /* 0x0000000488507210 */ /* 0x000fca0007f3e0ff */
[----:B------:R-:W-:Y:S01]  /*52940*/  IMAD.X R81, R137, 0x1, R3, P1 ;  /* 0x0000000189517824 */ /* 0x000fe200008e0603 */
[----:B--2---:R-:W-:-:S05]  /*52950*/  IADD3 R149, P1, R84, R4, RZ ;  /* 0x0000000454957210 */ /* 0x004fca0007f3e0ff */
[----:B------:R-:W-:Y:S01]  /*52960*/  IMAD.X R150, R85, 0x1, R3, P1 ;  /* 0x0000000155967824 */ /* 0x000fe200008e0603 */
[----:B------:R-:W-:-:S05]  /*52970*/  IADD3 R84, P1, R82, R4, RZ ;  /* 0x0000000452547210 */ /* 0x000fca0007f3e0ff */
[----:B------:R-:W-:Y:S01]  /*52980*/  IMAD.X R85, R83, 0x1, R3, P1 ;  /* 0x0000000153557824 */ /* 0x000fe200008e0603 */
[----:B------:R-:W-:-:S05]  /*52990*/  IADD3 R82, P1, R78, R4, RZ ;  /* 0x000000044e527210 */ /* 0x000fca0007f3e0ff */
        /* <DEDUP_REMOVED lines=23> */
[-C--:B------:R-:W-:Y:S01]  /*52b10*/  IADD3 R142, P1, R202, R4.reuse, RZ ;  /* 0x00000004ca8e7210 */ /* 0x080fe20007f3e0ff */
[----:B------:R-:W-:Y:S01]  /*52b20*/  IMAD.MOV.U32 R133, RZ, RZ, R7 ;  /* 0x000000ffff857224 */ /* 0x000fe200078e0007 */
[----:B------:R-:W-:Y:S03]  /*52b30*/  STL.64 [R1+0x2218], R134 ;  /* 0x0022188601007387 */ /* 0x000fe60000100a00 */
[----:B------:R-:W-:Y:S01]  /*52b40*/  IMAD.X R202, R203, 0x1, R3, P1 ;  /* 0x00000001cbca7824 */ /* 0x000fe200008e0603 */
[----:B------:R-:W-:Y:S01]  /*52b50*/  STL.64 [R1+0x21f8], R132 ;  /* 0x0021f88401007387 */ /* 0x000fe20000100a00 */
[----:B------:R-:W-:-:S03]  /*52b60*/  IADD3 R141, P1, R194, R4, RZ ;  /* 0x00000004c28d7210 */ /* 0x000fc60007f3e0ff */
[----:B------:R-:W-:Y:S04]  /*52b70*/  STL.64 [R1+0x21d8], R130 ;  /* 0x0021d88201007387 */ /* 0x000fe80000100a00 */
[----:B------:R-:W-:Y:S01]  /*52b80*/  STL.64 [R1+0x21b8], R128 ;  /* 0x0021b88001007387 */ /* 0x000fe20000100a00 */
[----:B------:R-:W-:-:S03]  /*52b90*/  IMAD.X R194, R195, 0x1, R3, P1 ;  /* 0x00000001c3c27824 */ /* 0x000fc600008e0603 */
[----:B------:R-:W-:Y:S01]  /*52ba0*/  STL.64 [R1+0x2198], R126 ;  /* 0x0021987e01007387 */ /* 0x000fe20000100a00 */
[----:B------:R-:W-:-:S03]  /*52bb0*/  IADD3 R140, P1, R186, R4, RZ ;  /* 0x00000004ba8c7210 */ /* 0x000fc60007f3e0ff */
        /* <DEDUP_REMOVED lines=8> */
[----:B------:R-:W-:Y:S01]  /*52c40*/  LDGSTS.E [R5+0x65100], desc[UR4][R128.64], P0 ;  /* 0x6510000080057fae */ /* 0x000fe20008121844 */
[----:B------:R-:W-:-:S03]  /*52c50*/  IMAD.X R186, R187, 0x1, R3, P1 ;  /* 0x00000001bbba7824 */ /* 0x000fc600008e0603 */
[----:B------:R-:W-:Y:S04]  /*52c60*/  STL.64 [R1+0x20d8], R114 ;  /* 0x0020d87201007387 */ /* 0x000fe80000100a00 */
[----:B------:R-:W-:Y:S01]  /*52c70*/  LDGSTS.E [R5+0x65500], desc[UR4][R126.64], P0 ;  /* 0x655000007e057fae */ /* 0x000fe20008121844 */
[----:B------:R-:W-:-:S03]  /*52c80*/  IADD3 R139, P1, R178, R4, RZ ;  /* 0x00000004b28b7210 */ /* 0x000fc60007f3e0ff */
        /* <DEDUP_REMOVED lines=15> */
[----:B------:R-:W-:Y:S01]  /*52d80*/  LDGSTS.E [R5+0x67100], desc[UR4][R112.64], P0 ;  /* 0x6710000070057fae */ /* 0x000fe20008121844 */
[----:B------:R-:W-:-:S03]  /*52d90*/  IMAD.MOV.U32 R6, RZ, RZ, R149 ;  /* 0x000000ffff067224 */ /* 0x000fc600078e0095 */
[----:B------:R-:W-:Y:S01]  /*52da0*/  STL.64 [R1+0x1fd8], R98 ;  /* 0x001fd86201007387 */ /* 0x000fe20000100a00 */
[----:B------:R-:W-:-:S03]  /*52db0*/  IMAD.MOV.U32 R7, RZ, RZ, R150 ;  /* 0x000000ffff077224 */ /* 0x000fc600078e0096 */
        /* <DEDUP_REMOVED lines=17> */
[----:B------:R1:W-:Y:S04]  /*52ed0*/  STL.64 [R1+0x1ed8], R6 ;  /* 0x001ed80601007387 */ /* 0x0003e80000100a00 */
[----:B------:R-:W-:Y:S04]  /*52ee0*/  LDGSTS.E [R5+0x71500], desc[UR4][R94.64], P0 ;  /* 0x715000005e057fae */ /* 0x000fe80008121844 */
[----:B------:R-:W-:Y:S04]  /*52ef0*/  STL.64 [R1+0x1eb8], R84 ;  /* 0x001eb85401007387 */ /* 0x000fe80000100a00 */
[----:B------:R-:W-:Y:S01]  /*52f00*/  LDGSTS.E [R5+0x71900], desc[UR4][R92.64], P0 ;  /* 0x719000005c057fae */ /* 0x000fe20008121844 */
[----:B------:R-:W-:-:S03]  /*52f10*/  IMAD.X R162, R163, 0x1, R3, P1 ;  /* 0x00000001a3a27824 */ /* 0x000fc600008e0603 */
[----:B------:R2:W-:Y:S04]  /*52f20*/  STL.64 [R1+0x1e98], R82 ;  /* 0x001e985201007387 */ /* 0x0005e80000100a00 */
[----:B------:R-:W-:Y:S01]  /*52f30*/  LDGSTS.E [R5+0x71d00], desc[UR4][R90.64], P0 ;  /* 0x71d000005a057fae */ /* 0x000fe20008121844 */
[----:B------:R-:W-:-:S03]  /*52f40*/  IADD3 R136, P1, R154, R4, RZ ;  /* 0x000000049a887210 */ /* 0x000fc60007f3e0ff */
[----:B------:R-:W-:Y:S04]  /*52f50*/  STL.64 [R1+0x1e78], R78 ;  /* 0x001e784e01007387 */ /* 0x000fe80000100a00 */
[----:B------:R-:W-:Y:S04]  /*52f60*/  LDGSTS.E [R5+0x72100], desc[UR4][R88.64], P0 ;  /* 0x7210000058057fae */ /* 0x000fe80008121844 */
[----:B------:R3:W-:Y:S04]  /*52f70*/  STL.64 [R1+0x1e58], R76 ;  /* 0x001e584c01007387 */ /* 0x0007e80000100a00 */
[----:B------:R-:W-:Y:S04]  /*52f80*/  LDGSTS.E [R5+0x72500], desc[UR4][R86.64], P0 ;  /* 0x7250000056057fae */ /* 0x000fe80008121844 */
[----:B------:R4:W-:Y:S04]  /*52f90*/  STL.64 [R1+0x1e38], R12 ;  /* 0x001e380c01007387 */ /* 0x0009e80000100a00 */
[----:B------:R-:W-:Y:S04]  /*52fa0*/  LDGSTS.E [R5+0x72900], desc[UR4][R80.64], P0 ;  /* 0x7290000050057fae */ /* 0x000fe80008121844 */
[----:B------:R4:W-:Y:S04]  /*52fb0*/  STL.64 [R1+0x1e18], R10 ;  /* 0x001e180a01007387 */ /* 0x0009e80000100a00 */
[----:B------:R4:W-:Y:S01]  /*52fc0*/  LDGSTS.E [R5+0x72d00], desc[UR4][R6.64], P0 ;  /* 0x72d0000006057fae */ /* 0x0009e20008121844 */
[----:B------:R-:W-:Y:S01]  /*52fd0*/  IMAD.X R154, R155, 0x1, R3, P1 ;  /* 0x000000019b9a7824 */ /* 0x000fe200008e0603 */
[----:B------:R-:W-:-:S02]  /*52fe0*/  IADD3 R14, P1, R18, R4, RZ ;  /* 0x00000004120e7210 */ /* 0x000fc40007f3e0ff */
[----:B------:R-:W-:Y:S04]  /*52ff0*/  LDGSTS.E [R5+0x73100], desc[UR4][R84.64], P0 ;  /* 0x7310000054057fae */ /* 0x000fe80008121844 */
[----:B------:R4:W-:Y:S04]  /*53000*/  LDGSTS.E [R5+0x73500], desc[UR4][R82.64], P0 ;  /* 0x7350000052057fae */ /* 0x0009e80008121844 */
[----:B-1----:R-:W4:Y:S04]  /*53010*/  LDL.LU R6, [R1+0x2a50] ;  /* 0x002a500001067983 */ /* 0x002f280000300800 */
[----:B------:R-:W4:Y:S04]  /*53020*/  LDL.LU R81, [R1+0x2a70] ;  /* 0x002a700001517983 */ /* 0x000f280000300800 */
[----:B------:R-:W4:Y:S01]  /*53030*/  LDL.LU R7, [R1+0x2a4c] ;  /* 0x002a4c0001077983 */ /* 0x000f220000300800 */
[----:B------:R-:W-:-:S03]  /*53040*/  IMAD.X R18, R19, 0x1, R3, P1 ;  /* 0x0000000113127824 */ /* 0x000fc600008e0603 */
[----:B--2---:R-:W2:Y:S01]  /*53050*/  LDL.LU R82, [R1+0x2a6c] ;  /* 0x002a6c0001527983 */ /* 0x004ea20000300800 */
[----:B------:R-:W-:Y:S02]  /*53060*/  IMAD.MOV.U32 R19, RZ, RZ, R18 ;  /* 0x000000ffff137224 */ /* 0x000fe400078e0012 */
[----:B------:R-:W-:Y:S01]  /*53070*/  IMAD.MOV.U32 R18, RZ, RZ, R14 ;  /* 0x000000ffff127224 */ /* 0x000fe200078e000e */
[----:B------:R-:W-:Y:S04]  /*53080*/  LDGSTS.E [R5+0x73900], desc[UR4][R78.64], P0 ;  /* 0x739000004e057fae */ /* 0x000fe80008121844 */
[----:B------:R-:W2:Y:S04]  /*53090*/  LDL R14, [R1+0x3180] ;  /* 0x00318000010e7983 */ /* 0x000ea80000100800 */
[----:B------:R-:W-:Y:S04]  /*530a0*/  LDGSTS.E [R5+0x73d00], desc[UR4][R76.64], P0 ;  /* 0x73d000004c057fae */ /* 0x000fe80008121844 */
[----:B------:R-:W2:Y:S04]  /*530b0*/  LDL.LU R80, [R1+0x2a8c] ;  /* 0x002a8c0001507983 */ /* 0x000ea80000300800 */
[----:B------:R-:W-:Y:S04]  /*530c0*/  LDGSTS.E [R5+0x74100], desc[UR4][R12.64], P0 ;  /* 0x741000000c057fae */ /* 0x000fe80008121844 */
        /* <DEDUP_REMOVED lines=45> */
[----:B------:R-:W-:Y:S04]  /*533a0*/  LDGSTS.E [R5+0x77500], desc[UR4][R162.64], P0 ;  /* 0x77500000a2057fae */ /* 0x000fe80008121844 */
[----:B------:R-:W-:Y:S04]  /*533b0*/  LDGSTS.E [R5+0x77900], desc[UR4][R154.64], P0 ;  /* 0x779000009a057fae */ /* 0x000fe80008121844 */
[----:B------:R1:W-:Y:S01]  /*533c0*/  LDGSTS.E [R5+0x77d00], desc[UR4][R18.64], P0 ;  /* 0x77d0000012057fae */ /* 0x0003e20008121844 */
[----:B------:R-:W-:-:S02]  /*533d0*/  IADD3 R6, P1, R6, R4, RZ ;  /* 0x0000000406067210 */ /* 0x000fc40007f3e0ff */
[----:B------:R-:W-:-:S03]  /*533e0*/  IADD3 R81, P2, R81, R4, RZ ;  /* 0x0000000451517210 */ /* 0x000fc60007f5e0ff */
[--C-:B------:R-:W-:Y:S01]  /*533f0*/  IMAD.X R7, R7, 0x1, R3.reuse, P1 ;  /* 0x0000000107077824 */ /* 0x100fe200008e0603 */
[----:B------:R3:W-:Y:S01]  /*53400*/  STL [R1+0x2a50], R6 ;  /* 0x002a500601007387 */ /* 0x0007e20000100800 */
[----:B--2---:R-:W-:-:S03]  /*53410*/  IMAD.X R82, R82, 0x1, R3, P2 ;  /* 0x0000000152527824 */ /* 0x004fc600010e0603 */
[----:B------:R2:W-:Y:S04]  /*53420*/  STL [R1+0x2a4c], R7 ;  /* 0x002a4c0701007387 */ /* 0x0005e80000100800 */
[----:B------:R2:W-:Y:S04]  /*53430*/  STL [R1+0x2a70], R81 ;  /* 0x002a705101007387 */ /* 0x0005e80000100800 */
[----:B------:R-:W-:Y:S01]  /*53440*/  STL [R1+0x2a6c], R82 ;  /* 0x002a6c5201007387 */ /* 0x000fe20000100800 */
[----:B-1----:R-:W-:-:S03]  /*53450*/  VIADD R5, R14, UR13 ;  /* 0x0000000d0e057c36 */ /* 0x002fc60008000000 */
[----:B------:R-:W4:Y:S04]  /*53460*/  LDL.LU R79, [R1+0x2b10] ;  /* 0x002b1000014f7983 */ /* 0x000f280000300800 */
[----:B------:R-:W4:Y:S04]  /*53470*/  LDL.LU R14, [R1+0x2b30] ;  /* 0x002b3000010e7983 */ /* 0x000f280000300800 */
[----:B------:R-:W4:Y:S01]  /*53480*/  LDL.LU R84, [R1+0x2b0c] ;  /* 0x002b0c0001547983 */ /* 0x000f220000300800 */
[----:B---3--:R-:W-:-:S03]  /*53490*/  IADD3 R76, P1, R76, R4, RZ ;  /* 0x000000044c4c7210 */ /* 0x008fc60007f3e0ff */
[----:B------:R1:W-:Y:S02]  /*534a0*/  LDGSTS.E [R5+0x60200], desc[UR4][R6.64], P0 ;  /* 0x6020000006057fae */ /* 0x0003e40008121844 */
[----:B------:R-:W-:Y:S01]  /*534b0*/  IMAD.X R80, R80, 0x1, R3, P1 ;  /* 0x0000000150507824 */ /* 0x000fe200008e0603 */
[----:B------:R-:W-:Y:S01]  /*534c0*/  IADD3 R77, P2, R77, R4, RZ ;  /* 0x000000044d4d7210 */ /* 0x000fe20007f5e0ff */
[----:B-1----:R-:W-:Y:S02]  /*534d0*/  IMAD.MOV.U32 R6, RZ, RZ, R81 ;  /* 0x000000ffff067224 */ /* 0x002fe400078e0051 */
[----:B--2---:R-:W-:Y:S01]  /*534e0*/  IMAD.MOV.U32 R7, RZ, RZ, R82 ;  /* 0x000000ffff077224 */ /* 0x004fe200078e0052 */
[----:B------:R-:W2:Y:S01]  /*534f0*/  LDL.LU R81, [R1+0x2b2c] ;  /* 0x002b2c0001517983 */ /* 0x000ea20000300800 */
[----:B------:R-:W-:-:S03]  /*53500*/  IMAD.X R78, R78, 0x1, R3, P2 ;  /* 0x000000014e4e7824 */ /* 0x000fc600010e0603 */
[----:B------:R-:W-:Y:S04]  /*53510*/  STL [R1+0x2a90], R76 ;  /* 0x002a904c01007387 */ /* 0x000fe80000100800 */
[----:B------:R1:W-:Y:S04]  /*53520*/  LDGSTS.E [R5+0x60600], desc[UR4][R6.64], P0 ;  /* 0x6060000006057fae */ /* 0x0003e80008121844 */
[----:B------:R3:W-:Y:S04]  /*53530*/  STL [R1+0x2a8c], R80 ;  /* 0x002a8c5001007387 */ /* 0x0007e80000100800 */
[----:B------:R4:W-:Y:S01]  /*53540*/  STL [R1+0x2ab0], R77 ;  /* 0x002ab04d01007387 */ /* 0x0009e20000100800 */
[----:B-1----:R-:W-:-:S03]  /*53550*/  IMAD.MOV.U32 R7, RZ, RZ, R80 ;  /* 0x000000ffff077224 */ /* 0x002fc600078e0050 */
[----:B---3--:R-:W3:Y:S01]  /*53560*/  LDL.LU R80, [R1+0x2b50] ;  /* 0x002b500001507983 */ /* 0x008ee20000300800 */
[----:B------:R-:W-:-:S03]  /*53570*/  IMAD.MOV.U32 R6, RZ, RZ, R76 ;  /* 0x000000ffff067224 */ /* 0x000fc600078e004c */
[----:B------:R-:W-:Y:S04]  /*53580*/  STL [R1+0x2aac], R78 ;  /* 0x002aac4e01007387 */ /* 0x000fe80000100800 */
[----:B------:R-:W3:Y:S04]  /*53590*/  LDL.LU R76, [R1+0x2b70] ;  /* 0x002b7000014c7983 */ /* 0x000ee80000300800 */
[----:B------:R-:W3:Y:S04]  /*535a0*/  LDL.LU R82, [R1+0x2b4c] ;  /* 0x002b4c0001527983 */ /* 0x000ee80000300800 */
[----:B------:R1:W-:Y:S01]  /*535b0*/  LDGSTS.E [R5+0x60a00], desc[UR4][R6.64], P0 ;  /* 0x60a0000006057fae */ /* 0x0003e20008121844 */
[----:B----4-:R-:W-:Y:S01]  /*535c0*/  IADD3 R10, P1, R10, R4, RZ ;  /* 0x000000040a0a7210 */ /* 0x010fe20007f3e0ff */
[----:B-1----:R-:W-:-:S02]  /*535d0*/  IMAD.MOV.U32 R6, RZ, RZ, R77 ;  /* 0x000000ffff067224 */ /* 0x002fc400078e004d */
[----:B------:R-:W4:Y:S01]  /*535e0*/  LDL.LU R77, [R1+0x2b6c] ;  /* 0x002b6c00014d7983 */ /* 0x000f220000300800 */
[----:B------:R-:W-:Y:S01]  /*535f0*/  IMAD.MOV.U32 R7, RZ, RZ, R78 ;  /* 0x000000ffff077224 */ /* 0x000fe200078e004e */
[----:B------:R-:W-:Y:S01]  /*53600*/  IADD3 R11, P2, R11, R4, RZ ;  /* 0x000000040b0b7210 */ /* 0x000fe20007f5e0ff */
[--C-:B------:R-:W-:Y:S01]  /*53610*/  IMAD.X R12, R12, 0x1, R3.reuse, P1 ;  /* 0x000000010c0c7824 */ /* 0x100fe200008e0603 */
[----:B------:R-:W-:Y:S03]  /*53620*/  STL [R1+0x2ad0], R10 ;  /* 0x002ad00a01007387 */ /* 0x000fe60000100800 */
[----:B------:R-:W-:Y:S01]  /*53630*/  IMAD.X R13, R13, 0x1, R3, P2 ;  /* 0x000000010d0d7824 */ /* 0x000fe200010e0603 */
[----:B------:R1:W-:Y:S04]  /*53640*/  LDGSTS.E [R5+0x60e00], desc[UR4][R6.64], P0 ;  /* 0x60e0000006057fae */ /* 0x0003e80008121844 */
[----:B------:R1:W-:Y:S04]  /*53650*/  STL [R1+0x2acc], R12 ;  /* 0x002acc0c01007387 */ /* 0x0003e80000100800 */
[----:B------:R-:W-:Y:S01]  /*53660*/  STL [R1+0x2af0], R11 ;  /* 0x002af00b01007387 */ /* 0x000fe20000100800 */
[----:B-1----:R-:W-:-:S02]  /*53670*/  IMAD.MOV.U32 R6, RZ, RZ, R10 ;  /* 0x000000ffff067224 */ /* 0x002fc400078e000a */
[----:B------:R-:W-:Y:S02]  /*53680*/  IMAD.MOV.U32 R7, RZ, RZ, R12 ;  /* 0x000000ffff077224 */ /* 0x000fe400078e000c */
[----:B------:R-:W4:Y:S04]  /*53690*/  LDL.LU R12, [R1+0x2b90] ;  /* 0x002b9000010c7983 */ /* 0x000f280000300800 */
[----:B------:R1:W-:Y:S04]  /*536a0*/  STL [R1+0x2aec], R13 ;  /* 0x002aec0d01007387 */ /* 0x0003e80000100800 */
[----:B------:R1:W-:Y:S04]  /*536b0*/  LDGSTS.E [R5+0x61200], desc[UR4][R6.64], P0 ;  /* 0x6120000006057fae */ /* 0x0003e80008121844 */
[----:B------:R-:W4:Y:S01]  /*536c0*/  LDL.LU R10, [R1+0x2bb0] ;  /* 0x002bb000010a7983 */ /* 0x000f220000300800 */
[----:B-1----:R-:W-:-:S03]  /*536d0*/  IMAD.MOV.U32 R7, RZ, RZ, R13 ;  /* 0x000000ffff077224 */ /* 0x002fc600078e000d */
[----:B------:R-:W4:Y:S01]  /*536e0*/  LDL.LU R13, [R1+0x2b8c] ;  /* 0x002b8c00010d7983 */ /* 0x000f220000300800 */
[----:B------:R-:W-:-:S03]  /*536f0*/  IMAD.MOV.U32 R6, RZ, RZ, R11 ;  /* 0x000000ffff067224 */ /* 0x000fc600078e000b */
[----:B------:R-:W4:Y:S04]  /*53700*/  LDL.LU R11, [R1+0x2bac] ;  /* 0x002bac00010b7983 */ /* 0x000f280000300800 */
[----:B------:R-:W4:Y:S04]  /*53710*/  LDL.LU R83, [R1+0x2bd0] ;  /* 0x002bd00001537983 */ /* 0x000f280000300800 */
[----:B------:R-:W4:Y:S04]  /*53720*/  LDL.LU R78, [R1+0x2bf0] ;  /* 0x002bf000014e7983 */ /* 0x000f280000300800 */
[----:B------:R1:W-:Y:S01]  /*53730*/  LDGSTS.E [R5+0x61600], desc[UR4][R6.64], P0 ;  /* 0x6160000006057fae */ /* 0x0003e20008121844 */
[----:B------:R-:W-:-:S02]  /*53740*/  IADD3 R79, P1, R79, R4, RZ ;  /* 0x000000044f4f7210 */ /* 0x000fc40007f3e0ff */
[----:B------:R-:W-:-:S03]  /*53750*/  IADD3 R14, P2, R14, R4, RZ ;  /* 0x000000040e0e7210 */ /* 0x000fc60007f5e0ff */
[----:B------:R-:W-:Y:S01]  /*53760*/  IMAD.X R84, R84, 0x1, R3, P1 ;  /* 0x0000000154547824 */ /* 0x000fe200008e0603 */
[----:B------:R-:W-:Y:S03]  /*53770*/  STL [R1+0x2b10], R79 ;  /* 0x002b104f01007387 */ /* 0x000fe60000100800 */
[----:B-1----:R-:W-:Y:S01]  /*53780*/  IMAD.MOV.U32 R7, RZ, RZ, R84 ;  /* 0x000000ffff077224 */ /* 0x002fe200078e0054 */
[----:B------:R1:W-:Y:S04]  /*53790*/  STL [R1+0x2b0c], R84 ;  /* 0x002b0c5401007387 */ /* 0x0003e80000100800 */
[----:B------:R-:W-:Y:S01]  /*537a0*/  STL [R1+0x2b30], R14 ;  /* 0x002b300e01007387 */ /* 0x000fe20000100800 */
[----:B------:R-:W-:-:S03]  /*537b0*/  IMAD.MOV.U32 R6, RZ, RZ, R79 ;  /* 0x000000ffff067224 */ /* 0x000fc600078e004f */
[----:B-1----:R-:W4:Y:S01]  /*537c0*/  LDL.LU R84, [R1+0x2bcc] ;  /* 0x002bcc0001547983 */ /* 0x002f220000300800 */
[----:B--2---:R-:W-:-:S03]  /*537d0*/  IMAD.X R81, R81, 0x1, R3, P2 ;  /* 0x0000000151517824 */ /* 0x004fc600010e0603 */
[----:B------:R1:W-:Y:S04]  /*537e0*/  LDGSTS.E [R5+0x61a00], desc[UR4][R6.64], P0 ;  /* 0x61a0000006057fae */ /* 0x0003e80008121844 */
[----:B------:R2:W-:Y:S04]  /*537f0*/  STL [R1+0x2b2c], R81 ;  /* 0x002b2c5101007387 */ /* 0x0005e80000100800 */
[----:B------:R-:W4:Y:S01]  /*53800*/  LDL.LU R79, [R1+0x2bec] ;  /* 0x002bec00014f7983 */ /* 0x000f220000300800 */
[----:B-1----:R-:W-:Y:S02]  /*53810*/  IMAD.MOV.U32 R6, RZ, RZ, R14 ;  /* 0x000000ffff067224 */ /* 0x002fe400078e000e */
[----:B------:R-:W-:-:S02]  /*53820*/  IMAD.MOV.U32 R7, RZ, RZ, R81 ;  /* 0x000000ffff077224 */ /* 0x000fc400078e0051 */
[----:B--2---:R-:W2:Y:S04]  /*53830*/  LDL.LU R81, [R1+0x2c10] ;  /* 0x002c100001517983 */ /* 0x004ea80000300800 */
[----:B------:R-:W2:Y:S01]  /*53840*/  LDL.LU R14, [R1+0x2c30] ;  /* 0x002c3000010e7983 */ /* 0x000ea20000300800 */
[----:B---3--:R-:W-:-:S03]  /*53850*/  IADD3 R80, P1, R80, R4, RZ ;  /* 0x0000000450507210 */ /* 0x008fc60007f3e0ff */
[----:B------:R1:W-:Y:S01]  /*53860*/  LDGSTS.E [R5+0x61e00], desc[UR4][R6.64], P0 ;  /* 0x61e0000006057fae */ /* 0x0003e20008121844 */
[----:B------:R-:W-:Y:S01]  /*53870*/  IADD3 R76, P2, R76, R4, RZ ;  /* 0x000000044c4c7210 */ /* 0x000fe20007f5e0ff */
[--C-:B------:R-:W-:Y:S02]  /*53880*/  IMAD.X R82, R82, 0x1, R3.reuse, P1 ;  /* 0x0000000152527824 */ /* 0x100fe400008e0603 */
[----:B------:R-:W-:Y:S02]  /*53890*/  STL [R1+0x2b50], R80 ;  /* 0x002b505001007387 */ /* 0x000fe40000100800 */
[----:B-1----:R-:W-:Y:S02]  /*538a0*/  IMAD.MOV.U32 R7, RZ, RZ, R82 ;  /* 0x000000ffff077224 */ /* 0x002fe400078e0052 */
[----:B------:R1:W-:Y:S04]  /*538b0*/  STL [R1+0x2b4c], R82 ;  /* 0x002b4c5201007387 */ /* 0x0003e80000100800 */
[----:B------:R-:W-:Y:S04]  /*538c0*/  STL [R1+0x2b70], R76 ;  /* 0x002b704c01007387 */ /* 0x000fe80000100800 */
[----:B-1----:R-:W3:Y:S01]  /*538d0*/  LDL.LU R82, [R1+0x2c0c] ;  /* 0x002c0c0001527983 */ /* 0x002ee20000300800 */
[----:B----4-:R-:W-:-:S02]  /*538e0*/  IMAD.X R77, R77, 0x1, R3, P2 ;  /* 0x000000014d4d7824 */ /* 0x010fc400010e0603 */
[----:B------:R-:W-:-:S03]  /*538f0*/  IMAD.MOV.U32 R6, RZ, RZ, R80 ;  /* 0x000000ffff067224 */ /* 0x000fc600078e0050 */
[----:B------:R1:W-:Y:S04]  /*53900*/  STL [R1+0x2b6c], R77 ;  /* 0x002b6c4d01007387 */ /* 0x0003e80000100800 */
[----:B------:R-:W4:Y:S04]  /*53910*/  LDL.LU R80, [R1+0x2c2c] ;  /* 0x002c2c0001507983 */ /* 0x000f280000300800 */
[----:B------:R1:W-:Y:S01]  /*53920*/  LDGSTS.E [R5+0x62200], desc[UR4][R6.64], P0 ;  /* 0x6220000006057fae */ /* 0x0003e20008121844 */
[----:B------:R-:W-:Y:S01]  /*53930*/  IADD3 R12, P1, R12, R4, RZ ;  /* 0x000000040c0c7210 */ /* 0x000fe20007f3e0ff */
[----:B-1----:R-:W-:-:S02]  /*53940*/  IMAD.MOV.U32 R6, RZ, RZ, R76 ;  /* 0x000000ffff067224 */ /* 0x002fc400078e004c */
[----:B------:R-:W-:Y:S02]  /*53950*/  IMAD.MOV.U32 R7, RZ, RZ, R77 ;  /* 0x000000ffff077224 */ /* 0x000fe400078e004d */
[----:B------:R-:W4:Y:S04]  /*53960*/  LDL.LU.64 R76, [R1+0x2230] ;  /* 0x00223000014c7983 */ /* 0x000f280000300a00 */
[----:B------:R-:W-:Y:S01]  /*53970*/  STL [R1+0x2b90], R12 ;  /* 0x002b900c01007387 */ /* 0x000fe20000100800 */
[----:B------:R-:W-:-:S03]  /*53980*/  IADD3 R10, P2, R10, R4, RZ ;  /* 0x000000040a0a7210 */ /* 0x000fc60007f5e0ff */
[----:B------:R1:W-:Y:S01]  /*53990*/  LDGSTS.E [R5+0x62600], desc[UR4][R6.64], P0 ;  /* 0x6260000006057fae */ /* 0x0003e20008121844 */
[----:B------:R-:W-:Y:S02]  /*539a0*/  IMAD.X R13, R13, 0x1, R3, P1 ;  /* 0x000000010d0d7824 */ /* 0x000fe400008e0603 */
[----:B-1----:R-:W-:-:S03]  /*539b0*/  IMAD.MOV.U32 R6, RZ, RZ, R12 ;  /* 0x000000ffff067224 */ /* 0x002fc600078e000c */
[----:B------:R1:W-:Y:S01]  /*539c0*/  STL [R1+0x2b8c], R13 ;  /* 0x002b8c0d01007387 */ /* 0x0003e20000100800 */
[----:B------:R-:W-:-:S03]  /*539d0*/  IMAD.MOV.U32 R7, RZ, RZ, R13 ;  /* 0x000000ffff077224 */ /* 0x000fc600078e000d */
[----:B------:R-:W-:Y:S01]  /*539e0*/  STL [R1+0x2bb0], R10 ;  /* 0x002bb00a01007387 */ /* 0x000fe20000100800 */
[----:B------:R-:W-:-:S03]  /*539f0*/  IMAD.X R11, R11, 0x1, R3, P2 ;  /* 0x000000010b0b7824 */ /* 0x000fc600010e0603 */
[----:B------:R1:W-:Y:S04]  /*53a00*/  LDGSTS.E [R5+0x62a00], desc[UR4][R6.64], P0 ;  /* 0x62a0000006057fae */ /* 0x0003e80008121844 */
[----:B-1----:R-:W4:Y:S04]  /*53a10*/  LDL.LU.64 R12, [R1+0x2210] ;  /* 0x00221000010c7983 */ /* 0x002f280000300a00 */
[----:B------:R1:W-:Y:S04]  /*53a20*/  STL [R1+0x2bac], R11 ;  /* 0x002bac0b01007387 */ /* 0x0003e80000100800 */
[----:B------:R-:W4:Y:S01]  /*53a30*/  LDL.LU.64 R88, [R1+0x21f0] ;  /* 0x0021f00001587983 */ /* 0x000f220000300a00 */
[----:B------:R-:W-:-:S02]  /*53a40*/  IMAD.MOV.U32 R6, RZ, RZ, R10 ;  /* 0x000000ffff067224 */ /* 0x000fc400078e000a */
[----:B------:R-:W-:Y:S02]  /*53a50*/  IMAD.MOV.U32 R7, RZ, RZ, R11 ;  /* 0x000000ffff077224 */ /* 0x000fe400078e000b */
[----:B-1----:R-:W4:Y:S01]  /*53a60*/  LDL.LU.64 R10, [R1+0x21d0] ;  /* 0x0021d000010a7983 */ /* 0x002f220000300a00 */
[-C--:B------:R-:W-:Y:S02]  /*53a70*/  IADD3 R83, P1, R83, R4.reuse, RZ ;  /* 0x0000000453537210 */ /* 0x080fe40007f3e0ff */
[----:B------:R-:W-:Y:S01]  /*53a80*/  IADD3 R78, P2, R78, R4, RZ ;  /* 0x000000044e4e7210 */ /* 0x000fe20007f5e0ff */
[----:B------:R1:W-:Y:S04]  /*53a90*/  LDGSTS.E [R5+0x62e00], desc[UR4][R6.64], P0 ;  /* 0x62e0000006057fae */ /* 0x0003e80008121844 */
[----:B------:R-:W-:Y:S01]  /*53aa0*/  STL [R1+0x2bd0], R83 ;  /* 0x002bd05301007387 */ /* 0x000fe20000100800 */
[----:B-1----:R-:W-:-:S02]  /*53ab0*/  IMAD.MOV.U32 R6, RZ, RZ, R83 ;  /* 0x000000ffff067224 */ /* 0x002fc400078e0053 */
[----:B------:R-:W-:-:S04]  /*53ac0*/  IMAD.X R84, R84, 0x1, R3, P1 ;  /* 0x0000000154547824 */ /* 0x000fc800008e0603 */
[----:B------:R-:W-:Y:S01]  /*53ad0*/  IMAD.MOV.U32 R7, RZ, RZ, R84 ;  /* 0x000000ffff077224 */ /* 0x000fe200078e0054 */
[----:B------:R-:W-:Y:S04]  /*53ae0*/  STL [R1+0x2bcc], R84 ;  /* 0x002bcc5401007387 */ /* 0x000fe80000100800 */
[----:B------:R-:W-:Y:S01]  /*53af0*/  STL [R1+0x2bf0], R78 ;  /* 0x002bf04e01007387 */ /* 0x000fe20000100800 */
[----:B------:R-:W-:-:S03]  /*53b00*/  IMAD.X R79, R79, 0x1, R3, P2 ;  /* 0x000000014f4f7824 */ /* 0x000fc600010e0603 */
[----:B------:R-:W4:Y:S04]  /*53b10*/  LDL.LU.64 R86, [R1+0x21b0] ;  /* 0x0021b00001567983 */ /* 0x000f280000300a00 */
[----:B------:R1:W-:Y:S01]  /*53b20*/  LDGSTS.E [R5+0x63200], desc[UR4][R6.64], P0 ;  /* 0x6320000006057fae */ /* 0x0003e20008121844 */
[----:B--2---:R-:W-:-:S03]  /*53b30*/  IADD3 R81, P1, R81, R4, RZ ;  /* 0x0000000451517210 */ /* 0x004fc60007f3e0ff */
[----:B------:R2:W-:Y:S01]  /*53b40*/  STL [R1+0x2bec], R79 ;  /* 0x002bec4f01007387 */ /* 0x0005e20000100800 */
[----:B-1----:R-:W-:Y:S02]  /*53b50*/  IMAD.MOV.U32 R6, RZ, RZ, R78 ;  /* 0x000000ffff067224 */ /* 0x002fe400078e004e */
[----:B------:R-:W-:Y:S02]  /*53b60*/  IMAD.MOV.U32 R7, RZ, RZ, R79 ;  /* 0x000000ffff077224 */ /* 0x000fe400078e004f */
[----:B--2---:R-:W2:Y:S01]  /*53b70*/  LDL.LU.64 R78, [R1+0x2190] ;  /* 0x00219000014e7983 */ /* 0x004ea20000300a00 */
[----:B------:R-:W-:-:S03]  /*53b80*/  IADD3 R14, P2, R14, R4, RZ ;  /* 0x000000040e0e7210 */ /* 0x000fc60007f5e0ff */
[----:B------:R-:W2:Y:S04]  /*53b90*/  LDL.LU.64 R84, [R1+0x2170] ;  /* 0x0021700001547983 */ /* 0x000ea80000300a00 */
[----:B------:R-:W-:Y:S04]  /*53ba0*/  STL [R1+0x2c10], R81 ;  /* 0x002c105101007387 */ /* 0x000fe80000100800 */
[----:B------:R1:W-:Y:S01]  /*53bb0*/  LDGSTS.E [R5+0x63600], desc[UR4][R6.64], P0 ;  /* 0x6360000006057fae */ /* 0x0003e20008121844 */
[----:B---3--:R-:W-:-:S05]  /*53bc0*/  IMAD.X R82, R82, 0x1, R3, P1 ;  /* 0x0000000152527824 */ /* 0x008fca00008e0603 */
[----:B------:R3:W-:Y:S01]  /*53bd0*/  STL [R1+0x2c0c], R82 ;  /* 0x002c0c5201007387 */ /* 0x0007e20000100800 */
[----:B-1----:R-:W-:Y:S02]  /*53be0*/  IMAD.MOV.U32 R6, RZ, RZ, R81 ;  /* 0x000000ffff067224 */ /* 0x002fe400078e0051 */
[----:B------:R-:W-:Y:S01]  /*53bf0*/  IMAD.MOV.U32 R7, RZ, RZ, R82 ;  /* 0x000000ffff077224 */ /* 0x000fe200078e0052 */
[----:B------:R-:W-:Y:S01]  /*53c00*/  STL [R1+0x2c30], R14 ;  /* 0x002c300e01007387 */ /* 0x000fe20000100800 */
[----:B----4-:R-:W-:-:S03]  /*53c10*/  IMAD.X R80, R80, 0x1, R3, P2 ;  /* 0x0000000150507824 */ /* 0x010fc600010e0603 */
[----:B------:R1:W-:Y:S04]  /*53c20*/  LDGSTS.E [R5+0x63a00], desc[UR4][R6.64], P0 ;  /* 0x63a0000006057fae */ /* 0x0003e80008121844 */
[----:B---3--:R-:W3:Y:S04]  /*53c30*/  LDL.LU.64 R82, [R1+0x2150] ;  /* 0x0021500001527983 */ /* 0x008ee80000300a00 */
[----:B------:R4:W-:Y:S01]  /*53c40*/  STL [R1+0x2c2c], R80 ;  /* 0x002c2c5001007387 */ /* 0x0009e20000100800 */
[----:B-1----:R-:W-:-:S03]  /*53c50*/  IMAD.MOV.U32 R7, RZ, RZ, R80 ;  /* 0x000000ffff077224 */ /* 0x002fc600078e0050 */
[----:B----4-:R-:W4:Y:S01]  /*53c60*/  LDL.LU.64 R80, [R1+0x2130] ;  /* 0x0021300001507983 */ /* 0x010f220000300a00 */
[----:B------:R-:W-:Y:S01]  /*53c70*/  IMAD.MOV.U32 R6, RZ, RZ, R14 ;  /* 0x000000ffff067224 */ /* 0x000fe200078e000e */
[----:B------:R-:W-:Y:S02]  /*53c80*/  IADD3 R135, P1, R76, R4, RZ ;  /* 0x000000044c877210 */ /* 0x000fe40007f3e0ff */
[----:B------:R-:W4:Y:S04]  /*53c90*/  LDL.LU.64 R96, [R1+0x2110] ;  /* 0x0021100001607983 */ /* 0x000f280000300a00 */
[----:B------:R1:W-:Y:S02]  /*53ca0*/  LDGSTS.E [R5+0x63e00], desc[UR4][R6.64], P0 ;  /* 0x63e0000006057fae */ /* 0x0003e40008121844 */
[----:B-1----:R-:W-:-:S02]  /*53cb0*/  IMAD.X R6, R77, 0x1, R3, P1 ;  /* 0x000000014d067824 */ /* 0x002fc400008e0603 */
[----:B------:R-:W4:Y:S04]  /*53cc0*/  LDL.LU.64 R76, [R1+0x20f0] ;  /* 0x0020f000014c7983 */ /* 0x000f280000300a00 */
        /* <DEDUP_REMOVED lines=10> */
[----:B------:R-:W4:Y:S04]  /*53d70*/  LDL.LU.64 R10, [R1+0x2050] ;  /* 0x00205000010a7983 */ /* 0x000f280000300a00 */
[----:B------:R-:W4:Y:S01]  /*53d80*/  LDL.LU.64 R88, [R1+0x2030] ;  /* 0x0020300001587983 */ /* 0x000f220000300a00 */
[----:B------:R-:W-:-:S05]  /*53d90*/  IADD3 R128, P1, R86, R4, RZ ;  /* 0x0000000456807210 */ /* 0x000fca0007f3e0ff */
[----:B------:R-:W-:Y:S02]  /*53da0*/  IMAD.X R129, R87, 0x1, R3, P1 ;  /* 0x0000000157817824 */ /* 0x000fe400008e0603 */
[----:B------:R-:W4:Y:S01]  /*53db0*/  LDL.LU.64 R86, [R1+0x2010] ;  /* 0x0020100001567983 */ /* 0x000f220000300a00 */
[----:B--2---:R-:W-:-:S05]  /*53dc0*/  IADD3 R126, P1, R78, R4, RZ ;  /* 0x000000044e7e7210 */ /* 0x004fca0007f3e0ff */
[--C-:B------:R-:W-:Y:S01]  /*53dd0*/  IMAD.X R127, R79, 0x1, R3.reuse, P1 ;  /* 0x000000014f7f7824 */ /* 0x100fe200008e0603 */
[-C--:B------:R-:W-:Y:S01]  /*53de0*/  IADD3 R124, P1, R84, R4.reuse, RZ ;  /* 0x00000004547c7210 */ /* 0x080fe20007f3e0ff */
[----:B------:R-:W2:Y:S04]  /*53df0*/  LDL.LU.64 R78, [R1+0x1ff0] ;  /* 0x001ff000014e7983 */ /* 0x000ea80000300a00 */
[----:B------:R-:W-:Y:S02]  /*53e00*/  IMAD.X R125, R85, 0x1, R3, P1 ;  /* 0x00000001557d7824 */ /* 0x000fe400008e0603 */
[----:B------:R-:W2:Y:S01]  /*53e10*/  LDL.LU.64 R84, [R1+0x1fd0] ;  /* 0x001fd00001547983 */ /* 0x000ea20000300a00 */
[----:B---3--:R-:W-:-:S05]  /*53e20*/  IADD3 R122, P1, R82, R4, RZ ;  /* 0x00000004527a7210 */ /* 0x008fca0007f3e0ff */
[----:B------:R-:W-:Y:S02]  /*53e30*/  IMAD.X R123, R83, 0x1, R3, P1 ;  /* 0x00000001537b7824 */ /* 0x000fe400008e0603 */
[----:B------:R-:W3:Y:S01]  /*53e40*/  LDL.LU.64 R82, [R1+0x1fb0] ;  /* 0x001fb00001527983 */ /* 0x000ee20000300a00 */
        /* <DEDUP_REMOVED lines=24> */
[----:B--2---:R-:W-:-:S05]  /*53fd0*/  IADD3 R100, P1, R78, R4, RZ ;  /* 0x000000044e647210 */ /* 0x004fca0007f3e0ff */
[----:B------:R-:W-:Y:S02]  /*53fe0*/  IMAD.X R101, R79, 0x1, R3, P1 ;  /* 0x000000014f657824 */ /* 0x000fe400008e0603 */
[----:B------:R-:W2:Y:S01]  /*53ff0*/  LDL.LU.64 R78, [R1+0x1f10] ;  /* 0x001f1000014e7983 */ /* 0x000ea20000300a00 */
[----:B------:R-:W-:-:S03]  /*54000*/  IADD3 R98, P1, R84, R4, RZ ;  /* 0x0000000454627210 */ /* 0x000fc60007f3e0ff */
[----:B------:R-:W2:Y:S02]  /*54010*/  LDL.LU.64 R138, [R1+0x1ef0] ;  /* 0x001ef000018a7983 */ /* 0x000ea40000300a00 */
[----:B------:R-:W-:Y:S02]  /*54020*/  IMAD.X R99, R85, 0x1, R3, P1 ;  /* 0x0000000155637824 */ /* 0x000fe400008e0603 */
[----:B------:R-:W2:Y:S01]  /*54030*/  LDL.LU.64 R84, [R1+0x1ed0] ;  /* 0x001ed00001547983 */ /* 0x000ea20000300a00 */
[----:B---3--:R-:W-:-:S05]  /*54040*/  IADD3 R96, P1, R82, R4, RZ ;  /* 0x0000000452607210 */ /* 0x008fca0007f3e0ff */
[----:B------:R-:W-:Y:S02]  /*54050*/  IMAD.X R97, R83, 0x1, R3, P1 ;  /* 0x0000000153617824 */ /* 0x000fe400008e0603 */
[----:B------:R-:W3:Y:S01]  /*54060*/  LDL.LU.64 R82, [R1+0x1eb0] ;  /* 0x001eb00001527983 */ /* 0x000ee20000300a00 */
        /* <DEDUP_REMOVED lines=13> */
[----:B--2---:R-:W-:-:S05]  /*54140*/  IADD3 R86, P1, R78, R4, RZ ;  /* 0x000000044e567210 */ /* 0x004fca0007f3e0ff */
[----:B------:R-:W-:Y:S01]  /*54150*/  IMAD.X R87, R79, 0x1, R3, P1 ;  /* 0x000000014f577824 */ /* 0x000fe200008e0603 */
[----:B------:R-:W-:-:S05]  /*54160*/  IADD3 R78, P1, R138, R4, RZ ;  /* 0x000000048a4e7210 */ /* 0x000fca0007f3e0ff */
[----:B------:R-:W-:Y:S01]  /*54170*/  IMAD.X R79, R139, 0x1, R3, P1 ;  /* 0x000000018b4f7824 */ /* 0x000fe200008e0603 */
[----:B------:R-:W-:-:S05]  /*54180*/  IADD3 R151, P1, R84, R4, RZ ;  /* 0x0000000454977210 */ /* 0x000fca0007f3e0ff */
        /* <DEDUP_REMOVED lines=23> */
[----:B------:R-:W-:Y:S01]  /*54300*/  IADD3 R145, P1, R208, R4, RZ ;  /* 0x00000004d0917210 */ /* 0x000fe20007f3e0ff */
[----:B------:R-:W-:-:S04]  /*54310*/  IMAD.MOV.U32 R136, RZ, RZ, R135 ;  /* 0x000000ffff887224 */ /* 0x000fc800078e0087 */
[----:B------:R-:W-:Y:S01]  /*54320*/  IMAD.X R208, R209, 0x1, R3, P1 ;  /* 0x00000001d1d07824 */ /* 0x000fe200008e0603 */
[-C--:B------:R-:W-:Y:S01]  /*54330*/  IADD3 R144, P1, R200, R4.reuse, RZ ;  /* 0x00000004c8907210 */ /* 0x080fe20007f3e0ff */
[----:B------:R-:W-:Y:S02]  /*54340*/  IMAD.MOV.U32 R137, RZ, RZ, R6 ;  /* 0x000000ffff897224 */ /* 0x000fe400078e0006 */
[----:B------:R-:W-:Y:S02]  /*54350*/  IMAD.MOV.U32 R135, RZ, RZ, R7 ;  /* 0x000000ffff877224 */ /* 0x000fe400078e0007 */
[--C-:B------:R-:W-:Y:S01]  /*54360*/  IMAD.X R200, R201, 0x1, R3.reuse, P1 ;  /* 0x00000001c9c87824 */ /* 0x100fe200008e0603 */
[-C--:B------:R-:W-:Y:S01]  /*54370*/  IADD3 R143, P1, R192, R4.reuse, RZ ;  /* 0x00000004c08f7210 */ /* 0x080fe20007f3e0ff */
[----:B------:R-:W-:Y:S04]  /*54380*/  STL.64 [R1+0x2230], R136 ;  /* 0x0022308801007387 */ /* 0x000fe80000100a00 */
[----:B------:R-:W-:Y:S01]  /*54390*/  STL.64 [R1+0x2210], R134 ;  /* 0x0022108601007387 */ /* 0x000fe20000100a00 */
[----:B------:R-:W-:Y:S01]  /*543a0*/  IMAD.X R192, R193, 0x1, R3, P1 ;  /* 0x00000001c1c07824 */ /* 0x000fe200008e0603 */
[----:B------:R-:W-:-:S02]  /*543b0*/  IADD3 R142, P1, R184, R4, RZ ;  /* 0x00000004b88e7210 */ /* 0x000fc40007f3e0ff */
[----:B------:R-:W-:Y:S04]  /*543c0*/  STL.64 [R1+0x21f0], R132 ;  /* 0x0021f08401007387 */ /* 0x000fe80000100a00 */
[----:B------:R-:W-:Y:S04]  /*543d0*/  STL.64 [R1+0x21d0], R130 ;  /* 0x0021d08201007387 */ /* 0x000fe80000100a00 */
[----:B------:R-:W-:Y:S04]  /*543e0*/  STL.64 [R1+0x21b0], R128 ;  /* 0x0021b08001007387 */ /* 0x000fe80000100a00 */
[----:B------:R-:W-:Y:S01]  /*543f0*/  STL.64 [R1+0x2190], R126 ;  /* 0x0021907e01007387 */ /* 0x000fe20000100a00 */
        /* <DEDUP_REMOVED lines=32> */
[----:B------:R-:W-:Y:S01]  /*54600*/  STL.64 [R1+0x1fd0], R98 ;  /* 0x001fd06201007387 */ /* 0x000fe20000100a00 */
[----:B------:R-:W-:-:S03]  /*54610*/  IMAD.MOV.U32 R6, RZ, RZ, R151 ;  /* 0x000000ffff067224 */ /* 0x000fc600078e0097 */
[----:B------:R-:W-:Y:S01]  /*54620*/  LDGSTS.E [R5+0x67600], desc[UR4][R110.64], P0 ;  /* 0x676000006e057fae */ /* 0x000fe20008121844 */
[----:B------:R-:W-:-:S03]  /*54630*/  IMAD.MOV.U32 R7, RZ, RZ, R252 ;  /* 0x000000ffff077224 */ /* 0x000fc600078e00fc */
        /* <DEDUP_REMOVED lines=16> */
[----:B------:R1:W-:Y:S04]  /*54740*/  STL.64 [R1+0x1ed0], R6 ;  /* 0x001ed00601007387 */ /* 0x0003e80000100a00 */
[----:B------:R-:W-:Y:S04]  /*54750*/  LDGSTS.E [R5+0x71600], desc[UR4][R94.64], P0 ;  /* 0x716000005e057fae */ /* 0x000fe80008121844 */
[----:B------:R-:W-:Y:S04]  /*54760*/  STL.64 [R1+0x1eb0], R84 ;  /* 0x001eb05401007387 */ /* 0x000fe80000100a00 */
[----:B------:R-:W-:Y:S04]  /*54770*/  LDGSTS.E [R5+0x71a00], desc[UR4][R92.64], P0 ;  /* 0x71a000005c057fae */ /* 0x000fe80008121844 */
[----:B------:R2:W-:Y:S04]  /*54780*/  STL.64 [R1+0x1e90], R82 ;  /* 0x001e905201007387 */ /* 0x0005e80000100a00 */
[----:B------:R-:W-:Y:S01]  /*54790*/  LDGSTS.E [R5+0x71e00], desc[UR4][R90.64], P0 ;  /* 0x71e000005a057fae */ /* 0x000fe20008121844 */
[----:B------:R-:W-:-:S03]  /*547a0*/  IMAD.X R152, R153, 0x1, R3, P1 ;  /* 0x0000000199987824 */ /* 0x000fc600008e0603 */
[----:B------:R-:W-:Y:S04]  /*547b0*/  STL.64 [R1+0x1e70], R80 ;  /* 0x001e705001007387 */ /* 0x000fe80000100a00 */
[----:B------:R-:W-:Y:S01]  /*547c0*/  LDGSTS.E [R5+0x72200], desc[UR4][R88.64], P0 ;  /* 0x7220000058057fae */ /* 0x000fe20008121844 */
[----:B------:R-:W-:-:S03]  /*547d0*/  IADD3 R14, P1, R16, R4, RZ ;  /* 0x00000004100e7210 */ /* 0x000fc60007f3e0ff */
[----:B------:R-:W-:Y:S04]  /*547e0*/  STL.64 [R1+0x1e50], R76 ;  /* 0x001e504c01007387 */ /* 0x000fe80000100a00 */
[----:B------:R-:W-:Y:S04]  /*547f0*/  LDGSTS.E [R5+0x72600], desc[UR4][R86.64], P0 ;  /* 0x7260000056057fae */ /* 0x000fe80008121844 */
[----:B------:R3:W-:Y:S04]  /*54800*/  STL.64 [R1+0x1e30], R12 ;  /* 0x001e300c01007387 */ /* 0x0007e80000100a00 */
[----:B------:R-:W-:Y:S04]  /*54810*/  LDGSTS.E [R5+0x72a00], desc[UR4][R78.64], P0 ;  /* 0x72a000004e057fae */ /* 0x000fe80008121844 */
[----:B------:R4:W-:Y:S04]  /*54820*/  STL.64 [R1+0x1e10], R10 ;  /* 0x001e100a01007387 */ /* 0x0009e80000100a00 */
[----:B------:R4:W-:Y:S01]  /*54830*/  LDGSTS.E [R5+0x72e00], desc[UR4][R6.64], P0 ;  /* 0x72e0000006057fae */ /* 0x0009e20008121844 */
[----:B------:R-:W-:-:S03]  /*54840*/  IMAD.X R16, R17, 0x1, R3, P1 ;  /* 0x0000000111107824 */ /* 0x000fc600008e0603 */
[----:B------:R-:W-:Y:S04]  /*54850*/  LDGSTS.E [R5+0x73200], desc[UR4][R84.64], P0 ;  /* 0x7320000054057fae */ /* 0x000fe80008121844 */
[----:B-1----:R-:W4:Y:S04]  /*54860*/  LDL.LU R6, [R1+0x2a58] ;  /* 0x002a580001067983 */ /* 0x002f280000300800 */
[----:B------:R-:W4:Y:S04]  /*54870*/  LDL.LU R79, [R1+0x2a78] ;  /* 0x002a7800014f7983 */ /* 0x000f280000300800 */
[----:B------:R-:W4:Y:S01]  /*54880*/  LDL.LU R7, [R1+0x2a54] ;  /* 0x002a540001077983 */ /* 0x000f220000300800 */
[----:B------:R-:W-:-:S03]  /*54890*/  IMAD.MOV.U32 R17, RZ, RZ, R16 ;  /* 0x000000ffff117224 */ /* 0x000fc600078e0010 */
[----:B------:R1:W-:Y:S01]  /*548a0*/  LDGSTS.E [R5+0x73600], desc[UR4][R82.64], P0 ;  /* 0x7360000052057fae */ /* 0x0003e20008121844 */
[----:B------:R-:W-:-:S03]  /*548b0*/  IMAD.MOV.U32 R16, RZ, RZ, R14 ;  /* 0x000000ffff107224 */ /* 0x000fc600078e000e */
[----:B------:R-:W-:Y:S04]  /*548c0*/  LDGSTS.E [R5+0x73a00], desc[UR4][R80.64], P0 ;  /* 0x73a0000050057fae */ /* 0x000fe80008121844 */
[----:B------:R-:W-:Y:S04]  /*548d0*/  LDGSTS.E [R5+0x73e00], desc[UR4][R76.64], P0 ;  /* 0x73e000004c057fae */ /* 0x000fe80008121844 */
[----:B--2---:R-:W1:Y:S04]  /*548e0*/  LDL.LU R82, [R1+0x2a74] ;  /* 0x002a740001527983 */ /* 0x004e680000300800 */
[----:B------:R-:W2:Y:S04]  /*548f0*/  LDL R14, [R1+0x317c] ;  /* 0x00317c00010e7983 */ /* 0x000ea80000100800 */
[----:B------:R-:W-:Y:S04]  /*54900*/  LDGSTS.E [R5+0x74200], desc[UR4][R12.64], P0 ;  /* 0x742000000c057fae */ /* 0x000fe80008121844 */
[----:B------:R-:W2:Y:S04]  /*54910*/  LDL.LU R78, [R1+0x2a94] ;  /* 0x002a9400014e7983 */ /* 0x000ea80000300800 */
[----:B------:R-:W-:Y:S04]  /*54920*/  LDGSTS.E [R5+0x74600], desc[UR4][R10.64], P0 ;  /* 0x746000000a057fae */ /* 0x000fe80008121844 */
[----:B---3--:R-:W3:Y:S04]  /*54930*/  LDL.LU R12, [R1+0x2a98] ;  /* 0x002a9800010c7983 */ /* 0x008ee80000300800 */
[----:B------:R-:W3:Y:S04]  /*54940*/  LDL.LU R80, [R1+0x2ab4] ;  /* 0x002ab40001507983 */ /* 0x000ee80000300800 */
[----:B------:R-:W3:Y:S04]  /*54950*/  LDL.LU R13, [R1+0x2ab8] ;  /* 0x002ab800010d7983 */ /* 0x000ee80000300800 */
[----:B------:R-:W3:Y:S04]  /*54960*/  LDL.LU R81, [R1+0x2ad4] ;  /* 0x002ad40001517983 */ /* 0x000ee80000300800 */
[----:B----4-:R-:W4:Y:S01]  /*54970*/  LDL.LU R10, [R1+0x2ad8] ;  /* 0x002ad800010a7983 */ /* 0x010f220000300800 */
[----:B------:R-:W-:-:S03]  /*54980*/  IMAD.MOV.U32 R249, RZ, RZ, R248 ;  /* 0x000000fffff97224 */ /* 0x000fc600078e00f8 */
[----:B------:R-:W4:Y:S01]  /*54990*/  LDL.LU R76, [R1+0x2af4] ;  /* 0x002af400014c7983 */ /* 0x000f220000300800 */
[----:B------:R-:W-:-:S03]  /*549a0*/  IMAD.MOV.U32 R248, RZ, RZ, R150 ;  /* 0x000000fffff87224 */ /* 0x000fc600078e0096 */
[----:B------:R-:W4:Y:S01]  /*549b0*/  LDL.LU R11, [R1+0x2af8] ;  /* 0x002af800010b7983 */ /* 0x000f220000300800 */
[----:B------:R-:W-:Y:S02]  /*549c0*/  IMAD.MOV.U32 R241, RZ, RZ, R240 ;  /* 0x000000fffff17224 */ /* 0x000fe400078e00f0 */
        /* <DEDUP_REMOVED lines=34> */
[----:B------:R-:W-:Y:S04]  /*54bf0*/  LDGSTS.E [R5+0x77600], desc[UR4][R160.64], P0 ;  /* 0x77600000a0057fae */ /* 0x000fe80008121844 */
[----:B------:R-:W-:Y:S04]  /*54c00*/  LDGSTS.E [R5+0x77a00], desc[UR4][R152.64], P0 ;  /* 0x77a0000098057fae */ /* 0x000fe80008121844 */
[----:B------:R2:W-:Y:S01]  /*54c10*/  LDGSTS.E [R5+0x77e00], desc[UR4][R16.64], P0 ;  /* 0x77e0000010057fae */ /* 0x0005e20008121844 */
[----:B------:R-:W-:-:S02]  /*54c20*/  IADD3 R6, P1, R6, R4, RZ ;  /* 0x0000000406067210 */ /* 0x000fc40007f3e0ff */
[----:B------:R-:W-:-:S03]  /*54c30*/  IADD3 R79, P2, R79, R4, RZ ;  /* 0x000000044f4f7210 */ /* 0x000fc60007f5e0ff */
[--C-:B------:R-:W-:Y:S01]  /*54c40*/  IMAD.X R7, R7, 0x1, R3.reuse, P1 ;  /* 0x0000000107077824 */ /* 0x100fe200008e0603 */
[----:B------:R-:W-:Y:S04]  /*54c50*/  STL [R1+0x2a58], R6 ;  /* 0x002a580601007387 */ /* 0x000fe80000100800 */
[----:B------:R2:W-:Y:S04]  /*54c60*/  STL [R1+0x2a54], R7 ;  /* 0x002a540701007387 */ /* 0x0005e80000100800 */
[----:B------:R-:W-:Y:S01]  /*54c70*/  STL [R1+0x2a78], R79 ;  /* 0x002a784f01007387 */ /* 0x000fe20000100800 */
[----:B-1----:R-:W-:-:S02]  /*54c80*/  IMAD.X R82, R82, 0x1, R3, P2 ;  /* 0x0000000152527824 */ /* 0x002fc400010e0603 */
[----:B--2---:R-:W-:-:S03]  /*54c90*/  VIADD R5, R14, UR13 ;  /* 0x0000000d0e057c36 */ /* 0x004fc60008000000 */
[----:B------:R1:W-:Y:S04]  /*54ca0*/  STL [R1+0x2a74], R82 ;  /* 0x002a745201007387 */ /* 0x0003e80000100800 */
[----:B------:R-:W2:Y:S04]  /*54cb0*/  LDL.LU R77, [R1+0x2b18] ;  /* 0x002b1800014d7983 */ /* 0x000ea80000300800 */
[----:B------:R1:W-:Y:S04]  /*54cc0*/  LDGSTS.E [R5+0x60300], desc[UR4][R6.64], P0 ;  /* 0x6030000006057fae */ /* 0x0003e80008121844 */
[----:B------:R-:W2:Y:S01]  /*54cd0*/  LDL.LU R14, [R1+0x2b38] ;  /* 0x002b3800010e7983 */ /* 0x000ea20000300800 */
[----:B-1----:R-:W-:-:S03]  /*54ce0*/  IMAD.MOV.U32 R7, RZ, RZ, R82 ;  /* 0x000000ffff077224 */ /* 0x002fc600078e0052 */
[----:B------:R-:W2:Y:S01]  /*54cf0*/  LDL.LU R82, [R1+0x2b14] ;  /* 0x002b140001527983 */ /* 0x000ea20000300800 */
[-C--:B---3--:R-:W-:Y:S01]  /*54d00*/  IADD3 R12, P1, R12, R4.reuse, RZ ;  /* 0x000000040c0c7210 */ /* 0x088fe20007f3e0ff */
[----:B------:R-:W-:Y:S01]  /*54d10*/  IMAD.MOV.U32 R6, RZ, RZ, R79 ;  /* 0x000000ffff067224 */ /* 0x000fe200078e004f */
[----:B------:R-:W-:Y:S01]  /*54d20*/  IADD3 R13, P2, R13, R4, RZ ;  /* 0x000000040d0d7210 */ /* 0x000fe20007f5e0ff */
[----:B------:R-:W3:Y:S02]  /*54d30*/  LDL.LU R79, [R1+0x2b34] ;  /* 0x002b3400014f7983 */ /* 0x000ee40000300800 */
[--C-:B------:R-:W-:Y:S02]  /*54d40*/  IMAD.X R78, R78, 0x1, R3.reuse, P1 ;  /* 0x000000014e4e7824 */ /* 0x100fe400008e0603 */
[----:B------:R1:W-:Y:S01]  /*54d50*/  LDGSTS.E [R5+0x60700], desc[UR4][R6.64], P0 ;  /* 0x6070000006057fae */ /* 0x0003e20008121844 */
[----:B------:R-:W-:-:S03]  /*54d60*/  IMAD.X R80, R80, 0x1, R3, P2 ;  /* 0x0000000150507824 */ /* 0x000fc600010e0603 */
[----:B------:R-:W-:Y:S04]  /*54d70*/  STL [R1+0x2a98], R12 ;  /* 0x002a980c01007387 */ /* 0x000fe80000100800 */
[----:B------:R4:W-:Y:S01]  /*54d80*/  STL [R1+0x2a94], R78 ;  /* 0x002a944e01007387 */ /* 0x0009e20000100800 */
[----:B-1----:R-:W-:-:S03]  /*54d90*/  IMAD.MOV.U32 R6, RZ, RZ, R12 ;  /* 0x000000ffff067224 */ /* 0x002fc600078e000c */
[----:B------:R-:W-:Y:S01]  /*54da0*/  STL [R1+0x2ab8], R13 ;  /* 0x002ab80d01007387 */ /* 0x000fe20000100800 */
[----:B------:R-:W-:-:S03]  /*54db0*/  IMAD.MOV.U32 R7, RZ, RZ, R78 ;  /* 0x000000ffff077224 */ /* 0x000fc600078e004e */
[----:B----4-:R-:W4:Y:S04]  /*54dc0*/  LDL.LU R78, [R1+0x2b58] ;  /* 0x002b5800014e7983 */ /* 0x010f280000300800 */
[----:B------:R1:W-:Y:S04]  /*54dd0*/  STL [R1+0x2ab4], R80 ;  /* 0x002ab45001007387 */ /* 0x0003e80000100800 */
[----:B------:R1:W-:Y:S04]  /*54de0*/  LDGSTS.E [R5+0x60b00], desc[UR4][R6.64], P0 ;  /* 0x60b0000006057fae */ /* 0x0003e80008121844 */
[----:B------:R-:W4:Y:S01]  /*54df0*/  LDL.LU R12, [R1+0x2b78] ;  /* 0x002b7800010c7983 */ /* 0x000f220000300800 */
[----:B-1----:R-:W-:-:S03]  /*54e00*/  IMAD.MOV.U32 R7, RZ, RZ, R80 ;  /* 0x000000ffff077224 */ /* 0x002fc600078e0050 */
[----:B------:R-:W4:Y:S01]  /*54e10*/  LDL.LU R80, [R1+0x2b54] ;  /* 0x002b540001507983 */ /* 0x000f220000300800 */
[----:B------:R-:W-:-:S03]  /*54e20*/  IMAD.MOV.U32 R6, RZ, RZ, R13 ;  /* 0x000000ffff067224 */ /* 0x000fc600078e000d */
[----:B------:R-:W4:Y:S01]  /*54e30*/  LDL.LU R13, [R1+0x2b74] ;  /* 0x002b7400010d7983 */ /* 0x000f220000300800 */
[-C--:B------:R-:W-:Y:S02]  /*54e40*/  IADD3 R10, P1, R10, R4.reuse, RZ ;  /* 0x000000040a0a7210 */ /* 0x080fe40007f3e0ff */
[----:B------:R-:W-:Y:S01]  /*54e50*/  IADD3 R11, P2, R11, R4, RZ ;  /* 0x000000040b0b7210 */ /* 0x000fe20007f5e0ff */
[----:B------:R1:W-:Y:S02]  /*54e60*/  LDGSTS.E [R5+0x60f00], desc[UR4][R6.64], P0 ;  /* 0x60f0000006057fae */ /* 0x0003e40008121844 */
[--C-:B------:R-:W-:Y:S02]  /*54e70*/  IMAD.X R81, R81, 0x1, R3.reuse, P1 ;  /* 0x0000000151517824 */ /* 0x100fe400008e0603 */
[----:B------:R1:W-:Y:S01]  /*54e80*/  STL [R1+0x2ad8], R10 ;  /* 0x002ad80a01007387 */ /* 0x0003e20000100800 */
[----:B------:R-:W-:-:S03]  /*54e90*/  IMAD.X R76, R76, 0x1, R3, P2 ;  /* 0x000000014c4c7824 */ /* 0x000fc600010e0603 */
[----:B------:R-:W-:Y:S04]  /*54ea0*/  STL [R1+0x2ad4], R81 ;  /* 0x002ad45101007387 */ /* 0x000fe80000100800 */
[----:B------:R1:W-:Y:S02]  /*54eb0*/  STL [R1+0x2af8], R11 ;  /* 0x002af80b01007387 */ /* 0x0003e40000100800 */
[----:B-1----:R-:W-:Y:S02]  /*54ec0*/  IMAD.MOV.U32 R6, RZ, RZ, R10 ;  /* 0x000000ffff067224 */ /* 0x002fe400078e000a */
[----:B------:R-:W4:Y:S01]  /*54ed0*/  LDL.LU R83, [R1+0x2b98] ;  /* 0x002b980001537983 */ /* 0x000f220000300800 */
[----:B------:R-:W-:-:S03]  /*54ee0*/  IMAD.MOV.U32 R7, RZ, RZ, R81 ;  /* 0x000000ffff077224 */ /* 0x000fc600078e0051 */
[----:B------:R1:W-:Y:S04]  /*54ef0*/  STL [R1+0x2af4], R76 ;  /* 0x002af44c01007387 */ /* 0x0003e80000100800 */
[----:B------:R-:W4:Y:S04]  /*54f00*/  LDL.LU R10, [R1+0x2bb8] ;  /* 0x002bb800010a7983 */ /* 0x000f280000300800 */
[----:B------:R-:W4:Y:S04]  /*54f10*/  LDL.LU R84, [R1+0x2b94] ;  /* 0x002b940001547983 */ /* 0x000f280000300800 */
[----:B------:R1:W-:Y:S02]  /*54f20*/  LDGSTS.E [R5+0x61300], desc[UR4][R6.64], P0 ;  /* 0x6130000006057fae */ /* 0x0003e40008121844 */
[----:B-1----:R-:W-:-:S02]  /*54f30*/  IMAD.MOV.U32 R6, RZ, RZ, R11 ;  /* 0x000000ffff067224 */ /* 0x002fc400078e000b */
[----:B------:R-:W4:Y:S01]  /*54f40*/  LDL.LU R11, [R1+0x2bb4] ;  /* 0x002bb400010b7983 */ /* 0x000f220000300800 */
[----:B------:R-:W-:-:S03]  /*54f50*/  IMAD.MOV.U32 R7, RZ, RZ, R76 ;  /* 0x000000ffff077224 */ /* 0x000fc600078e004c */
[----:B------:R-:W4:Y:S04]  /*54f60*/  LDL.LU R76, [R1+0x2bd8] ;  /* 0x002bd800014c7983 */ /* 0x000f280000300800 */
[----:B------:R-:W4:Y:S04]  /*54f70*/  LDL.LU R81, [R1+0x2bf8] ;  /* 0x002bf80001517983 */ /* 0x000f280000300800 */
[----:B------:R1:W-:Y:S01]  /*54f80*/  LDGSTS.E [R5+0x61700], desc[UR4][R6.64], P0 ;  /* 0x6170000006057fae */ /* 0x0003e20008121844 */
[----:B--2---:R-:W-:-:S05]  /*54f90*/  IADD3 R77, P1, R77, R4, RZ ;  /* 0x000000044d4d7210 */ /* 0x004fca0007f3e0ff */
[----:B------:R2:W-:Y:S01]  /*54fa0*/  STL [R1+0x2b18], R77 ;  /* 0x002b184d01007387 */ /* 0x0005e20000100800 */
[----:B------:R-:W-:Y:S01]  /*54fb0*/  IADD3 R14, P2, R14, R4, RZ ;  /* 0x000000040e0e7210 */ /* 0x000fe20007f5e0ff */
[----:B-1----:R-:W-:Y:S02]  /*54fc0*/  IMAD.MOV.U32 R6, RZ, RZ, R77 ;  /* 0x000000ffff067224 */ /* 0x002fe400078e004d */
[----:B------:R-:W-:-:S05]  /*54fd0*/  IMAD.X R82, R82, 0x1, R3, P1 ;  /* 0x0000000152527824 */ /* 0x000fca00008e0603 */
[----:B------:R1:W-:Y:S04]  /*54fe0*/  STL [R1+0x2b14], R82 ;  /* 0x002b145201007387 */ /* 0x0003e80000100800 */
[----:B------:R-:W-:Y:S04]  /*54ff0*/  STL [R1+0x2b38], R14 ;  /* 0x002b380e01007387 */ /* 0x000fe80000100800 */
[----:B--2---:R-:W2:Y:S01]  /*55000*/  LDL.LU R77, [R1+0x2bd4] ;  /* 0x002bd400014d7983 */ /* 0x004ea20000300800 */
[----:B---3--:R-:W-:Y:S02]  /*55010*/  IMAD.X R79, R79, 0x1, R3, P2 ;  /* 0x000000014f4f7824 */ /* 0x008fe400010e0603 */
[----:B------:R-:W-:-:S03]  /*55020*/  IMAD.MOV.U32 R7, RZ, RZ, R82 ;  /* 0x000000ffff077224 */ /* 0x000fc600078e0052 */
[----:B------:R3:W-:Y:S04]  /*55030*/  STL [R1+0x2b34], R79 ;  /* 0x002b344f01007387 */ /* 0x0007e80000100800 */
[----:B-1----:R-:W2:Y:S01]  /*55040*/  LDL.LU R82, [R1+0x2bf4] ;  /* 0x002bf40001527983 */ /* 0x002ea20000300800 */
[----:B----4-:R-:W-:-:S03]  /*55050*/  IADD3 R78, P1, R78, R4, RZ ;  /* 0x000000044e4e7210 */ /* 0x010fc60007f3e0ff */
[----:B------:R1:W-:Y:S01]  /*55060*/  LDGSTS.E [R5+0x61b00], desc[UR4][R6.64], P0 ;  /* 0x61b0000006057fae */ /* 0x0003e20008121844 */
[----:B------:R-:W-:Y:S01]  /*55070*/  IADD3 R12, P2, R12, R4, RZ ;  /* 0x000000040c0c7210 */ /* 0x000fe20007f5e0ff */
[----:B-1----:R-:W-:Y:S02]  /*55080*/  IMAD.MOV.U32 R6, RZ, RZ, R14 ;  /* 0x000000ffff067224 */ /* 0x002fe400078e000e */
[----:B------:R-:W-:Y:S02]  /*55090*/  IMAD.MOV.U32 R7, RZ, RZ, R79 ;  /* 0x000000ffff077224 */ /* 0x000fe400078e004f */
[----:B---3--:R-:W3:Y:S04]  /*550a0*/  LDL.LU R79, [R1+0x2c18] ;  /* 0x002c1800014f7983 */ /* 0x008ee80000300800 */
[----:B------:R-:W4:Y:S01]  /*550b0*/  LDL.LU R14, [R1+0x2c38] ;  /* 0x002c3800010e7983 */ /* 0x000f220000300800 */
[----:B------:R-:W-:-:S03]  /*550c0*/  IMAD.X R80, R80, 0x1, R3, P1 ;  /* 0x0000000150507824 */ /* 0x000fc600008e0603 */
[----:B------:R-:W-:Y:S01]  /*550d0*/  STL [R1+0x2b58], R78 ;  /* 0x002b584e01007387 */ /* 0x000fe20000100800 */
        /* <DEDUP_REMOVED lines=8> */
[----:B------:R-:W4:Y:S01]  /*55160*/  LDL.LU R78, [R1+0x2c34] ;  /* 0x002c3400014e7983 */ /* 0x000f220000300800 */
[----:B------:R-:W-:-:S03]  /*55170*/  IADD3 R83, P1, R83, R4, RZ ;  /* 0x0000000453537210 */ /* 0x000fc60007f3e0ff */
[----:B------:R1:W-:Y:S01]  /*55180*/  LDGSTS.E [R5+0x62300], desc[UR4][R6.64], P0 ;  /* 0x6230000006057fae */ /* 0x0003e20008121844 */
[----:B------:R-:W-:Y:S01]  /*55190*/  IADD3 R10, P2, R10, R4, RZ ;  /* 0x000000040a0a7210 */ /* 0x000fe20007f5e0ff */
[----:B------:R-:W-:Y:S02]  /*551a0*/  IMAD.X R84, R84, 0x1, R3, P1 ;  /* 0x0000000154547824 */ /* 0x000fe400008e0603 */
[----:B-1----:R-:W-:Y:S02]  /*551b0*/  IMAD.MOV.U32 R6, RZ, RZ, R12 ;  /* 0x000000ffff067224 */ /* 0x002fe400078e000c */
[----:B------:R-:W-:Y:S02]  /*551c0*/  IMAD.MOV.U32 R7, RZ, RZ, R13 ;  /* 0x000000ffff077224 */ /* 0x000fe400078e000d */
[----:B------:R-:W4:Y:S04]  /*551d0*/  LDL.LU.64 R12, [R1+0x2228] ;  /* 0x00222800010c7983 */ /* 0x000f280000300a00 */
[----:B------:R-:W-:Y:S01]  /*551e0*/  STL [R1+0x2b98], R83 ;  /* 0x002b985301007387 */ /* 0x000fe20000100800 */
[----:B------:R-:W-:-:S03]  /*551f0*/  IMAD.X R11, R11, 0x1, R3, P2 ;  /* 0x000000010b0b7824 */ /* 0x000fc600010e0603 */
[----:B------:R1:W-:Y:S04]  /*55200*/  LDGSTS.E [R5+0x62700], desc[UR4][R6.64], P0 ;  /* 0x6270000006057fae */ /* 0x0003e80008121844 */
[----:B------:R-:W-:Y:S04]  /*55210*/  STL [R1+0x2b94], R84 ;  /* 0x002b945401007387 */ /* 0x000fe80000100800 */
[----:B------:R-:W-:Y:S01]  /*55220*/  STL [R1+0x2bb8], R10 ;  /* 0x002bb80a01007387 */ /* 0x000fe20000100800 */
[----:B-1----:R-:W-:-:S03]  /*55230*/  IMAD.MOV.U32 R6, RZ, RZ, R83 ;  /* 0x000000ffff067224 */ /* 0x002fc600078e0053 */
[----:B------:R-:W4:Y:S01]  /*55240*/  LDL.LU.64 R88, [R1+0x2208] ;  /* 0x0022080001587983 */ /* 0x000f220000300a00 */
[----:B------:R-:W-:-:S03]  /*55250*/  IMAD.MOV.U32 R7, RZ, RZ, R84 ;  /* 0x000000ffff077224 */ /* 0x000fc600078e0054 */
[----:B------:R1:W-:Y:S04]  /*55260*/  STL [R1+0x2bb4], R11 ;  /* 0x002bb40b01007387 */ /* 0x0003e80000100800 */
[----:B------:R1:W-:Y:S01]  /*55270*/  LDGSTS.E [R5+0x62b00], desc[UR4][R6.64], P0 ;  /* 0x62b0000006057fae */ /* 0x0003e20008121844 */
[-C--:B------:R-:W-:Y:S01]  /*55280*/  IADD3 R76, P1, R76, R4.reuse, RZ ;  /* 0x000000044c4c7210 */ /* 0x080fe20007f3e0ff */
[----:B-1----:R-:W-:Y:S02]  /*55290*/  IMAD.MOV.U32 R6, RZ, RZ, R10 ;  /* 0x000000ffff067224 */ /* 0x002fe400078e000a */
[----:B------:R-:W-:Y:S02]  /*552a0*/  IMAD.MOV.U32 R7, RZ, RZ, R11 ;  /* 0x000000ffff077224 */ /* 0x000fe400078e000b */
[----:B------:R-:W4:Y:S01]  /*552b0*/  LDL.LU.64 R10, [R1+0x21e8] ;  /* 0x0021e800010a7983 */ /* 0x000f220000300a00 */
[----:B------:R-:W-:-:S03]  /*552c0*/  IADD3 R81, P2, R81, R4, RZ ;  /* 0x0000000451517210 */ /* 0x000fc60007f5e0ff */
[----:B------:R-:W4:Y:S04]  /*552d0*/  LDL.LU.64 R86, [R1+0x21c8] ;  /* 0x0021c80001567983 */ /* 0x000f280000300a00 */
[----:B------:R-:W-:Y:S04]  /*552e0*/  STL [R1+0x2bd8], R76 ;  /* 0x002bd84c01007387 */ /* 0x000fe80000100800 */
[----:B------:R1:W-:Y:S02]  /*552f0*/  LDGSTS.E [R5+0x62f00], desc[UR4][R6.64], P0 ;  /* 0x62f0000006057fae */ /* 0x0003e40008121844 */
[----:B-1----:R-:W-:-:S02]  /*55300*/  IMAD.MOV.U32 R6, RZ, RZ, R76 ;  /* 0x000000ffff067224 */ /* 0x002fc400078e004c */
[----:B--2---:R-:W-:-:S04]  /*55310*/  IMAD.X R77, R77, 0x1, R3, P1 ;  /* 0x000000014d4d7824 */ /* 0x004fc800008e0603 */
[----:B------:R-:W-:Y:S01]  /*55320*/  IMAD.MOV.U32 R7, RZ, RZ, R77 ;  /* 0x000000ffff077224 */ /* 0x000fe200078e004d */
[----:B------:R1:W-:Y:S04]  /*55330*/  STL [R1+0x2bd4], R77 ;  /* 0x002bd44d01007387 */ /* 0x0003e80000100800 */
[----:B------:R-:W-:Y:S01]  /*55340*/  STL [R1+0x2bf8], R81 ;  /* 0x002bf85101007387 */ /* 0x000fe20000100800 */
[----:B------:R-:W-:-:S03]  /*55350*/  IMAD.X R82, R82, 0x1, R3, P2 ;  /* 0x0000000152527824 */ /* 0x000fc600010e0603 */
[----:B------:R2:W-:Y:S04]  /*55360*/  LDGSTS.E [R5+0x63300], desc[UR4][R6.64], P0 ;  /* 0x6330000006057fae */ /* 0x0005e80008121844 */
[----:B-1----:R-:W4:Y:S04]  /*55370*/  LDL.LU.64 R76, [R1+0x21a8] ;  /* 0x0021a800014c7983 */ /* 0x002f280000300a00 */
[----:B------:R1:W-:Y:S04]  /*55380*/  STL [R1+0x2bf4], R82 ;  /* 0x002bf45201007387 */ /* 0x0003e80000100800 */
[----:B------:R-:W4:Y:S01]  /*55390*/  LDL.LU.64 R84, [R1+0x2188] ;  /* 0x0021880001547983 */ /* 0x000f220000300a00 */
[----:B---3--:R-:W-:Y:S01]  /*553a0*/  IADD3 R79, P1, R79, R4, RZ ;  /* 0x000000044f4f7210 */ /* 0x008fe20007f3e0ff */
[----:B--2---:R-:W-:-:S02]  /*553b0*/  IMAD.MOV.U32 R6, RZ, RZ, R81 ;  /* 0x000000ffff067224 */ /* 0x004fc400078e0051 */
[----:B------:R-:W-:Y:S01]  /*553c0*/  IMAD.MOV.U32 R7, RZ, RZ, R82 ;  /* 0x000000ffff077224 */ /* 0x000fe200078e0052 */
[----:B----4-:R-:W-:Y:S01]  /*553d0*/  IADD3 R14, P2, R14, R4, RZ ;  /* 0x000000040e0e7210 */ /* 0x010fe20007f5e0ff */
[----:B-1----:R-:W2:Y:S04]  /*553e0*/  LDL.LU.64 R82, [R1+0x2168] ;  /* 0x0021680001527983 */ /* 0x002ea80000300a00 */
[----:B------:R-:W-:Y:S04]  /*553f0*/  STL [R1+0x2c18], R79 ;  /* 0x002c184f01007387 */ /* 0x000fe80000100800 */
[----:B------:R1:W-:Y:S01]  /*55400*/  LDGSTS.E [R5+0x63700], desc[UR4][R6.64], P0 ;  /* 0x6370000006057fae */ /* 0x0003e20008121844 */
[----:B------:R-:W-:-:S02]  /*55410*/  IMAD.X R80, R80, 0x1, R3, P1 ;  /* 0x0000000150507824 */ /* 0x000fc400008e0603 */
[----:B-1----:R-:W-:Y:S02]  /*55420*/  IMAD.MOV.U32 R6, RZ, RZ, R79 ;  /* 0x000000ffff067224 */ /* 0x002fe400078e004f */
[----:B------:R-:W-:Y:S01]  /*55430*/  IMAD.MOV.U32 R7, RZ, RZ, R80 ;  /* 0x000000ffff077224 */ /* 0x000fe200078e0050 */
[----:B------:R1:W-:Y:S01]  /*55440*/  STL [R1+0x2c14], R80 ;  /* 0x002c145001007387 */ /* 0x0003e20000100800 */
[----:B------:R-:W-:-:S03]  /*55450*/  IMAD.X R78, R78, 0x1, R3, P2 ;  /* 0x000000014e4e7824 */ /* 0x000fc600010e0603 */
[----:B------:R-:W-:Y:S04]  /*55460*/  STL [R1+0x2c38], R14 ;  /* 0x002c380e01007387 */ /* 0x000fe80000100800 */
[----:B------:R3:W-:Y:S04]  /*55470*/  LDGSTS.E [R5+0x63b00], desc[UR4][R6.64], P0 ;  /* 0x63b0000006057fae */ /* 0x0007e80008121844 */
[----:B-1----:R-:W4:Y:S04]  /*55480*/  LDL.LU.64 R80, [R1+0x2148] ;  /* 0x0021480001507983 */ /* 0x002f280000300a00 */
[----:B------:R1:W-:Y:S01]  /*55490*/  STL [R1+0x2c34], R78 ;  /* 0x002c344e01007387 */ /* 0x0003e20000100800 */
[----:B---3--:R-:W-:-:S03]  /*554a0*/  IMAD.MOV.U32 R7, RZ, RZ, R78 ;  /* 0x000000ffff077224 */ /* 0x008fc600078e004e */
[----:B-1----:R-:W3:Y:S01]  /*554b0*/  LDL.LU.64 R78, [R1+0x2128] ;  /* 0x00212800014e7983 */ /* 0x002ee20000300a00 */
[----:B------:R-:W-:Y:S01]  /*554c0*/  IMAD.MOV.U32 R6, RZ, RZ, R14 ;  /* 0x000000ffff067224 */ /* 0x000fe200078e000e */
[----:B------:R-:W-:Y:S02]  /*554d0*/  IADD3 R90, P1, R12, R4, RZ ;  /* 0x000000040c5a7210 */ /* 0x000fe40007f3e0ff */
[----:B------:R-:W3:Y:S04]  /*554e0*/  LDL.LU.64 R110, [R1+0x2108] ;  /* 0x00210800016e7983 */ /* 0x000ee80000300a00 */
[----:B------:R1:W-:Y:S02]  /*554f0*/  LDGSTS.E [R5+0x63f00], desc[UR4][R6.64], P0 ;  /* 0x63f0000006057fae */ /* 0x0003e40008121844 */
[----:B-1----:R-:W-:-:S02]  /*55500*/  IMAD.X R6, R13, 0x1, R3, P1 ;  /* 0x000000010d067824 */ /* 0x002fc400008e0603 */
[----:B------:R-:W3:Y:S01]  /*55510*/  LDL.LU.64 R12, [R1+0x20e8] ;  /* 0x0020e800010c7983 */ /* 0x000ee20000300a00 */
[----:B------:R-:W-:-:S03]  /*55520*/  IADD3 R92, P1, R88, R4, RZ ;  /* 0x00000004585c7210 */ /* 0x000fc60007f3e0ff */
[----:B------:R-:W3:Y:S02]  /*55530*/  LDL.LU.64 R114, [R1+0x20c8] ;  /* 0x0020c80001727983 */ /* 0x000ee40000300a00 */
[----:B------:R-:W-:Y:S02]  /*55540*/  IMAD.X R7, R89, 0x1, R3, P1 ;  /* 0x0000000159077824 */ /* 0x000fe400008e0603 */
[----:B------:R-:W3:Y:S01]  /*55550*/  LDL.LU.64 R116, [R1+0x20a8] ;  /* 0x0020a80001747983 */ /* 0x000ee20000300a00 */
[----:B------:R-:W-:-:S05]  /*55560*/  IADD3 R94, P1, R10, R4, RZ ;  /* 0x000000040a5e7210 */ /* 0x000fca0007f3e0ff */
[----:B------:R-:W-:Y:S02]  /*55570*/  IMAD.X R95, R11, 0x1, R3, P1 ;  /* 0x000000010b5f7824 */ /* 0x000fe400008e0603 */
        /* <DEDUP_REMOVED lines=12> */
[----:B--2---:R-:W-:-:S05]  /*55640*/  IADD3 R102, P1, R82, R4, RZ ;  /* 0x0000000452667210 */ /* 0x004fca0007f3e0ff */
[----:B------:R-:W-:Y:S02]  /*55650*/  IMAD.X R103, R83, 0x1, R3, P1 ;  /* 0x0000000153677824 */ /* 0x000fe400008e0603 */
[----:B------:R-:W2:Y:S01]  /*55660*/  LDL.LU.64 R82, [R1+0x1fc8] ;  /* 0x001fc80001527983 */ /* 0x000ea20000300a00 */
[----:B----4-:R-:W-:-:S05]  /*55670*/  IADD3 R104, P1, R80, R4, RZ ;  /* 0x0000000450687210 */ /* 0x010fca0007f3e0ff */
[----:B------:R-:W-:Y:S02]  /*55680*/  IMAD.X R105, R81, 0x1, R3, P1 ;  /* 0x0000000151697824 */ /* 0x000fe400008e0603 */
[----:B------:R-:W4:Y:S01]  /*55690*/  LDL.LU.64 R80, [R1+0x1fa8] ;  /* 0x001fa80001507983 */ /* 0x000f220000300a00 */
[----:B---3--:R-:W-:-:S05]  /*556a0*/  IADD3 R106, P1, R78, R4, RZ ;  /* 0x000000044e6a7210 */ /* 0x008fca0007f3e0ff */
[--C-:B------:R-:W-:Y:S01]  /*556b0*/  IMAD.X R107, R79, 0x1, R3.reuse, P1 ;  /* 0x000000014f6b7824 */ /* 0x100fe200008e0603 */
[-C--:B------:R-:W-:Y:S01]  /*556c0*/  IADD3 R108, P1, R110, R4.reuse, RZ ;  /* 0x000000046e6c7210 */ /* 0x080fe20007f3e0ff */
[----:B------:R-:W3:Y:S04]  /*556d0*/  LDL.LU.64 R78, [R1+0x1f88] ;  /* 0x001f8800014e7983 */ /* 0x000ee80000300a00 */
[----:B------:R-:W-:Y:S01]  /*556e0*/  IMAD.X R109, R111, 0x1, R3, P1 ;  /* 0x000000016f6d7824 */ /* 0x000fe200008e0603 */
[----:B------:R-:W-:-:S05]  /*556f0*/  IADD3 R110, P1, R12, R4, RZ ;  /* 0x000000040c6e7210 */ /* 0x000fca0007f3e0ff */
[--C-:B------:R-:W-:Y:S01]  /*55700*/  IMAD.X R111, R13, 0x1, R3.reuse, P1 ;  /* 0x000000010d6f7824 */ /* 0x100fe200008e0603 */
[-C--:B------:R-:W-:Y:S01]  /*55710*/  IADD3 R112, P1, R114, R4.reuse, RZ ;  /* 0x0000000472707210 */ /* 0x080fe20007f3e0ff */
[----:B------:R-:W3:Y:S04]  /*55720*/  LDL.LU.64 R12, [R1+0x1f68] ;  /* 0x001f6800010c7983 */ /* 0x000ee80000300a00 */
[----:B------:R-:W-:Y:S01]  /*55730*/  IMAD.X R113, R115, 0x1, R3, P1 ;  /* 0x0000000173717824 */ /* 0x000fe200008e0603 */
[----:B------:R-:W-:-:S05]  /*55740*/  IADD3 R114, P1, R116, R4, RZ ;  /* 0x0000000474727210 */ /* 0x000fca0007f3e0ff */
        /* <DEDUP_REMOVED lines=10> */
[----:B------:R-:W3:Y:S01]  /*557f0*/  LDL.LU.64 R76, [R1+0x1f28] ;  /* 0x001f2800014c7983 */ /* 0x000ee20000300a00 */
[----:B------:R-:W-:-:S03]  /*55800*/  IADD3 R124, P1, R86, R4, RZ ;  /* 0x00000004567c7210 */ /* 0x000fc60007f3e0ff */
[----:B------:R-:W3:Y:S02]  /*55810*/  LDL.LU.64 R88, [R1+0x1f08] ;  /* 0x001f080001587983 */ /* 0x000ee40000300a00 */
[--C-:B------:R-:W-:Y:S01]  /*55820*/  IMAD.X R125, R87, 0x1, R3.reuse, P1 ;  /* 0x00000001577d7824 */ /* 0x100fe200008e0603 */
[-C--:B------:R-:W-:Y:S01]  /*55830*/  IADD3 R126, P1, R84, R4.reuse, RZ ;  /* 0x00000004547e7210 */ /* 0x080fe20007f3e0ff */
[----:B------:R-:W3:Y:S04]  /*55840*/  LDL.LU.64 R86, [R1+0x1ee8] ;  /* 0x001ee80001567983 */ /* 0x000ee80000300a00 */
[--C-:B------:R-:W-:Y:S01]  /*55850*/  IMAD.X R127, R85, 0x1, R3.reuse, P1 ;  /* 0x00000001557f7824 */ /* 0x100fe200008e0603 */
[----:B--2---:R-:W-:Y:S01]  /*55860*/  IADD3 R128, P1, R82, R4, RZ ;  /* 0x0000000452807210 */ /* 0x004fe20007f3e0ff */
[----:B------:R-:W2:Y:S04]  /*55870*/  LDL.LU.64 R84, [R1+0x1ec8] ;  /* 0x001ec80001547983 */ /* 0x000ea80000300a00 */
[----:B------:R-:W-:-:S02]  /*55880*/  IMAD.X R129, R83, 0x1, R3, P1 ;  /* 0x0000000153817824 */ /* 0x000fc400008e0603 */
[----:B------:R-:W2:Y:S01]  /*55890*/  LDL.LU.64 R82, [R1+0x1ea8] ;  /* 0x001ea80001527983 */ /* 0x000ea20000300a00 */
[----:B----4-:R-:W-:-:S05]  /*558a0*/  IADD3 R130, P1, R80, R4, RZ ;  /* 0x0000000450827210 */ /* 0x010fca0007f3e0ff */
[----:B------:R-:W-:Y:S02]  /*558b0*/  IMAD.X R131, R81, 0x1, R3, P1 ;  /* 0x0000000151837824 */ /* 0x000fe400008e0603 */
[----:B------:R-:W4:Y:S01]  /*558c0*/  LDL.LU.64 R80, [R1+0x1e88] ;  /* 0x001e880001507983 */ /* 0x000f220000300a00 */
[----:B---3--:R-:W-:-:S05]  /*558d0*/  IADD3 R132, P1, R78, R4, RZ ;  /* 0x000000044e847210 */ /* 0x008fca0007f3e0ff */
[----:B------:R-:W-:Y:S01]  /*558e0*/  IMAD.X R133, R79, 0x1, R3, P1 ;  /* 0x000000014f857824 */ /* 0x000fe200008e0603 */
[----:B------:R-:W-:-:S05]  /*558f0*/  IADD3 R134, P1, R12, R4, RZ ;  /* 0x000000040c867210 */ /* 0x000fca0007f3e0ff */
[----:B------:R-:W-:Y:S02]  /*55900*/  IMAD.X R135, R13, 0x1, R3, P1 ;  /* 0x000000010d877824 */ /* 0x000fe400008e0603 */
[----:B------:R-:W3:Y:S01]  /*55910*/  LDL.LU.64 R12, [R1+0x1e68] ;  /* 0x001e6800010c7983 */ /* 0x000ee20000300a00 */
[----:B------:R-:W-:-:S05]  /*55920*/  IADD3 R136, P1, R10, R4, RZ ;  /* 0x000000040a887210 */ /* 0x000fca0007f3e0ff */
[----:B------:R-:W-:Y:S02]  /*55930*/  IMAD.X R137, R11, 0x1, R3, P1 ;  /* 0x000000010b897824 */ /* 0x000fe400008e0603 */
[----:B------:R-:W3:Y:S01]  /*55940*/  LDL.LU.64 R10, [R1+0x1e48] ;  /* 0x001e4800010a7983 */ /* 0x000ee20000300a00 */
[----:B------:R-:W-:-:S05]  /*55950*/  IADD3 R138, P1, R76, R4, RZ ;  /* 0x000000044c8a7210 */ /* 0x000fca0007f3e0ff */
[----:B------:R-:W-:Y:S02]  /*55960*/  IMAD.X R139, R77, 0x1, R3, P1 ;  /* 0x000000014d8b7824 */ /* 0x000fe400008e0603 */
[----:B------:R-:W3:Y:S04]  /*55970*/  LDL.LU.64 R76, [R1+0x1e28] ;  /* 0x001e2800014c7983 */ /* 0x000ee80000300a00 */
[----:B------:R-:W3:Y:S01]  /*55980*/  LDL.LU.64 R78, [R1+0x1e08] ;  /* 0x001e0800014e7983 */ /* 0x000ee20000300a00 */
        /* <DEDUP_REMOVED lines=8> */
[----:B----4-:R-:W-:-:S05]  /*55a10*/  IADD3 R148, P1, R80, R4, RZ ;  /* 0x0000000450947210 */ /* 0x010fca0007f3e0ff */
[----:B------:R-:W-:Y:S01]  /*55a20*/  IMAD.X R149, R81, 0x1, R3, P1 ;  /* 0x0000000151957824 */ /* 0x000fe200008e0603 */
[----:B---3--:R-:W-:-:S05]  /*55a30*/  IADD3 R150, P1, R12, R4, RZ ;  /* 0x000000040c967210 */ /* 0x008fca0007f3e0ff */
[----:B------:R-:W-:Y:S01]  /*55a40*/  IMAD.X R151, R13, 0x1, R3, P1 ;  /* 0x000000010d977824 */ /* 0x000fe200008e0603 */
[----:B------:R-:W-:-:S05]  /*55a50*/  IADD3 R12, P1, R10, R4, RZ ;  /* 0x000000040a0c7210 */ /* 0x000fca0007f3e0ff */
[----:B------:R-:W-:Y:S02]  /*55a60*/  IMAD.X R13, R11, 0x1, R3, P1 ;  /* 0x000000010b0d7824 */ /* 0x000fe400008e0603 */
[----:B------:R-:W-:Y:S02]  /*55a70*/  IMAD.MOV.U32 R91, RZ, RZ, R6 ;  /* 0x000000ffff5b7224 */ /* 0x000fe400078e0006 */
[----:B------:R-:W-:-:S03]  /*55a80*/  IMAD.MOV.U32 R93, RZ, RZ, R7 ;  /* 0x000000ffff5d7224 */ /* 0x000fc600078e0007 */
        /* <DEDUP_REMOVED lines=24> */
[----:B------:R4:W-:Y:S01]  /*55c10*/  STL.64 [R1+0x1f28], R138 ;  /* 0x001f288a01007387 */ /* 0x0009e20000100a00 */
[----:B------:R-:W-:-:S03]  /*55c20*/  IADD3 R10, P1, R76, R4, RZ ;  /* 0x000000044c0a7210 */ /* 0x000fc60007f3e0ff */
[----:B------:R1:W-:Y:S02]  /*55c30*/  LDGSTS.E [R5+0x64300], desc[UR4][R90.64], P0 ;  /* 0x643000005a057fae */ /* 0x0003e40008121844 */
[--C-:B------:R-:W-:Y:S01]  /*55c40*/  IMAD.X R11, R77, 0x1, R3.reuse, P1 ;  /* 0x000000014d0b7824 */ /* 0x100fe200008e0603 */
[-C--:B------:R-:W-:Y:S01]  /*55c50*/  IADD3 R77, P1, R78, R4.reuse, RZ ;  /* 0x000000044e4d7210 */ /* 0x080fe20007f3e0ff */
[----:B------:R4:W-:Y:S04]  /*55c60*/  STL.64 [R1+0x1f08], R140 ;  /* 0x001f088c01007387 */ /* 0x0009e80000100a00 */
[--C-:B------:R-:W-:Y:S01]  /*55c70*/  IMAD.X R76, R79, 0x1, R3.reuse, P1 ;  /* 0x000000014f4c7824 */ /* 0x100fe200008e0603 */
[-C--:B------:R-:W-:Y:S01]  /*55c80*/  IADD3 R78, P1, R246, R4.reuse, RZ ;  /* 0x00000004f64e7210 */ /* 0x080fe20007f3e0ff */
[----:B------:R1:W-:Y:S04]  /*55c90*/  LDGSTS.E [R5+0x64700], desc[UR4][R92.64], P0 ;  /* 0x647000005c057fae */ /* 0x0003e80008121844 */
[--C-:B------:R-:W-:Y:S01]  /*55ca0*/  IMAD.X R246, R247, 0x1, R3.reuse, P1 ;  /* 0x00000001f7f67824 */ /* 0x100fe200008e0603 */
[-C--:B------:R-:W-:Y:S01]  /*55cb0*/  IADD3 R79, P1, R238, R4.reuse, RZ ;  /* 0x00000004ee4f7210 */ /* 0x080fe20007f3e0ff */
[----:B------:R4:W-:Y:S04]  /*55cc0*/  STL.64 [R1+0x1ee8], R142 ;  /* 0x001ee88e01007387 */ /* 0x0009e80000100a00 */
[--C-:B------:R-:W-:Y:S01]  /*55cd0*/  IMAD.X R238, R239, 0x1, R3.reuse, P1 ;  /* 0x00000001efee7824 */ /* 0x100fe200008e0603 */
[-C--:B------:R-:W-:Y:S01]  /*55ce0*/  IADD3 R80, P1, R230, R4.reuse, RZ ;  /* 0x00000004e6507210 */ /* 0x080fe20007f3e0ff */
[----:B------:R-:W-:Y:S01]  /*55cf0*/  IMAD.MOV.U32 R7, RZ, RZ, R76 ;  /* 0x000000ffff077224 */ /* 0x000fe200078e004c */
[----:B------:R1:W-:Y:S03]  /*55d00*/  LDGSTS.E [R5+0x64b00], desc[UR4][R94.64], P0 ;  /* 0x64b000005e057fae */ /* 0x0003e60008121844 */
[--C-:B------:R-:W-:Y:S01]  /*55d10*/  IMAD.X R230, R231, 0x1, R3.reuse, P1 ;  /* 0x00000001e7e67824 */ /* 0x100fe200008e0603 */
[-C--:B------:R-:W-:Y:S01]  /*55d20*/  IADD3 R81, P1, R222, R4.reuse, RZ ;  /* 0x00000004de517210 */ /* 0x080fe20007f3e0ff */
[----:B------:R4:W-:Y:S04]  /*55d30*/  STL.64 [R1+0x1ec8], R144 ;  /* 0x001ec89001007387 */ /* 0x0009e80000100a00 */
[----:B------:R-:W-:Y:S01]  /*55d40*/  IMAD.X R222, R223, 0x1, R3, P1 ;  /* 0x00000001dfde7824 */ /* 0x000fe200008e0603 */
[-C--:B------:R-:W-:Y:S01]  /*55d50*/  IADD3 R82, P1, R214, R4.reuse, RZ ;  /* 0x00000004d6527210 */ /* 0x080fe20007f3e0ff */
[----:B------:R-:W-:Y:S01]  /*55d60*/  IMAD.MOV.U32 R6, RZ, RZ, R77 ;  /* 0x000000ffff067224 */ /* 0x000fe200078e004d */
[----:B------:R1:W-:Y:S03]  /*55d70*/  LDGSTS.E [R5+0x64f00], desc[UR4][R96.64], P0 ;  /* 0x64f0000060057fae */ /* 0x0003e60008121844 */
        /* <DEDUP_REMOVED lines=12> */
[----:B------:R1:W5:Y:S04]  /*55e40*/  LDL.LU R76, [R1+0x32e4] ;  /* 0x0032e400014c7983 */ /* 0x0003680000300800 */
[--C-:B------:R-:W-:Y:S01]  /*55e50*/  IMAD.X R182, R183, 0x1, R3.reuse, P1 ;  /* 0x00000001b7b67824 */ /* 0x100fe200008e0603 */
[-C--:B------:R-:W-:Y:S01]  /*55e60*/  IADD3 R87, P1, R174, R4.reuse, RZ ;  /* 0x00000004ae577210 */ /* 0x080fe20007f3e0ff */
[----:B------:R1:W5:Y:S04]  /*55e70*/  LDL.LU R77, [R1+0x32e0] ;  /* 0x0032e000014d7983 */ /* 0x0003680000300800 */
[--C-:B------:R-:W-:Y:S01]  /*55e80*/  IMAD.X R174, R175, 0x1, R3.reuse, P1 ;  /* 0x00000001afae7824 */ /* 0x100fe200008e0603 */
[-C--:B------:R-:W-:Y:S01]  /*55e90*/  IADD3 R88, P1, R166, R4.reuse, RZ ;  /* 0x00000004a6587210 */ /* 0x080fe20007f3e0ff */
[----:B------:R-:W-:Y:S01]  /*55ea0*/  IMAD.MOV.U32 R246, RZ, RZ, R78 ;  /* 0x000000fffff67224 */ /* 0x000fe200078e004e */
[----:B------:R1:W-:Y:S03]  /*55eb0*/  LDGSTS.E [R5+0x65700], desc[UR4][R100.64], P0 ;  /* 0x6570000064057fae */ /* 0x0003e60008121844 */
[----:B------:R-:W-:Y:S01]  /*55ec0*/  IMAD.X R166, R167, 0x1, R3, P1 ;  /* 0x00000001a7a67824 */ /* 0x000fe200008e0603 */
[----:B------:R-:W-:Y:S01]  /*55ed0*/  IADD3 R89, P1, R158, R4, RZ ;  /* 0x000000049e597210 */ /* 0x000fe20007f3e0ff */
[----:B------:R4:W-:Y:S01]  /*55ee0*/  STL.64 [R1+0x1e68], R150 ;  /* 0x001e689601007387 */ /* 0x0009e20000100a00 */
[----:B------:R-:W-:-:S03]  /*55ef0*/  IMAD.MOV.U32 R239, RZ, RZ, R238 ;  /* 0x000000ffffef7224 */ /* 0x000fc600078e00ee */
[----:B------:R-:W-:Y:S01]  /*55f00*/  IMAD.X R158, R159, 0x1, R3, P1 ;  /* 0x000000019f9e7824 */ /* 0x000fe200008e0603 */
[----:B------:R-:W-:Y:S01]  /*55f10*/  IADD3 R252, P1, R22, R4, RZ ;  /* 0x0000000416fc7210 */ /* 0x000fe20007f3e0ff */
[----:B------:R1:W5:Y:S01]  /*55f20*/  LDL.LU R78, [R1+0x32dc] ;  /* 0x0032dc00014e7983 */ /* 0x0003620000300800 */
[----:B------:R-:W-:Y:S02]  /*55f30*/  IMAD.MOV.U32 R238, RZ, RZ, R79 ;  /* 0x000000ffffee7224 */ /* 0x000fe400078e004f */
[----:B------:R-:W-:Y:S01]  /*55f40*/  IMAD.MOV.U32 R231, RZ, RZ, R230 ;  /* 0x000000ffffe77224 */ /* 0x000fe200078e00e6 */
[----:B------:R4:W-:Y:S01]  /*55f50*/  STL.64 [R1+0x1e48], R12 ;  /* 0x001e480c01007387 */ /* 0x0009e20000100a00 */
[----:B------:R-:W-:-:S03]  /*55f60*/  IMAD.MOV.U32 R230, RZ, RZ, R80 ;  /* 0x000000ffffe67224 */ /* 0x000fc600078e0050 */
[----:B------:R1:W5:Y:S01]  /*55f70*/  LDL.LU R79, [R1+0x32d8] ;  /* 0x0032d800014f7983 */ /* 0x0003620000300800 */
[----:B------:R-:W-:Y:S01]  /*55f80*/  IMAD.X R22, R23, 0x1, R3, P1 ;  /* 0x0000000117167824 */ /* 0x000fe200008e0603 */
[----:B------:R-:W-:Y:S01]  /*55f90*/  IADD3 R14, P1, R8, R4, RZ ;  /* 0x00000004080e7210 */ /* 0x000fe20007f3e0ff */
[----:B------:R-:W-:Y:S01]  /*55fa0*/  IMAD.MOV.U32 R223, RZ, RZ, R222 ;  /* 0x000000ffffdf7224 */ /* 0x000fe200078e00de */
[----:B------:R4:W-:Y:S01]  /*55fb0*/  STL.64 [R1+0x1e28], R10 ;  /* 0x001e280a01007387 */ /* 0x0009e20000100a00 */
[----:B------:R-:W-:Y:S02]  /*55fc0*/  IMAD.MOV.U32 R222, RZ, RZ, R81 ;  /* 0x000000ffffde7224 */ /* 0x000fe400078e0051 */
[----:B------:R-:W-:Y:S01]  /*55fd0*/  IMAD.MOV.U32 R215, RZ, RZ, R214 ;  /* 0x000000ffffd77224 */ /* 0x000fe200078e00d6 */
[----:B------:R1:W5:Y:S01]  /*55fe0*/  LDL.LU R80, [R1+0x32d4] ;  /* 0x0032d40001507983 */ /* 0x0003620000300800 */
[----:B------:R-:W-:Y:S02]  /*55ff0*/  IMAD.MOV.U32 R214, RZ, RZ, R82 ;  /* 0x000000ffffd67224 */ /* 0x000fe400078e0052 */
[----:B------:R-:W-:Y:S01]  /*56000*/  IMAD.MOV.U32 R207, RZ, RZ, R206 ;  /* 0x000000ffffcf7224 */ /* 0x000fe200078e00ce */
[----:B------:R1:W-:Y:S01]  /*56010*/  STL.64 [R1+0x1e08], R6 ;  /* 0x001e080601007387 */ /* 0x0003e20000100a00 */
[----:B------:R-:W-:-:S02]  /*56020*/  IMAD.MOV.U32 R206, RZ, RZ, R83 ;  /* 0x000000ffffce7224 */ /* 0x000fc400078e0053 */
[----:B------:R-:W-:Y:S01]  /*56030*/  IMAD.MOV.U32 R199, RZ, RZ, R198 ;  /* 0x000000ffffc77224 */ /* 0x000fe200078e00c6 */
[----:B------:R1:W5:Y:S01]  /*56040*/  LDL.LU R81, [R1+0x32d0] ;  /* 0x0032d00001517983 */ /* 0x0003620000300800 */
[----:B------:R-:W-:Y:S02]  /*56050*/  IMAD.MOV.U32 R198, RZ, RZ, R84 ;  /* 0x000000ffffc67224 */ /* 0x000fe400078e0054 */
[----:B------:R-:W-:Y:S01]  /*56060*/  IMAD.MOV.U32 R191, RZ, RZ, R190 ;  /* 0x000000ffffbf7224 */ /* 0x000fe200078e00be */
[----:B------:R1:W5:Y:S01]  /*56070*/  LDL.LU R82, [R1+0x32cc] ;  /* 0x0032cc0001527983 */ /* 0x0003620000300800 */
[----:B------:R-:W-:Y:S02]  /*56080*/  IMAD.MOV.U32 R190, RZ, RZ, R85 ;  /* 0x000000ffffbe7224 */ /* 0x000fe400078e0055 */
[----:B------:R-:W-:Y:S01]  /*56090*/  IMAD.MOV.U32 R183, RZ, RZ, R182 ;  /* 0x000000ffffb77224 */ /* 0x000fe200078e00b6 */
[----:B------:R1:W5:Y:S01]  /*560a0*/  LDL.LU R83, [R1+0x32c8] ;  /* 0x0032c80001537983 */ /* 0x0003620000300800 */
[----:B------:R-:W-:-:S02]  /*560b0*/  IMAD.X R8, R9, 0x1, R3, P1 ;  /* 0x0000000109087824 */ /* 0x000fc400008e0603 */
        /* <DEDUP_REMOVED lines=16> */
[----:B------:R1:W5:Y:S04]  /*561c0*/  LDL.LU R89, [R1+0x32b0] ;  /* 0x0032b00001597983 */ /* 0x0003680000300800 */
[----:B------:R1:W5:Y:S04]  /*561d0*/  LDL.LU R252, [R1+0x32ac] ;  /* 0x0032ac0001fc7983 */ /* 0x0003680000300800 */
[----:B------:R2:W5:Y:S04]  /*561e0*/  LDL.LU R14, [R1+0x32a8] ;  /* 0x0032a800010e7983 */ /* 0x0005680000300800 */
[----:B-1----:R1:W5:Y:S04]  /*561f0*/  LDL.LU.64 R90, [R1+0x32a0] ;  /* 0x0032a000015a7983 */ /* 0x0023680000300a00 */
[----:B--2---:R1:W5:Y:S04]  /*56200*/  LDL.LU.64 R92, [R1+0x3298] ;  /* 0x00329800015c7983 */ /* 0x0043680000300a00 */
[----:B---3--:R1:W5:Y:S04]  /*56210*/  LDL.LU.64 R94, [R1+0x3290] ;  /* 0x00329000015e7983 */ /* 0x0083680000300a00 */
[----:B----4-:R1:W5:Y:S04]  /*56220*/  LDL.LU.64 R96, [R1+0x3288] ;  /* 0x0032880001607983 */ /* 0x0103680000300a00 */
[----:B------:R1:W5:Y:S04]  /*56230*/  LDL.LU.64 R98, [R1+0x3280] ;  /* 0x0032800001627983 */ /* 0x0003680000300a00 */
[----:B------:R1:W5:Y:S04]  /*56240*/  LDL.LU.64 R100, [R1+0x3278] ;  /* 0x0032780001647983 */ /* 0x0003680000300a00 */
[----:B------:R1:W-:Y:S04]  /*56250*/  LDGSTS.E [R5+0x65b00], desc[UR4][R102.64], P0 ;  /* 0x65b0000066057fae */ /* 0x0003e80008121844 */
[----:B------:R1:W-:Y:S04]  /*56260*/  LDGSTS.E [R5+0x65f00], desc[UR4][R104.64], P0 ;  /* 0x65f0000068057fae */ /* 0x0003e80008121844 */
[----:B------:R1:W-:Y:S04]  /*56270*/  LDGSTS.E [R5+0x66300], desc[UR4][R106.64], P0 ;  /* 0x663000006a057fae */ /* 0x0003e80008121844 */
[----:B------:R1:W5:Y:S04]  /*56280*/  LDL.LU.64 R102, [R1+0x3270] ;  /* 0x0032700001667983 */ /* 0x0003680000300a00 */
        /* <DEDUP_REMOVED lines=51> */
[----:B------:R1:W-:Y:S01]  /*565c0*/  LDGSTS.E [R5+0x74b00], desc[UR4][R246.64], P0 ;  /* 0x74b00000f6057fae */ /* 0x0003e20008121844 */
[----:B------:R-:W-:-:S03]  /*565d0*/  UIADD3 UR6, UR6, 0x1, URZ ;  /* 0x0000000106067890 */ /* 0x000fc6000fffe03f */
[----:B------:R1:W-:Y:S04]  /*565e0*/  LDGSTS.E [R5+0x74f00], desc[UR4][R238.64], P0 ;  /* 0x74f00000ee057fae */ /* 0x0003e80008121844 */
[----:B------:R1:W-:Y:S04]  /*565f0*/  LDGSTS.E [R5+0x75300], desc[UR4][R230.64], P0 ;  /* 0x75300000e6057fae */ /* 0x0003e80008121844 */
[----:B------:R1:W-:Y:S04]  /*56600*/  LDGSTS.E [R5+0x75700], desc[UR4][R222.64], P0 ;  /* 0x75700000de057fae */ /* 0x0003e80008121844 */
[----:B------:R1:W-:Y:S01]  /*56610*/  LDGSTS.E [R5+0x75b00], desc[UR4][R214.64], P0 ;  /* 0x75b00000d6057fae */ /* 0x0003e20008121844 */
[----:B------:R-:W-:-:S03]  /*56620*/  UISETP.NE.U32.AND UP0, UPT, UR6, UR14, UPT ;  /* 0x0000000e0600728c */ /* 0x000fc6000bf05070 */
[----:B------:R1:W-:Y:S04]  /*56630*/  LDGSTS.E [R5+0x75f00], desc[UR4][R206.64], P0 ;  /* 0x75f00000ce057fae */ /* 0x0003e80008121844 */
[----:B------:R1:W-:Y:S04]  /*56640*/  LDGSTS.E [R5+0x76300], desc[UR4][R198.64], P0 ;  /* 0x76300000c6057fae */ /* 0x0003e80008121844 */
[----:B------:R1:W-:Y:S04]  /*56650*/  LDGSTS.E [R5+0x76700], desc[UR4][R190.64], P0 ;  /* 0x76700000be057fae */ /* 0x0003e80008121844 */
[----:B------:R1:W-:Y:S04]  /*56660*/  LDGSTS.E [R5+0x76b00], desc[UR4][R182.64], P0 ;  /* 0x76b00000b6057fae */ /* 0x0003e80008121844 */
[----:B------:R1:W-:Y:S04]  /*56670*/  LDGSTS.E [R5+0x76f00], desc[UR4][R174.64], P0 ;  /* 0x76f00000ae057fae */ /* 0x0003e80008121844 */
[----:B------:R1:W-:Y:S04]  /*56680*/  LDGSTS.E [R5+0x77300], desc[UR4][R166.64], P0 ;  /* 0x77300000a6057fae */ /* 0x0003e80008121844 */
[----:B------:R1:W-:Y:S04]  /*56690*/  LDGSTS.E [R5+0x77700], desc[UR4][R158.64], P0 ;  /* 0x777000009e057fae */ /* 0x0003e80008121844 */
[----:B------:R1:W-:Y:S04]  /*566a0*/  LDGSTS.E [R5+0x77b00], desc[UR4][R22.64], P0 ;  /* 0x77b0000016057fae */ /* 0x0003e80008121844 */
[----:B------:R1:W-:Y:S01]  /*566b0*/  LDGSTS.E [R5+0x77f00], desc[UR4][R8.64], P0 ;  /* 0x77f0000008057fae */ /* 0x0003e20008121844 */
[----:B------:R-:W-:-:S03]  /*566c0*/  PLOP3.LUT P0, PT, PT, PT, UP0, 0x80, 0x0 ;  /* 0x000000000000781c */ /* 0x000fc60003f0f008 */
[----:B------:R-:W0:Y:S10]  /*566d0*/  LDGDEPBAR ;  /* 0x00000000000079af */ /* 0x000e340000000000 */
[----:B-1----:R-:W-:Y:S05]  /*566e0*/  @P0 BRA `(.L_x_1) ;  /* 0xfffffe0400f40947 */ /* 0x002fea000383ffff */
.L_x_0:
[----:B-----5:R1:W-:Y:S01]  /*566f0*/  STL [R1+0x3290], R84 ;  /* 0x0032905401007387 */ /* 0x0203e20000100800 */
[----:B------:R-:W-:-:S04]  /*56700*/  DEPBAR.LE SB0, 0x0 ;  /* 0x000080000000791a */ /* 0x000fc80000000000 */
[----:B------:R2:W-:Y:S01]  /*56710*/  STL [R1+0x328c], R83 ;  /* 0x00328c5301007387 */ /* 0x0005e20000100800 */
[----:B------:R-:W-:Y:S01]  /*56720*/  VIADD R2, R10, 0x180 ;  /* 0x000001800a027836 */ /* 0x000fe20000000000 */
[----:B------:R-:W-:Y:S01]  /*56730*/  ULDC.64 UR36, c[0x0][0x228] ;  /* 0x00008a0000247ab9 */ /* 0x000fe20000000a00 */
[----:B------:R-:W-:Y:S01]  /*56740*/  ULDC UR6, c[0x0][0x248] ;  /* 0x0000920000067ab9 */ /* 0x000fe20000000800 */
[----:B------:R3:W-:Y:S01]  /*56750*/  STL [R1+0x3288], R82 ;  /* 0x0032885201007387 */ /* 0x0007e20000100800 */
[----:B------:R-:W-:Y:S01]  /*56760*/  ULDC UR7, c[0x0][0x248] ;  /* 0x0000920000077ab9 */ /* 0x000fe20000000800 */
[----:B------:R-:W-:Y:S01]  /*56770*/  ISETP.GE.AND P0, PT, R2, UR37, PT ;  /* 0x0000002502007c0c */ /* 0x000fe2000bf06270 */
[----:B------:R-:W-:Y:S01]  /*56780*/  ULDC UR8, c[0x0][0x248] ;  /* 0x0000920000087ab9 */ /* 0x000fe20000000800 */
[----:B------:R-:W-:Y:S01]  /*56790*/  STL [R1+0x3284], R81 ;  /* 0x0032845101007387 */ /* 0x000fe20000100800 */
[----:B------:R-:W4:Y:S01]  /*567a0*/  S2R R7, SR_TID.X ;  /* 0x0000000000077919 */ /* 0x000f220000002100 */
[C---:B------:R-:W-:Y:S01]  /*567b0*/  IMAD R2, R10.reuse, UR6, RZ ;  /* 0x000000060a027c24 */ /* 0x040fe2000f8e02ff */
[----:B------:R-:W-:Y:S01]  /*567c0*/  ULDC UR6, c[0x0][0x248] ;  /* 0x0000920000067ab9 */ /* 0x000fe20000000800 */
[----:B------:R-:W-:Y:S01]  /*567d0*/  VIADD R3, R10, 0x181 ;  /* 0x000001810a037836 */ /* 0x000fe20000000000 */
[----:B------:R-:W-:Y:S01]  /*567e0*/  STL [R1+0x3280], R80 ;  /* 0x0032805001007387 */ /* 0x000fe20000100800 */
[----:B------:R-:W-:Y:S01]  /*567f0*/  ULDC.64 UR38, c[0x0][0x228] ;  /* 0x00008a0000267ab9 */ /* 0x000fe20000000a00 */
[----:B------:R-:W3:Y:S01]  /*56800*/  LDC R8, c[0x0][0x244] ;  /* 0x00009100ff087b82 */ /* 0x000ee20000000800 */
[----:B------:R-:W-:Y:S01]  /*56810*/  ULDC UR9, c[0x0][0x248] ;  /* 0x0000920000097ab9 */ /* 0x000fe20000000800 */
[----:B------:R-:W-:Y:S01]  /*56820*/  STL [R1+0x327c], R79 ;  /* 0x00327c4f01007387 */ /* 0x000fe20000100800 */
[----:B------:R-:W-:Y:S01]  /*56830*/  ISETP.GE.AND P1, PT, R3, UR39, PT ;  /* 0x0000002703007c0c */ /* 0x000fe2000bf26270 */
[----:B------:R-:W-:Y:S01]  /*56840*/  ULDC UR10, c[0x0][0x248] ;  /* 0x00009200000a7ab9 */ /* 0x000fe20000000800 */
[----:B------:R-:W3:Y:S01]  /*56850*/  S2R R9, SR_TID.X ;  /* 0x0000000000097919 */ /* 0x000ee20000002100 */
[----:B------:R-:W-:Y:S01]  /*56860*/  LOP3.LUT R157, R157, 0xffffdfff, RZ, 0xc0, !PT ;  /* 0xffffdfff9d9d7812 */ /* 0x000fe200078ec0ff */
[----:B------:R-:W-:Y:S01]  /*56870*/  ULDC UR11, c[0x0][0x228] ;  /* 0x00008a00000b7ab9 */ /* 0x000fe20000000800 */
[----:B------:R-:W-:Y:S01]  /*56880*/  ULDC UR17, c[0x0][0x248] ;  /* 0x0000920000117ab9 */ /* 0x000fe20000000800 */
[----:B------:R-:W-:Y:S01]  /*56890*/  STL [R1+0x3278], R78 ;  /* 0x0032784e01007387 */ /* 0x000fe20000100800 */
[----:B------:R-:W-:Y:S01]  /*568a0*/  ULDC UR16, c[0x0][0x228] ;  /* 0x00008a0000107ab9 */ /* 0x000fe20000000800 */
[----:B------:R-:W-:Y:S01]  /*568b0*/  ULDC.64 UR34, c[0x0][0x228] ;  /* 0x00008a0000227ab9 */ /* 0x000fe20000000a00 */
        /* <DEDUP_REMOVED lines=14> */
[----:B----4-:R-:W-:Y:S01]  /*569a0*/  IMAD.SHL.U32 R6, R7, 0x10, RZ ;  /* 0x0000001007067824 */ /* 0x010fe200078e00ff */
[----:B------:R-:W-:Y:S01]  /*569b0*/  LOP3.LUT R175, R175, 0x7fffffff, RZ, 0xc0, !PT ;  /* 0x7fffffffafaf7812 */ /* 0x000fe200078ec0ff */
[C---:B------:R-:W-:Y:S01]  /*569c0*/  IMAD.SHL.U32 R5, R7.reuse, 0x40, RZ ;  /* 0x0000004007057824 */ /* 0x040fe200078e00ff */
[----:B------:R-:W-:Y:S01]  /*569d0*/  STL [R1+0x3264], R73 ;  /* 0x0032644901007387 */ /* 0x000fe20000100800 */
[----:B------:R-:W-:Y:S01]  /*569e0*/  IMAD.SHL.U32 R7, R7, 0x8, RZ ;  /* 0x0000000807077824 */ /* 0x000fe200078e00ff */
[----:B------:R-:W-:Y:S01]  /*569f0*/  LOP3.LUT R6, R6, 0xf0, RZ, 0xc0, !PT ;  /* 0x000000f006067812 */ /* 0x000fe200078ec0ff */
[----:B------:R-:W-:Y:S01]  /*56a00*/  ULDC UR54, c[0x0][0x228] ;  /* 0x00008a0000367ab9 */ /* 0x000fe20000000800 */
[----:B------:R-:W-:Y:S01]  /*56a10*/  STL [R1+0x3260], R72 ;  /* 0x0032604801007387 */ /* 0x000fe20000100800 */
[----:B------:R-:W-:Y:S01]  /*56a20*/  LOP3.LUT R5, R5, 0x400, RZ, 0xc0, !PT ;  /* 0x0000040005057812 */ /* 0x000fe200078ec0ff */
[----:B------:R-:W-:Y:S01]  /*56a30*/  ULDC UR53, c[0x0][0x228] ;  /* 0x00008a0000357ab9 */ /* 0x000fe20000000800 */
[----:B------:R-:W-:Y:S01]  /*56a40*/  LOP3.LUT R4, R7, 0x300, RZ, 0xc0, !PT ;  /* 0x0000030007047812 */ /* 0x000fe200078ec0ff */
[----:B------:R-:W-:Y:S01]  /*56a50*/  STL [R1+0x325c], R71 ;  /* 0x00325c4701007387 */ /* 0x000fe20000100800 */
[----:B------:R-:W-:Y:S01]  /*56a60*/  IADD3 R0, R5, UR61, R6 ;  /* 0x0000003d05007c10 */ /* 0x000fe2000fffe006 */
[----:B------:R-:W-:Y:S01]  /*56a70*/  ULDC UR52, c[0x0][0x228] ;  /* 0x00008a0000347ab9 */ /* 0x000fe20000000800 */
[----:B------:R-:W-:Y:S01]  /*56a80*/  ULDC UR44, c[0x0][0x228] ;  /* 0x00008a00002c7ab9 */ /* 0x000fe20000000800 */
[----:B------:R-:W-:Y:S01]  /*56a90*/  STL [R1+0x3258], R70 ;  /* 0x0032584601007387 */ /* 0x000fe20000100800 */
[----:B------:R-:W-:Y:S01]  /*56aa0*/  ULDC UR43, c[0x0][0x228] ;  /* 0x00008a00002b7ab9 */ /* 0x000fe20000000800 */
[----:B------:R-:W-:Y:S01]  /*56ab0*/  IMAD.IADD R0, R0, 0x1, R4 ;  /* 0x0000000100007824 */ /* 0x000fe200078e0204 */
        /* <DEDUP_REMOVED lines=35> */
[----:B------:R-:W-:Y:S01]  /*56cf0*/  BAR.SYNC.DEFER_BLOCKING 0x0 ;  /* 0x0000000000007b1d */ /* 0x000fe20000010000 */
[----:B-1----:R-:W-:-:S02]  /*56d00*/  VIADD R84, R10, 0x17f ;  /* 0x0000017f0a547836 */ /* 0x002fc40000000000 */
[C---:B--2---:R-:W-:Y:S02]  /*56d10*/  VIADD R83, R10.reuse, 0x17e ;  /* 0x0000017e0a537836 */ /* 0x044fe40000000000 */
[----:B---3--:R-:W-:Y:S01]  /*56d20*/  VIADD R82, R10, 0x17d ;  /* 0x0000017d0a527836 */ /* 0x008fe20000000000 */
[----:B------:R-:W-:Y:S01]  /*56d30*/  ULDC UR39, c[0x0][0x228] ;  /* 0x00008a0000277ab9 */ /* 0x000fe20000000800 */
[----:B------:R-:W-:Y:S01]  /*56d40*/  ULDC UR37, c[0x0][0x228] ;  /* 0x00008a0000257ab9 */ /* 0x000fe20000000800 */
[----:B------:R-:W-:Y:S04]  /*56d50*/  STL [R1+0x3230], R60 ;  /* 0x0032303c01007387 */ /* 0x000fe80000100800 */
        /* <DEDUP_REMOVED lines=36> */
[----:B------:R-:W2:Y:S04]  /*56fa0*/  LDL.LU R4, [R1+0x1c00] ;  /* 0x001c000001047983 */ /* 0x000ea80000300800 */
[----:B------:R-:W2:Y:S04]  /*56fb0*/  LDL.LU R5, [R1+0x1c08] ;  /* 0x001c080001057983 */ /* 0x000ea80000300800 */
[----:B------:R-:W2:Y:S04]  /*56fc0*/  LDL.LU R6, [R1+0x1800] ;  /* 0x0018000001067983 */ /* 0x000ea80000300800 */
[----:B------:R-:W2:Y:S01]  /*56fd0*/  LDL.LU R7, [R1+0x1808] ;  /* 0x0018080001077983 */ /* 0x000ea20000300800 */
[----:B------:R-:W-:-:S03]  /*56fe0*/  LOP3.LUT R9, R9, 0x7f, RZ, 0xc0, !PT ;  /* 0x0000007f09097812 */ /* 0x000fc600078ec0ff */
[----:B------:R1:W-:Y:S01]  /*56ff0*/  STL [R1+0x2878], R2 ;  /* 0x0028780201007387 */ /* 0x0003e20000100800 */
[----:B------:R-:W-:Y:S02]  /*57000*/  LEA R15, R9, UR61, 0x4 ;  /* 0x0000003d090f7c11 */ /* 0x000fe4000f8e20ff */
[----:B------:R-:W3:Y:S01]  /*57010*/  LDC R9, c[0x0][0x244] ;  /* 0x00009100ff097b82 */ /* 0x000ee20000000800 */
[----:B-1----:R-:W-:Y:S01]  /*57020*/  VIADD R2, R2, UR6 ;  /* 0x0000000602027c36 */ /* 0x002fe20008000000 */
[----:B------:R-:W-:Y:S01]  /*57030*/  ULDC UR6, c[0x0][0x248] ;  /* 0x0000920000067ab9 */ /* 0x000fe20000000800 */
[----:B--2---:R1:W-:Y:S05]  /*57040*/  STSM.16.M88.4 [R0], R4 ;  /* 0x0000000400007844 */ /* 0x0043ea0000000200 */
[----:B------:R-:W-:Y:S06]  /*57050*/  BAR.SYNC.DEFER_BLOCKING 0x0 ;  /* 0x0000000000007b1d */ /* 0x000fec0000010000 */
[----:B-1----:R-:W2:Y:S04]  /*57060*/  LDL.LU R4, [R1+0x1400] ;  /* 0x0014000001047983 */ /* 0x002ea80000300800 */
[----:B------:R-:W2:Y:S04]  /*57070*/  LDL.LU R5, [R1+0x1408] ;  /* 0x0014080001057983 */ /* 0x000ea80000300800 */
[----:B------:R1:W-:Y:S04]  /*57080*/  STL [R1+0x2874], R2 ;  /* 0x0028740201007387 */ /* 0x0003e80000100800 */
[----:B------:R-:W2:Y:S04]  /*57090*/  LDL.LU R6, [R1+0x1000] ;  /* 0x0010000001067983 */ /* 0x000ea80000300800 */
[----:B------:R-:W2:Y:S01]  /*570a0*/  LDL.LU R7, [R1+0x1008] ;  /* 0x0010080001077983 */ /* 0x000ea20000300800 */
[----:B-1----:R-:W-:Y:S01]  /*570b0*/  VIADD R2, R2, UR7 ;  /* 0x0000000702027c36 */ /* 0x002fe20008000000 */
[----:B------:R-:W-:-:S02]  /*570c0*/  ULDC UR7, c[0x0][0x248] ;  /* 0x0000920000077ab9 */ /* 0x000fc40000000800 */
[----:B------:R-:W1:Y:S01]  /*570d0*/  LDS.128 R16, [R15] ;  /* 0x000000000f107984 */ /* 0x000e620000000c00 */
[----:B------:R-:W-:Y:S06]  /*570e0*/  BAR.SYNC.DEFER_BLOCKING 0x0 ;  /* 0x0000000000007b1d */ /* 0x000fec0000010000 */
[----:B------:R4:W-:Y:S02]  /*570f0*/  STL [R1+0x286c], R2 ;  /* 0x00286c0201007387 */ /* 0x0009e40000100800 */
[----:B----4-:R-:W-:Y:S01]  /*57100*/  VIADD R2, R2, UR8 ;  /* 0x0000000802027c36 */ /* 0x010fe20008000000 */
[----:B------:R-:W-:Y:S01]  /*57110*/  ULDC UR8, c[0x0][0x248] ;  /* 0x0000920000087ab9 */ /* 0x000fe20000000800 */
[----:B-1----:R-:W-:Y:S04]  /*57120*/  STL.64 [R1+0x1e20], R16 ;  /* 0x001e201001007387 */ /* 0x002fe80000100a00 */
[----:B------:R-:W-:Y:S04]  /*57130*/  STL.64 [R1+0x1e28], R18 ;  /* 0x001e281201007387 */ /* 0x000fe80000100a00 */
[----:B------:R1:W-:Y:S02]  /*57140*/  STL [R1+0x2548], R2 ;  /* 0x0025480201007387 */ /* 0x0003e40000100800 */
[----:B-1----:R-:W-:Y:S01]  /*57150*/  VIADD R2, R2, UR6 ;  /* 0x0000000602027c36 */ /* 0x002fe20008000000 */
[----:B------:R-:W-:-:S04]  /*57160*/  ULDC UR6, c[0x0][0x248] ;  /* 0x0000920000067ab9 */ /* 0x000fc80000000800 */
[----:B------:R-:W-:Y:S04]  /*57170*/  STL [R1+0x2280], R2 ;  /* 0x0022800201007387 */ /* 0x000fe80000100800 */
[----:B--2---:R1:W-:Y:S01]  /*57180*/  STSM.16.M88.4 [R0], R4 ;  /* 0x0000000400007844 */ /* 0x0043e20000000200 */
[----:B------:R-:W-:Y:S06]  /*57190*/  BAR.SYNC.DEFER_BLOCKING 0x0 ;  /* 0x0000000000007b1d */ /* 0x000fec0000010000 */
[----:B-1----:R-:W2:Y:S04]  /*571a0*/  LDL.LU R4, [R1+0xc00] ;  /* 0x000c000001047983 */ /* 0x002ea80000300800 */
[----:B------:R-:W2:Y:S04]  /*571b0*/  LDL.LU R5, [R1+0xc08] ;  /* 0x000c080001057983 */ /* 0x000ea80000300800 */
[----:B------:R-:W2:Y:S04]  /*571c0*/  LDL.LU R6, [R1+0x800] ;  /* 0x0008000001067983 */ /* 0x000ea80000300800 */
[----:B------:R-:W2:Y:S04]  /*571d0*/  LDL.LU R7, [R1+0x808] ;  /* 0x0008080001077983 */ /* 0x000ea80000300800 */
[----:B------:R-:W1:Y:S01]  /*571e0*/  LDS.128 R16, [R15] ;  /* 0x000000000f107984 */ /* 0x000e620000000c00 */
[----:B------:R-:W-:Y:S01]  /*571f0*/  VIADD R252, R2, UR6 ;  /* 0x0000000602fc7c36 */ /* 0x000fe20008000000 */
[----:B------:R-:W-:Y:S01]  /*57200*/  ULDC UR6, c[0x0][0x248] ;  /* 0x0000920000067ab9 */ /* 0x000fe20000000800 */
[----:B------:R-:W-:Y:S02]  /*57210*/  BAR.SYNC.DEFER_BLOCKING 0x0 ;  /* 0x0000000000007b1d */ /* 0x000fe40000010000 */
[----:B------:R-:W-:-:S04]  /*57220*/  VIADD R2, R252, UR7 ;  /* 0x00000007fc027c36 */ /* 0x000fc80008000000 */
[----:B------:R-:W-:Y:S01]  /*57230*/  ULDC UR7, c[0x0][0x248] ;  /* 0x0000920000077ab9 */ /* 0x000fe20000000800 */
        /* <DEDUP_REMOVED lines=8> */
[----:B------:R1:W-:Y:S02]  /*572c0*/  STL [R1+0x2088], R2 ;  /* 0x0020880201007387 */ /* 0x0003e40000100800 */
[----:B-1----:R-:W-:Y:S01]  /*572d0*/  VIADD R2, R2, UR6 ;  /* 0x0000000602027c36 */ /* 0x002fe20008000000 */
[----:B------:R-:W-:Y:S01]  /*572e0*/  ULDC UR6, c[0x0][0x248] ;  /* 0x0000920000067ab9 */ /* 0x000fe20000000800 */
[----:B--2---:R1:W-:Y:S01]  /*572f0*/  STSM.16.M88.4 [R0], R4 ;  /* 0x0000000400007844 */ /* 0x0043e20000000200 */
[----:B------:R-:W-:Y:S06]  /*57300*/  BAR.SYNC.DEFER_BLOCKING 0x0 ;  /* 0x0000000000007b1d */ /* 0x000fec0000010000 */
[----:B-1----:R-:W2:Y:S04]  /*57310*/  LDL.LU R4, [R1+0x400] ;  /* 0x0004000001047983 */ /* 0x002ea80000300800 */
[----:B------:R-:W2:Y:S04]  /*57320*/  LDL.LU R5, [R1+0x408] ;  /* 0x0004080001057983 */ /* 0x000ea80000300800 */
[----:B------:R1:W-:Y:S04]  /*57330*/  STL [R1+0x208c], R2 ;  /* 0x00208c0201007387 */ /* 0x0003e80000100800 */
[----:B------:R-:W2:Y:S04]  /*57340*/  LDL.LU R6, [R1] ;  /* 0x0000000001067983 */ /* 0x000ea80000300800 */
[----:B------:R-:W2:Y:S04]  /*57350*/  LDL.LU R7, [R1+0x8] ;  /* 0x0000080001077983 */ /* 0x000ea80000300800 */
[----:B------:R-:W4:Y:S01]  /*57360*/  LDS.128 R16, [R15] ;  /* 0x000000000f107984 */ /* 0x000f220000000c00 */
[----:B------:R-:W-:Y:S01]  /*57370*/  BAR.SYNC.DEFER_BLOCKING 0x0 ;  /* 0x0000000000007b1d */ /* 0x000fe20000010000 */
[----:B-1----:R-:W-:-:S05]  /*57380*/  VIADD R2, R2, UR7 ;  /* 0x0000000702027c36 */ /* 0x002fca0008000000 */
[----:B------:R-:W-:Y:S01]  /*57390*/  ULDC UR7, c[0x0][0x248] ;  /* 0x0000920000077ab9 */ /* 0x000fe20000000800 */
[----:B------:R1:W-:Y:S02]  /*573a0*/  STL [R1+0x2090], R2 ;  /* 0x0020900201007387 */ /* 0x0003e40000100800 */
[----:B-1----:R-:W-:Y:S01]  /*573b0*/  VIADD R2, R2, UR8 ;  /* 0x0000000802027c36 */ /* 0x002fe20008000000 */
[----:B------:R-:W-:Y:S01]  /*573c0*/  ULDC UR8, c[0x0][0x248] ;  /* 0x0000920000087ab9 */ /* 0x000fe20000000800 */
[----:B----4-:R-:W-:Y:S04]  /*573d0*/  STL.64 [R1+0x1e00], R16 ;  /* 0x001e001001007387 */ /* 0x010fe80000100a00 */
        /* <DEDUP_REMOVED lines=12> */
[----:B------:R-:W2:Y:S04]  /*574a0*/  LDL.LU R6, [R1+0x1804] ;  /* 0x0018040001067983 */ /* 0x000ea80000300800 */
        /* <DEDUP_REMOVED lines=67> */
[----:B------:R-:W-:Y:S01]  /*578e0*/  LDS.128 R248, [R15] ;  /* 0x000000000ff87984 */ /* 0x000fe20000000c00 */
[----:B------:R-:W-:Y:S01]  /*578f0*/  BAR.SYNC.DEFER_BLOCKING 0x0 ;  /* 0x0000000000007b1d */ /* 0x000fe20000010000 */
[----:B-1----:R-:W-:-:S05]  /*57900*/  VIADD R2, R2, UR7 ;  /* 0x0000000702027c36 */ /* 0x002fca0008000000 */
[----:B------:R-:W-:Y:S01]  /*57910*/  ULDC UR7, c[0x0][0x248] ;  /* 0x0000920000077ab9 */ /* 0x000fe20000000800 */
[----:B------:R1:W-:Y:S02]  /*57920*/  STL [R1+0x20dc], R2 ;  /* 0x0020dc0201007387 */ /* 0x0003e40000100800 */
[----:B-1----:R-:W-:Y:S01]  /*57930*/  VIADD R2, R2, UR8 ;  /* 0x0000000802027c36 */ /* 0x002fe20008000000 */
[----:B------:R-:W-:-:S04]  /*57940*/  ULDC UR8, c[0x0][0x248] ;  /* 0x0000920000087ab9 */ /* 0x000fc80000000800 */
        /* <DEDUP_REMOVED lines=194> */
[----:B----4-:R-:W-:Y:S04]  /*58570*/  STL.64 [R1], R16 ;  /* 0x0000001001007387 */ /* 0x010fe80000100a00 */
        /* <DEDUP_REMOVED lines=157> */
[----:B------:R-:W-:Y:S01]  /*58f50*/  ULDC UR6, c[0x0][0x248] ;  /* 0x0000920000067ab9 */ /* 0x000fe20000000800 */
[----:B--2---:R1:W-:Y:S01]  /*58f60*/  STSM.16.M88.4 [R0], R4 ;  /* 0x0000000400007844 */ /* 0x0043e20000000200 */
[----:B------:R-:W-:Y:S06]  /*58f70*/  BAR.SYNC.DEFER_BLOCKING 0x0 ;  /* 0x0000000000007b1d */ /* 0x000fec0000010000 */
[----:B-1----:R-:W2:Y:S04]  /*58f80*/  LDL.LU R4, [R1+0x1c30] ;  /* 0x001c300001047983 */ /* 0x002ea80000300800 */
[----:B------:R1:W-:Y:S04]  /*58f90*/  STL [R1+0x21e8], R2 ;  /* 0x0021e80201007387 */ /* 0x0003e80000100800 */
[----:B------:R-:W2:Y:S04]  /*58fa0*/  LDL.LU R5, [R1+0x1c38] ;  /* 0x001c380001057983 */ /* 0x000ea80000300800 */
        /* <DEDUP_REMOVED lines=11> */
[----:B------:R-:W-:Y:S01]  /*59060*/  ULDC UR6, c[0x0][0x248] ;  /* 0x0000920000067ab9 */ /* 0x000fe20000000800 */
[----:B----4-:R-:W-:Y:S04]  /*59070*/  STL.64 [R1+0x410], R16 ;  /* 0x0004101001007387 */ /* 0x010fe80000100a00 */
[----:B------:R-:W-:Y:S04]  /*59080*/  STL.64 [R1+0x418], R18 ;  /* 0x0004181201007387 */ /* 0x000fe80000100a00 */
        /* <DEDUP_REMOVED lines=869> */
[----:B------:R-:W-:Y:S04]  /*5c6e0*/  STL [R1+0x1fb0], R2 ;  /* 0x001fb00201007387 */ /* 0x000fe80000100800 */
[----:B----4-:R-:W-:Y:S04]  /*5c6f0*/  STL.64 [R1+0x880], R16 ;  /* 0x0008801001007387 */ /* 0x010fe80000100a00 */
[----:B------:R-:W-:Y:S04]  /*5c700*/  STL.64 [R1+0x888], R18 ;  /* 0x0008881201007387 */ /* 0x000fe80000100a00 */
[----:B--2---:R1:W-:Y:S01]  /*5c710*/  STSM.16.M88.4 [R0], R4 ;  /* 0x0000000400007844 */ /* 0x0043e20000000200 */
[----:B------:R-:W-:Y:S06]  /*5c720*/  BAR.SYNC.DEFER_BLOCKING 0x0 ;  /* 0x0000000000007b1d */ /* 0x000fec0000010000 */
[----:B-1----:R-:W2:Y:S04]  /*5c730*/  LDL.LU R4, [R1+0x484] ;  /* 0x0004840001047983 */ /* 0x002ea80000300800 */
[----:B------:R-:W2:Y:S04]  /*5c740*/  LDL.LU R5, [R1+0x48c] ;  /* 0x00048c0001057983 */ /* 0x000ea80000300800 */
[----:B------:R-:W2:Y:S04]  /*5c750*/  LDL.LU R6, [R1+0x84] ;  /* 0x0000840001067983 */ /* 0x000ea80000300800 */
[----:B------:R-:W2:Y:S04]  /*5c760*/  LDL.LU R7, [R1+0x8c] ;  /* 0x00008c0001077983 */ /* 0x000ea80000300800 */
[----:B------:R-:W1:Y:S01]  /*5c770*/  LDS.128 R16, [R15] ;  /* 0x000000000f107984 */ /* 0x000e620000000c00 */
[----:B------:R-:W-:Y:S01]  /*5c780*/  BAR.SYNC.DEFER_BLOCKING 0x0 ;  /* 0x0000000000007b1d */ /* 0x000fe20000010000 */
[----:B------:R-:W-:-:S04]  /*5c790*/  VIADD R2, R2, UR6 ;  /* 0x0000000602027c36 */ /* 0x000fc80008000000 */
[----:B------:R-:W-:Y:S01]  /*5c7a0*/  VIADD R3, R2, UR7 ;  /* 0x0000000702037c36 */ /* 0x000fe20008000000 */
[----:B------:R-:W-:Y:S01]  /*5c7b0*/  ULDC UR6, c[0x0][0x248] ;  /* 0x0000920000067ab9 */ /* 0x000fe20000000800 */
[----:B------:R-:W-:Y:S02]  /*5c7c0*/  ULDC UR7, c[0x0][0x248] ;  /* 0x0000920000077ab9 */ /* 0x000fe40000000800 */
[----:B------:R-:W-:Y:S01]  /*5c7d0*/  VIADD R2, R3, UR6 ;  /* 0x0000000603027c36 */ /* 0x000fe20008000000 */
[----:B------:R-:W-:Y:S01]  /*5c7e0*/  STL [R1+0x2414], R3 ;  /* 0x0024140301007387 */ /* 0x000fe20000100800 */
[----:B------:R-:W-:-:S03]  /*5c7f0*/  ULDC UR6, c[0x0][0x248] ;  /* 0x0000920000067ab9 */ /* 0x000fc60000000800 */
[----:B------:R4:W-:Y:S02]  /*5c800*/  STL [R1+0x2418], R2 ;  /* 0x0024180201007387 */ /* 0x0009e40000100800 */
[----:B----4-:R-:W-:Y:S01]  /*5c810*/  VIADD R2, R2, UR8 ;  /* 0x0000000802027c36 */ /* 0x010fe20008000000 */
[----:B------:R-:W-:Y:S01]  /*5c820*/  ULDC UR8, c[0x0][0x248] ;  /* 0x0000920000087ab9 */ /* 0x000fe20000000800 */
[----:B-1----:R-:W-:Y:S04]  /*5c830*/  STL.64 [R1+0x480], R16 ;  /* 0x0004801001007387 */ /* 0x002fe80000100a00 */
        /* <DEDUP_REMOVED lines=104> */
[----:B-1----:R-:W-:Y:S01]  /*5cec0*/  VIADD R2, R2, UR7 ;  /* 0x0000000702027c36 */ /* 0x002fe20008000000 */
[----:B------:R-:W-:Y:S01]  /*5ced0*/  ULDC UR7, c[0x0][0x248] ;  /* 0x0000920000077ab9 */ /* 0x000fe20000000800 */
[----:B------:R-:W-:Y:S06]  /*5cee0*/  BAR.SYNC.DEFER_BLOCKING 0x0 ;  /* 0x0000000000007b1d */ /* 0x000fec0000010000 */
[----:B------:R1:W-:Y:S02]  /*5cef0*/  STL [R1+0x245c], R2 ;  /* 0x00245c0201007387 */ /* 0x0003e40000100800 */
[----:B-1----:R-:W-:Y:S01]  /*5cf00*/  VIADD R2, R2, UR6 ;  /* 0x0000000602027c36 */ /* 0x002fe20008000000 */
[----:B------:R-:W-:-:S04]  /*5cf10*/  ULDC UR6, c[0x0][0x248] ;  /* 0x0000920000067ab9 */ /* 0x000fc80000000800 */
[----:B------:R1:W-:Y:S02]  /*5cf20*/  STL [R1+0x2460], R2 ;  /* 0x0024600201007387 */ /* 0x0003e40000100800 */
[----:B-1----:R-:W-:Y:S01]  /*5cf30*/  VIADD R2, R2, UR8 ;  /* 0x0000000802027c36 */ /* 0x002fe20008000000 */
[----:B------:R-:W-:Y:S01]  /*5cf40*/  ULDC UR8, c[0x0][0x248] ;  /* 0x0000920000087ab9 */ /* 0x000fe20000000800 */
[----:B----4-:R1:W-:Y:S04]  /*5cf50*/  STL.64 [R1+0x1080], R16 ;  /* 0x0010801001007387 */ /* 0x0103e80000100a00 */
[----:B------:R-:W-:Y:S04]  /*5cf60*/  STL.64 [R1+0x1088], R18 ;  /* 0x0010881201007387 */ /* 0x000fe80000100a00 */
[----:B------:R4:W-:Y:S01]  /*5cf70*/  STL [R1+0x2464], R2 ;  /* 0x0024640201007387 */ /* 0x0009e20000100800 */
[----:B-1----:R-:W1:Y:S01]  /*5cf80*/  LDC R16, c[0x0][0x244] ;  /* 0x00009100ff107b82 */ /* 0x002e620000000800 */
[----:B----4-:R-:W-:Y:S01]  /*5cf90*/  VIADD R2, R2, UR6 ;  /* 0x0000000602027c36 */ /* 0x010fe20008000000 */
[----:B------:R-:W-:-:S04]  /*5cfa0*/  ULDC UR6, c[0x0][0x244] ;  /* 0x0000910000067ab9 */ /* 0x000fc80000000800 */
[----:B------:R4:W-:Y:S02]  /*5cfb0*/  STL [R1+0x2468], R2 ;  /* 0x0024680201007387 */ /* 0x0009e40000100800 */
[----:B----4-:R-:W-:Y:S01]  /*5cfc0*/  VIADD R2, R2, UR7 ;  /* 0x0000000702027c36 */ /* 0x010fe20008000000 */
[----:B------:R-:W-:-:S04]  /*5cfd0*/  ULDC UR7, c[0x0][0x248] ;  /* 0x0000920000077ab9 */ /* 0x000fc80000000800 */
[----:B------:R4:W-:Y:S02]  /*5cfe0*/  STL [R1+0x246c], R2 ;  /* 0x00246c0201007387 */ /* 0x0009e40000100800 */
[----:B----4-:R-:W-:Y:S01]  /*5cff0*/  VIADD R2, R2, UR7 ;  /* 0x0000000702027c36 */ /* 0x010fe20008000000 */
[----:B------:R-:W-:Y:S01]  /*5d000*/  ULDC UR7, c[0x0][0x248] ;  /* 0x0000920000077ab9 */ /* 0x000fe20000000800 */
[----:B--2---:R2:W-:Y:S01]  /*5d010*/  STSM.16.M88.4 [R0], R4 ;  /* 0x0000000400007844 */ /* 0x0045e20000000200 */
[----:B------:R-:W-:Y:S06]  /*5d020*/  BAR.SYNC.DEFER_BLOCKING 0x0 ;  /* 0x0000000000007b1d */ /* 0x000fec0000010000 */
[----:B--2---:R-:W2:Y:S04]  /*5d030*/  LDL.LU R4, [R1+0xc94] ;  /* 0x000c940001047983 */ /* 0x004ea80000300800 */
[----:B------:R-:W2:Y:S04]  /*5d040*/  LDL.LU R5, [R1+0xc9c] ;  /* 0x000c9c0001057983 */ /* 0x000ea80000300800 */
[----:B------:R4:W-:Y:S04]  /*5d050*/  STL [R1+0x2470], R2 ;  /* 0x0024700201007387 */ /* 0x0009e80000100800 */
[----:B------:R-:W2:Y:S04]  /*5d060*/  LDL.LU R6, [R1+0x894] ;  /* 0x0008940001067983 */ /* 0x000ea80000300800 */
[----:B------:R-:W2:Y:S04]  /*5d070*/  LDL.LU R7, [R1+0x89c] ;  /* 0x00089c0001077983 */ /* 0x000ea80000300800 */
[----:B------:R-:W3:Y:S01]  /*5d080*/  LDS.128 R20, [R15] ;  /* 0x000000000f147984 */ /* 0x000ee20000000c00 */
[----:B------:R-:W-:Y:S01]  /*5d090*/  BAR.SYNC.DEFER_BLOCKING 0x0 ;  /* 0x0000000000007b1d */ /* 0x000fe20000010000 */
[----:B----4-:R-:W-:-:S02]  /*5d0a0*/  VIADD R2, R2, UR8 ;  /* 0x0000000802027c36 */ /* 0x010fc40008000000 */
[----:B------:R-:W-:-:S03]  /*5d0b0*/  IMAD R3, R11, UR6, RZ ;  /* 0x000000060b037c24 */ /* 0x000fc6000f8e02ff */
[----:B------:R-:W-:Y:S01]  /*5d0c0*/  ULDC UR8, c[0x0][0x248] ;  /* 0x0000920000087ab9 */ /* 0x000fe20000000800 */
[----:B------:R4:W-:Y:S02]  /*5d0d0*/  STL [R1+0x2474], R2 ;  /* 0x0024740201007387 */ /* 0x0009e40000100800 */
[----:B----4-:R-:W-:-:S04]  /*5d0e0*/  VIADD R2, R2, UR9 ;  /* 0x0000000902027c36 */ /* 0x010fc80008000000 */
[----:B------:R-:W-:Y:S01]  /*5d0f0*/  VIADD R17, R2, UR7 ;  /* 0x0000000702117c36 */ /* 0x000fe20008000000 */
[----:B------:R4:W-:Y:S01]  /*5d100*/  STL [R1+0x2478], R2 ;  /* 0x0024780201007387 */ /* 0x0009e20000100800 */
[----:B------:R-:W-:Y:S02]  /*5d110*/  ULDC.64 UR6, c[0x0][0x220] ;  /* 0x0000880000067ab9 */ /* 0x000fe40000000a00 */
[----:B----4-:R-:W-:Y:S01]  /*5d120*/  LEA R2, P2, R3, UR6, 0x2 ;  /* 0x0000000603027c11 */ /* 0x010fe2000f8410ff */
[----:B------:R-:W-:Y:S01]  /*5d130*/  ULDC UR6, c[0x0][0x248] ;  /* 0x0000920000067ab9 */ /* 0x000fe20000000800 */
[----:B---3--:R-:W-:Y:S04]  /*5d140*/  STL.64 [R1+0xc80], R20 ;  /* 0x000c801401007387 */ /* 0x008fe80000100a00 */
[----:B------:R-:W-:Y:S04]  /*5d150*/  STL.64 [R1+0xc88], R22 ;  /* 0x000c881601007387 */ /* 0x000fe80000100a00 */
[----:B------:R-:W-:Y:S04]  /*5d160*/  STL [R1+0x247c], R17 ;  /* 0x00247c1101007387 */ /* 0x000fe80000100800 */
[----:B--2---:R2:W-:Y:S02]  /*5d170*/  STSM.16.M88.4 [R0], R4 ;  /* 0x0000000400007844 */ /* 0x0045e40000000200 */
[----:B--2---:R-:W-:Y:S01]  /*5d180*/  VIADD R5, R17, UR8 ;  /* 0x0000000811057c36 */ /* 0x004fe20008000000 */
[----:B------:R-:W-:Y:S01]  /*5d190*/  ULDC UR8, c[0x0][0x248] ;  /* 0x0000920000087ab9 */ /* 0x000fe20000000800 */
[----:B------:R-:W-:-:S03]  /*5d1a0*/  IMAD R4, R8, 0x80, R3 ;  /* 0x0000008008047824 */ /* 0x000fc600078e0203 */
[----:B------:R2:W-:Y:S01]  /*5d1b0*/  STL [R1+0x2480], R5 ;  /* 0x0024800501007387 */ /* 0x0005e20000100800 */
[----:B------:R-:W-:Y:S01]  /*5d1c0*/  LEA.HI.X.SX32 R3, R3, UR7, 0x2, P2 ;  /* 0x0000000703037c11 */ /* 0x000fe200090f16ff */
[----:B--2---:R-:W-:Y:S01]  /*5d1d0*/  VIADD R5, R5, UR6 ;  /* 0x0000000605057c36 */ /* 0x004fe20008000000 */
[----:B------:R-:W-:-:S03]  /*5d1e0*/  ULDC.64 UR6, c[0x0][0x220] ;  /* 0x0000880000067ab9 */ /* 0x000fc60000000a00 */
[----:B------:R-:W-:Y:S01]  /*5d1f0*/  VIADD R6, R5, UR8 ;  /* 0x0000000805067c36 */ /* 0x000fe20008000000 */
[----:B------:R-:W-:Y:S01]  /*5d200*/  LEA R8, P2, R4, UR6, 0x2 ;  /* 0x0000000604087c11 */ /* 0x000fe2000f8410ff */
[----:B------:R-:W-:Y:S01]  /*5d210*/  STL [R1+0x2484], R5 ;  /* 0x0024840501007387 */ /* 0x000fe20000100800 */
[----:B------:R-:W-:Y:S01]  /*5d220*/  ULDC UR6, c[0x0][0x248] ;  /* 0x0000920000067ab9 */ /* 0x000fe20000000800 */
[----:B------:R-:W-:Y:S02]  /*5d230*/  ULDC UR8, c[0x0][0x248] ;  /* 0x0000920000087ab9 */ /* 0x000fe40000000800 */
[----:B------:R2:W-:Y:S02]  /*5d240*/  STL [R1+0x2488], R6 ;  /* 0x0024880601007387 */ /* 0x0005e40000100800 */
[----:B--2---:R-:W-:Y:S02]  /*5d250*/  VIADD R6, R6, UR6 ;  /* 0x0000000606067c36 */ /* 0x004fe40008000000 */
[----:B------:R-:W-:-:S03]  /*5d260*/  IMAD R5, R9, 0x80, R4 ;  /* 0x0000008009057824 */ /* 0x000fc600078e0204 */
[----:B------:R2:W-:Y:S01]  /*5d270*/  STL [R1+0x248c], R6 ;  /* 0x00248c0601007387 */ /* 0x0005e20000100800 */
[----:B------:R-:W-:Y:S01]  /*5d280*/  LEA.HI.X.SX32 R9, R4, UR7, 0x2, P2 ;  /* 0x0000000704097c11 */ /* 0x000fe200090f16ff */
[----:B------:R-:W-:Y:S02]  /*5d290*/  ULDC.64 UR6, c[0x0][0x220] ;  /* 0x0000880000067ab9 */ /* 0x000fe40000000a00 */
[----:B------:R-:W-:Y:S01]  /*5d2a0*/  LEA R4, P2, R5, UR6, 0x2 ;  /* 0x0000000605047c11 */ /* 0x000fe2000f8410ff */
[----:B------:R-:W-:Y:S01]  /*5d2b0*/  ULDC UR6, c[0x0][0x248] ;  /* 0x0000920000067ab9 */ /* 0x000fe20000000800 */
[----:B--2---:R-:W-:Y:S01]  /*5d2c0*/  VIADD R6, R6, UR8 ;  /* 0x0000000806067c36 */ /* 0x004fe20008000000 */
[----:B------:R-:W-:-:S03]  /*5d2d0*/  ULDC.64 UR8, c[0x0][0x220] ;  /* 0x0000880000087ab9 */ /* 0x000fc60000000a00 */
[----:B------:R-:W-:Y:S02]  /*5d2e0*/  VIADD R17, R6, UR10 ;  /* 0x0000000a06117c36 */ /* 0x000fe40008000000 */
[----:B-1----:R-:W-:Y:S01]  /*5d2f0*/  IMAD R7, R16, 0x80, R5 ;  /* 0x0000008010077824 */ /* 0x002fe200078e0205 */
[----:B------:R-:W-:Y:S01]  /*5d300*/  STL [R1+0x2490], R6 ;  /* 0x0024900601007387 */ /* 0x000fe20000100800 */
[----:B------:R-:W-:Y:S01]  /*5d310*/  VIADD R16, R17, UR6 ;  /* 0x0000000611107c36 */ /* 0x000fe20008000000 */
[----:B------:R-:W-:Y:S01]  /*5d320*/  ULDC UR6, c[0x0][0x248] ;  /* 0x0000920000067ab9 */ /* 0x000fe20000000800 */
[----:B------:R-:W-:Y:S01]  /*5d330*/  ULDC UR10, c[0x0][0x228] ;  /* 0x00008a00000a7ab9 */ /* 0x000fe20000000800 */
[----:B------:R-:W-:Y:S04]  /*5d340*/  STL [R1+0x2494], R17 ;  /* 0x0024941101007387 */ /* 0x000fe80000100800 */
        /* <DEDUP_REMOVED lines=209> */
[----:B------:R-:W-:-:S03]  /*5e060*/  ULDC UR6, c[0x0][0x248] ;  /* 0x0000920000067ab9 */ /* 0x000fc60000000800 */
[----:B------:R-:W-:Y:S01]  /*5e070*/  VIADD R24, R16, UR6 ;  /* 0x0000000610187c36 */ /* 0x000fe20008000000 */
[----:B------:R-:W-:Y:S01]  /*5e080*/  STL [R1+0x25b4], R16 ;  /* 0x0025b41001007387 */ /* 0x000fe20000100800 */
[----:B------:R-:W-:-:S03]  /*5e090*/  ULDC UR6, c[0x0][0x248] ;  /* 0x0000920000067ab9 */ /* 0x000fc60000000800 */
[----:B------:R1:W-:Y:S01]  /*5e0a0*/  STL [R1+0x25b8], R24 ;  /* 0x0025b81801007387 */ /* 0x0003e20000100800 */
[----:B------:R-:W-:Y:S01]  /*5e0b0*/  LEA R6, P3, R7, UR8, 0x2 ;  /* 0x0000000807067c11 */ /* 0x000fe2000f8610ff */
[----:B------:R-:W-:Y:S01]  /*5e0c0*/  ULDC UR8, c[0x0][0x248] ;  /* 0x0000920000087ab9 */ /* 0x000fe20000000800 */
[----:B-1----:R-:W-:Y:S01]  /*5e0d0*/  VIADD R24, R24, UR6 ;  /* 0x0000000618187c36 */ /* 0x002fe20008000000 */
[----:B------:R-:W-:-:S04]  /*5e0e0*/  ULDC UR6, c[0x0][0x248] ;  /* 0x0000920000067ab9 */ /* 0x000fc80000000800 */
[----:B------:R1:W-:Y:S02]  /*5e0f0*/  STL [R1+0x25bc], R24 ;  /* 0x0025bc1801007387 */ /* 0x0003e40000100800 */
[----:B-1----:R-:W-:Y:S01]  /*5e100*/  VIADD R24, R24, UR6 ;  /* 0x0000000618187c36 */ /* 0x002fe20008000000 */
[----:B------:R-:W-:Y:S01]  /*5e110*/  LEA.HI.X.SX32 R7, R7, UR9, 0x2, P3 ;  /* 0x0000000907077c11 */ /* 0x000fe200098f16ff */
[----:B------:R-:W-:-:S03]  /*5e120*/  ULDC UR6, c[0x0][0x228] ;  /* 0x00008a0000067ab9 */ /* 0x000fc60000000800 */
        /* <DEDUP_REMOVED lines=63> */
[----:B------:R1:W-:Y:S01]  /*5e520*/  STL [R1+0x2614], R24 ;  /* 0x0026141801007387 */ /* 0x0003e20000100800 */
[----:B------:R-:W-:Y:S01]  /*5e530*/  LEA.HI.X.SX32 R5, R5, UR7, 0x2, P2 ;  /* 0x0000000705057c11 */ /* 0x000fe200090f16ff */
[----:B------:R-:W-:Y:S01]  /*5e540*/  ULDC UR7, c[0x0][0x228] ;  /* 0x00008a0000077ab9 */ /* 0x000fe20000000800 */
[----:B-1----:R-:W-:Y:S01]  /*5e550*/  VIADD R24, R24, UR8 ;  /* 0x0000000818187c36 */ /* 0x002fe20008000000 */
[----:B------:R-:W-:-:S04]  /*5e560*/  ULDC UR8, c[0x0][0x248] ;  /* 0x0000920000087ab9 */ /* 0x000fc80000000800 */
[----:B------:R1:W-:Y:S02]  /*5e570*/  STL [R1+0x2618], R24 ;  /* 0x0026181801007387 */ /* 0x0003e40000100800 */
[----:B-1----:R-:W-:Y:S01]  /*5e580*/  VIADD R24, R24, UR8 ;  /* 0x0000000818187c36 */ /* 0x002fe20008000000 */
[----:B------:R-:W-:Y:S02]  /*5e590*/  ULDC.64 UR8, c[0x0][0x228] ;  /* 0x00008a0000087ab9 */ /* 0x000fe40000000a00 */
[----:B------:R-:W-:Y:S01]  /*5e5a0*/  ISETP.LT.AND P2, PT, R14, UR8, !P1 ;  /* 0x000000080e007c0c */ /* 0x000fe2000cf41270 */
[----:B------:R-:W-:Y:S01]  /*5e5b0*/  ULDC UR8, c[0x0][0x248] ;  /* 0x0000920000087ab9 */ /* 0x000fe20000000800 */
[----:B------:R-:W-:-:S11]  /*5e5c0*/  ISETP.LT.AND P3, PT, R13, UR10, !P1 ;  /* 0x0000000a0d007c0c */ /* 0x000fd6000cf61270 */
[----:B------:R-:W-:Y:S02]  /*5e5d0*/  @P2 LOP3.LUT R157, R157, 0x2000, RZ, 0xfc, !PT ;  /* 0x000020009d9d2812 */ /* 0x000fe400078efcff */
[----:B------:R-:W-:Y:S01]  /*5e5e0*/  ISETP.LT.AND P2, PT, R12, UR11, !P1 ;  /* 0x0000000b0c007c0c */ /* 0x000fe2000cf41270 */
[----:B------:R-:W-:Y:S01]  /*5e5f0*/  ULDC.64 UR10, c[0x0][0x228] ;  /* 0x00008a00000a7ab9 */ /* 0x000fe20000000a00 */
[----:B------:R-:W-:-:S04]  /*5e600*/  LOP3.LUT R157, R157, 0xffffefff, RZ, 0xc0, !PT ;  /* 0xffffefff9d9d7812 */ /* 0x000fc800078ec0ff */
[----:B------:R-:W-:Y:S02]  /*5e610*/  @P3 LOP3.LUT R157, R157, 0x1000, RZ, 0xfc, !PT ;  /* 0x000010009d9d3812 */ /* 0x000fe400078efcff */
[----:B------:R-:W-:Y:S02]  /*5e620*/  ISETP.LT.AND P1, PT, R11, UR10, !P1 ;  /* 0x0000000a0b007c0c */ /* 0x000fe4000cf21270 */
[----:B------:R-:W-:-:S04]  /*5e630*/  LOP3.LUT R157, R157, 0xfffff7ff, RZ, 0xc0, !PT ;  /* 0xfffff7ff9d9d7812 */ /* 0x000fc800078ec0ff */
[----:B------:R-:W-:-:S04]  /*5e640*/  @P2 LOP3.LUT R157, R157, 0x800, RZ, 0xfc, !PT ;  /* 0x000008009d9d2812 */ /* 0x000fc800078efcff */
[----:B------:R-:W-:Y:S01]  /*5e650*/  LOP3.LUT R157, R157, 0xfffffbff, RZ, 0xc0, !PT ;  /* 0xfffffbff9d9d7812 */ /* 0x000fe200078ec0ff */
[----:B------:R1:W-:Y:S03]  /*5e660*/  STL [R1+0x261c], R24 ;  /* 0x00261c1801007387 */ /* 0x0003e60000100800 */
[----:B------:R-:W-:Y:S02]  /*5e670*/  @P1 LOP3.LUT R157, R157, 0x400, RZ, 0xfc, !PT ;  /* 0x000004009d9d1812 */ /* 0x000fe400078efcff */
[----:B------:R-:W-:Y:S01]  /*5e680*/  ISETP.LT.AND P1, PT, R14, UR7, !P0 ;  /* 0x000000070e007c0c */ /* 0x000fe2000c721270 */
[----:B------:R-:W-:Y:S01]  /*5e690*/  ULDC UR7, c[0x0][0x248] ;  /* 0x0000920000077ab9 */ /* 0x000fe20000000800 */
[----:B-1----:R-:W-:Y:S01]  /*5e6a0*/  VIADD R24, R24, UR17 ;  /* 0x0000001118187c36 */ /* 0x002fe20008000000 */
[----:B------:R-:W-:Y:S01]  /*5e6b0*/  ULDC UR17, c[0x0][0x248] ;  /* 0x0000920000117ab9 */ /* 0x000fe20000000800 */
[----:B------:R-:W-:-:S03]  /*5e6c0*/  LOP3.LUT R157, R157, 0xfffffdff, RZ, 0xc0, !PT ;  /* 0xfffffdff9d9d7812 */ /* 0x000fc600078ec0ff */
[----:B------:R1:W-:Y:S06]  /*5e6d0*/  STL [R1+0x2620], R24 ;  /* 0x0026201801007387 */ /* 0x0003ec0000100800 */
[----:B------:R-:W-:Y:S02]  /*5e6e0*/  @P1 LOP3.LUT R157, R157, 0x200, RZ, 0xfc, !PT ;  /* 0x000002009d9d1812 */ /* 0x000fe400078efcff */
[----:B------:R-:W-:Y:S01]  /*5e6f0*/  ISETP.LT.AND P1, PT, R13, UR6, !P0 ;  /* 0x000000060d007c0c */ /* 0x000fe2000c721270 */
[----:B-1----:R-:W-:-:S05]  /*5e700*/  VIADD R24, R24, UR17 ;  /* 0x0000001118187c36 */ /* 0x002fca0008000000 */
[----:B------:R1:W-:Y:S01]  /*5e710*/  STL [R1+0x2624], R24 ;  /* 0x0026241801007387 */ /* 0x0003e20000100800 */
[----:B------:R-:W-:Y:S01]  /*5e720*/  LOP3.LUT R157, R157, 0xfffffeff, RZ, 0xc0, !PT ;  /* 0xfffffeff9d9d7812 */ /* 0x000fe200078ec0ff */
[----:B-1----:R-:W-:Y:S01]  /*5e730*/  VIADD R24, R24, UR8 ;  /* 0x0000000818187c36 */ /* 0x002fe20008000000 */
[----:B------:R-:W-:-:S04]  /*5e740*/  ULDC UR8, c[0x0][0x248] ;  /* 0x0000920000087ab9 */ /* 0x000fc80000000800 */
[----:B------:R1:W-:Y:S01]  /*5e750*/  STL [R1+0x2628], R24 ;  /* 0x0026281801007387 */ /* 0x0003e20000100800 */
[----:B------:R-:W-:Y:S02]  /*5e760*/  @P1 LOP3.LUT R157, R157, 0x100, RZ, 0xfc, !PT ;  /* 0x000001009d9d1812 */ /* 0x000fe400078efcff */
[----:B------:R-:W-:Y:S01]  /*5e770*/  ISETP.LT.AND P1, PT, R12, UR16, !P0 ;  /* 0x000000100c007c0c */ /* 0x000fe2000c721270 */
[----:B------:R-:W-:Y:S01]  /*5e780*/  ULDC.64 UR16, c[0x0][0x228] ;  /* 0x00008a0000107ab9 */ /* 0x000fe20000000a00 */
[----:B-1----:R-:W-:Y:S01]  /*5e790*/  VIADD R24, R24, UR8 ;  /* 0x0000000818187c36 */ /* 0x002fe20008000000 */
[----:B------:R-:W-:-:S04]  /*5e7a0*/  ULDC UR8, c[0x0][0x248] ;  /* 0x0000920000087ab9 */ /* 0x000fc80000000800 */
[----:B------:R1:W-:Y:S02]  /*5e7b0*/  STL [R1+0x262c], R24 ;  /* 0x00262c1801007387 */ /* 0x0003e40000100800 */
[----:B-1----:R-:W-:-:S05]  /*5e7c0*/  VIADD R24, R24, UR8 ;  /* 0x0000000818187c36 */ /* 0x002fca0008000000 */
[----:B------:R1:W-:Y:S01]  /*5e7d0*/  STL [R1+0x2630], R24 ;  /* 0x0026301801007387 */ /* 0x0003e20000100800 */
[----:B------:R-:W-:Y:S01]  /*5e7e0*/  LOP3.LUT R157, R157, 0xffffff7f, RZ, 0xc0, !PT ;  /* 0xffffff7f9d9d7812 */ /* 0x000fe200078ec0ff */
[----:B-1----:R-:W-:Y:S01]  /*5e7f0*/  VIADD R24, R24, UR7 ;  /* 0x0000000718187c36 */ /* 0x002fe20008000000 */
[----:B------:R-:W-:Y:S02]  /*5e800*/  ULDC.64 UR6, c[0x0][0x228] ;  /* 0x00008a0000067ab9 */ /* 0x000fe40000000a00 */
[----:B------:R-:W-:Y:S01]  /*5e810*/  ISETP.LT.AND P0, PT, R11, UR6, !P0 ;  /* 0x000000060b007c0c */ /* 0x000fe2000c701270 */
[C---:B------:R-:W-:Y:S01]  /*5e820*/  VIADD R81, R10.reuse, 0x17c ;  /* 0x0000017c0a517836 */ /* 0x040fe20000000000 */
[----:B------:R-:W-:Y:S01]  /*5e830*/  @P1 LOP3.LUT R157, R157, 0x80, RZ, 0xfc, !PT ;  /* 0x000000809d9d1812 */ /* 0x000fe200078efcff */
[----:B------:R-:W-:Y:S01]  /*5e840*/  VIADD R80, R10, 0x17b ;  /* 0x0000017b0a507836 */ /* 0x000fe20000000000 */
[----:B------:R-:W-:Y:S02]  /*5e850*/  ULDC UR6, c[0x0][0x248] ;  /* 0x0000920000067ab9 */ /* 0x000fe40000000800 */
[----:B------:R-:W-:-:S07]  /*5e860*/  LOP3.LUT R157, R157, 0xffffffbf, RZ, 0xc0, !PT ;  /* 0xffffffbf9d9d7812 */ /* 0x000fce00078ec0ff */
[----:B------:R-:W-:Y:S02]  /*5e870*/  @P0 LOP3.LUT R157, R157, 0x40, RZ, 0xfc, !PT ;  /* 0x000000409d9d0812 */ /* 0x000fe400078efcff */
[----:B------:R-:W-:Y:S01]  /*5e880*/  ISETP.GE.AND P0, PT, R84, UR35, PT ;  /* 0x0000002354007c0c */ /* 0x000fe2000bf06270 */
[----:B------:R1:W-:Y:S01]  /*5e890*/  STL [R1+0x2634], R24 ;  /* 0x0026341801007387 */ /* 0x0003e20000100800 */
[----:B------:R-:W-:Y:S01]  /*5e8a0*/  LOP3.LUT R157, R157, 0xffffffdf, RZ, 0xc0, !PT ;  /* 0xffffffdf9d9d7812 */ /* 0x000fe200078ec0ff */
[----:B------:R-:W-:Y:S01]  /*5e8b0*/  VIADD R79, R10, 0x17a ;  /* 0x0000017a0a4f7836 */ /* 0x000fe20000000000 */
[----:B------:R-:W-:Y:S01]  /*5e8c0*/  ISETP.LT.AND P3, PT, R14, UR60, !P0 ;  /* 0x0000003c0e007c0c */ /* 0x000fe2000c761270 */
[C---:B------:R-:W-:Y:S01]  /*5e8d0*/  VIADD R78, R10.reuse, 0x179 ;  /* 0x000001790a4e7836 */ /* 0x040fe20000000000 */
[----:B------:R-:W-:Y:S01]  /*5e8e0*/  ISETP.LT.AND P2, PT, R13, UR12, !P0 ;  /* 0x0000000c0d007c0c */ /* 0x000fe2000c741270 */
[----:B------:R-:W-:Y:S01]  /*5e8f0*/  VIADD R77, R10, 0x178 ;  /* 0x000001780a4d7836 */ /* 0x000fe20000000000 */
[----:B------:R-:W-:Y:S01]  /*5e900*/  ISETP.LT.AND P1, PT, R12, UR13, !P0 ;  /* 0x0000000d0c007c0c */ /* 0x000fe2000c721270 */
[----:B------:R-:W-:Y:S01]  /*5e910*/  ULDC.64 UR12, c[0x0][0x228] ;  /* 0x00008a00000c7ab9 */ /* 0x000fe20000000a00 */
[----:B------:R-:W-:Y:S01]  /*5e920*/  VIADD R76, R10, 0x177 ;  /* 0x000001770a4c7836 */ /* 0x000fe20000000000 */
[----:B------:R-:W-:Y:S01]  /*5e930*/  LOP3.LUT R174, R174, 0x7fffffff, RZ, 0xc0, !PT ;  /* 0x7fffffffaeae7812 */ /* 0x000fe200078ec0ff */
[----:B-1----:R-:W-:Y:S01]  /*5e940*/  VIADD R24, R24, UR6 ;  /* 0x0000000618187c36 */ /* 0x002fe20008000000 */
[----:B------:R-:W-:Y:S01]  /*5e950*/  ULDC UR60, c[0x0][0x228] ;  /* 0x00008a00003c7ab9 */ /* 0x000fe20000000800 */
[C---:B------:R-:W-:Y:S01]  /*5e960*/  VIADD R75, R10.reuse, 0x176 ;  /* 0x000001760a4b7836 */ /* 0x040fe20000000000 */
[----:B------:R-:W-:Y:S01]  /*5e970*/  LOP3.LUT R173, R173, 0x7fffffff, RZ, 0xc0, !PT ;  /* 0x7fffffffadad7812 */ /* 0x000fe200078ec0ff */
[----:B------:R-:W-:Y:S01]  /*5e980*/  ULDC UR6, c[0x0][0x248] ;  /* 0x0000920000067ab9 */ /* 0x000fe20000000800 */
[----:B------:R-:W-:Y:S01]  /*5e990*/  @P3 LOP3.LUT R157, R157, 0x20, RZ, 0xfc, !PT ;  /* 0x000000209d9d3812 */ /* 0x000fe200078efcff */
[----:B------:R-:W-:Y:S01]  /*5e9a0*/  VIADD R74, R10, 0x175 ;  /* 0x000001750a4a7836 */ /* 0x000fe20000000000 */
[----:B------:R-:W-:-:S02]  /*5e9b0*/  ULDC UR35, c[0x0][0x228] ;  /* 0x00008a0000237ab9 */ /* 0x000fc40000000800 */
[----:B------:R-:W-:-:S04]  /*5e9c0*/  LOP3.LUT R157, R157, 0xffffffef, RZ, 0xc0, !PT ;  /* 0xffffffef9d9d7812 */ /* 0x000fc800078ec0ff */
[----:B------:R-:W-:Y:S02]  /*5e9d0*/  @P2 LOP3.LUT R157, R157, 0x10, RZ, 0xfc, !PT ;  /* 0x000000109d9d2812 */ /* 0x000fe400078efcff */
[----:B------:R-:W-:Y:S02]  /*5e9e0*/  ISETP.LT.AND P0, PT, R11, UR16, !P0 ;  /* 0x000000100b007c0c */ /* 0x000fe4000c701270 */
[----:B------:R-:W-:-:S04]  /*5e9f0*/  LOP3.LUT R157, R157, 0xfffffff7, RZ, 0xc0, !PT ;  /* 0xfffffff79d9d7812 */ /* 0x000fc800078ec0ff */
[----:B------:R-:W-:-:S04]  /*5ea00*/  @P1 LOP3.LUT R157, R157, 0x8, RZ, 0xfc, !PT ;  /* 0x000000089d9d1812 */ /* 0x000fc800078efcff */
[----:B------:R-:W-:-:S04]  /*5ea10*/  LOP3.LUT R157, R157, 0xfffffffb, RZ, 0xc0, !PT ;  /* 0xfffffffb9d9d7812 */ /* 0x000fc800078ec0ff */
[----:B------:R-:W-:Y:S02]  /*5ea20*/  @P0 LOP3.LUT R157, R157, 0x4, RZ, 0xfc, !PT ;  /* 0x000000049d9d0812 */ /* 0x000fe400078efcff */
[----:B------:R-:W-:Y:S01]  /*5ea30*/  ISETP.GE.AND P0, PT, R83, UR9, PT ;  /* 0x0000000953007c0c */ /* 0x000fe2000bf06270 */
[----:B------:R-:W-:-:S03]  /*5ea40*/  ULDC.64 UR8, c[0x0][0x228] ;  /* 0x00008a0000087ab9 */ /* 0x000fc60000000a00 */
[----:B------:R-:W-:Y:S01]  /*5ea50*/  ISETP.LT.AND P1, PT, R12, UR59, !P0 ;  /* 0x0000003b0c007c0c */ /* 0x000fe2000c721270 */
[----:B------:R1:W-:Y:S01]  /*5ea60*/  STL [R1+0x2638], R24 ;  /* 0x0026381801007387 */ /* 0x0003e20000100800 */
[----:B------:R-:W-:Y:S01]  /*5ea70*/  ISETP.LT.AND P3, PT, R14, UR47, !P0 ;  /* 0x0000002f0e007c0c */ /* 0x000fe2000c761270 */
[C---:B------:R-:W-:Y:S01]  /*5ea80*/  VIADD R73, R10.reuse, 0x174 ;  /* 0x000001740a497836 */ /* 0x040fe20000000000 */
[----:B------:R-:W-:Y:S01]  /*5ea90*/  ISETP.LT.AND P2, PT, R13, UR49, !P0 ;  /* 0x000000310d007c0c */ /* 0x000fe2000c741270 */
[----:B------:R-:W2:Y:S01]  /*5eaa0*/  LDL.LU R84, [R1+0x3290] ;  /* 0x0032900001547983 */ /* 0x000ea20000300800 */
[----:B------:R-:W-:Y:S01]  /*5eab0*/  ISETP.LT.AND P0, PT, R11, UR12, !P0 ;  /* 0x0000000c0b007c0c */ /* 0x000fe2000c701270 */
[C---:B------:R-:W-:Y:S01]  /*5eac0*/  VIADD R72, R10.reuse, 0x173 ;  /* 0x000001730a487836 */ /* 0x040fe20000000000 */
[----:B------:R-:W-:Y:S01]  /*5ead0*/  LOP3.LUT R157, R157, 0xfffffffd, RZ, 0xc0, !PT ;  /* 0xfffffffd9d9d7812 */ /* 0x000fe200078ec0ff */
[----:B------:R-:W-:Y:S01]  /*5eae0*/  VIADD R71, R10, 0x172 ;  /* 0x000001720a477836 */ /* 0x000fe20000000000 */
[----:B------:R-:W-:-:S03]  /*5eaf0*/  ULDC UR59, c[0x0][0x228] ;  /* 0x00008a00003b7ab9 */ /* 0x000fc60000000800 */
[----:B------:R-:W-:Y:S01]  /*5eb00*/  @P1 LOP3.LUT R175, R175, 0x80000000, RZ, 0xfc, !PT ;  /* 0x80000000afaf1812 */ /* 0x000fe200078efcff */
[----:B-1----:R-:W-:Y:S01]  /*5eb10*/  VIADD R24, R24, UR6 ;  /* 0x0000000618187c36 */ /* 0x002fe20008000000 */
[----:B------:R-:W-:Y:S01]  /*5eb20*/  @P3 LOP3.LUT R157, R157, 0x2, RZ, 0xfc, !PT ;  /* 0x000000029d9d3812 */ /* 0x000fe200078efcff */
[----:B------:R-:W-:Y:S01]  /*5eb30*/  ULDC UR6, c[0x0][0x248] ;  /* 0x0000920000067ab9 */ /* 0x000fe20000000800 */
[----:B------:R-:W-:Y:S01]  /*5eb40*/  LOP3.LUT R175, R175, 0xbfffffff, RZ, 0xc0, !PT ;  /* 0xbfffffffafaf7812 */ /* 0x000fe200078ec0ff */
[C---:B------:R-:W-:Y:S01]  /*5eb50*/  VIADD R70, R10.reuse, 0x171 ;  /* 0x000001710a467836 */ /* 0x040fe20000000000 */
[----:B------:R-:W-:Y:S01]  /*5eb60*/  ULDC UR47, c[0x0][0x228] ;  /* 0x00008a00002f7ab9 */ /* 0x000fe20000000800 */
[C---:B------:R-:W-:Y:S01]  /*5eb70*/  VIADD R69, R10.reuse, 0x170 ;  /* 0x000001700a457836 */ /* 0x040fe20000000000 */
[----:B------:R-:W-:Y:S01]  /*5eb80*/  @P0 LOP3.LUT R175, R175, 0x40000000, RZ, 0xfc, !PT ;  /* 0x40000000afaf0812 */ /* 0x000fe200078efcff */
[----:B------:R-:W-:Y:S01]  /*5eb90*/  VIADD R68, R10, 0x16f ;  /* 0x0000016f0a447836 */ /* 0x000fe20000000000 */
[----:B------:R-:W-:Y:S01]  /*5eba0*/  ISETP.GE.AND P0, PT, R82, UR11, PT ;  /* 0x0000000b52007c0c */ /* 0x000fe2000bf06270 */
[----:B------:R-:W-:Y:S01]  /*5ebb0*/  ULDC.64 UR10, c[0x0][0x228] ;  /* 0x00008a00000a7ab9 */ /* 0x000fe20000000a00 */
[----:B------:R-:W-:Y:S01]  /*5ebc0*/  VIADD R67, R10, 0x16e ;  /* 0x0000016e0a437836 */ /* 0x000fe20000000000 */
[----:B------:R-:W-:Y:S01]  /*5ebd0*/  ULDC UR49, c[0x0][0x228] ;  /* 0x00008a0000317ab9 */ /* 0x000fe20000000800 */
[----:B------:R-:W-:Y:S01]  /*5ebe0*/  ISETP.LT.AND P3, PT, R14, UR56, !P0 ;  /* 0x000000380e007c0c */ /* 0x000fe2000c761270 */
[----:B------:R1:W-:Y:S01]  /*5ebf0*/  STL [R1+0x263c], R24 ;  /* 0x00263c1801007387 */ /* 0x0003e20000100800 */
[----:B------:R-:W-:Y:S01]  /*5ec00*/  LOP3.LUT R157, R157, 0xfffffffe, RZ, 0xc0, !PT ;  /* 0xfffffffe9d9d7812 */ /* 0x000fe200078ec0ff */
[C---:B------:R-:W-:Y:S01]  /*5ec10*/  VIADD R66, R10.reuse, 0x16d ;  /* 0x0000016d0a427836 */ /* 0x040fe20000000000 */
[----:B------:R-:W-:Y:S01]  /*5ec20*/  LOP3.LUT R175, R175, 0xdfffffff, RZ, 0xc0, !PT ;  /* 0xdfffffffafaf7812 */ /* 0x000fe200078ec0ff */
[----:B------:R-:W3:Y:S01]  /*5ec30*/  LDL.LU R83, [R1+0x328c] ;  /* 0x00328c0001537983 */ /* 0x000ee20000300800 */
[----:B------:R-:W-:Y:S01]  /*5ec40*/  @P2 LOP3.LUT R157, R157, 0x1, RZ, 0xfc, !PT ;  /* 0x000000019d9d2812 */ /* 0x000fe200078efcff */
[----:B------:R-:W-:Y:S01]  /*5ec50*/  VIADD R65, R10, 0x16c ;  /* 0x0000016c0a417836 */ /* 0x000fe20000000000 */
[----:B------:R-:W-:Y:S01]  /*5ec60*/  ISETP.LT.AND P2, PT, R13, UR57, !P0 ;  /* 0x000000390d007c0c */ /* 0x000fe2000c741270 */
[----:B------:R-:W4:Y:S01]  /*5ec70*/  LDL.LU R82, [R1+0x3288] ;  /* 0x0032880001527983 */ /* 0x000f220000300800 */
[----:B------:R-:W-:Y:S01]  /*5ec80*/  ISETP.LT.AND P1, PT, R12, UR58, !P0 ;  /* 0x0000003a0c007c0c */ /* 0x000fe2000c721270 */
[----:B-1----:R-:W-:Y:S01]  /*5ec90*/  VIADD R24, R24, UR6 ;  /* 0x0000000618187c36 */ /* 0x002fe20008000000 */
[----:B------:R-:W-:Y:S01]  /*5eca0*/  ULDC UR56, c[0x0][0x228] ;  /* 0x00008a0000387ab9 */ /* 0x000fe20000000800 */
[----:B------:R-:W-:Y:S01]  /*5ecb0*/  @P3 LOP3.LUT R175, R175, 0x20000000, RZ, 0xfc, !PT ;  /* 0x20000000afaf3812 */ /* 0x000fe200078efcff */
[----:B------:R-:W-:Y:S01]  /*5ecc0*/  ULDC UR6, c[0x0][0x248] ;  /* 0x0000920000067ab9 */ /* 0x000fe20000000800 */
[----:B------:R-:W-:Y:S01]  /*5ecd0*/  ULDC UR58, c[0x0][0x228] ;  /* 0x00008a00003a7ab9 */ /* 0x000fe20000000800 */
[----:B------:R-:W-:Y:S01]  /*5ece0*/  ULDC UR57, c[0x0][0x228] ;  /* 0x00008a0000397ab9 */ /* 0x000fe20000000800 */
[----:B------:R-:W-:-:S04]  /*5ecf0*/  LOP3.LUT R175, R175, 0xefffffff, RZ, 0xc0, !PT ;  /* 0xefffffffafaf7812 */ /* 0x000fc800078ec0ff */
[----:B------:R-:W-:Y:S02]  /*5ed00*/  @P2 LOP3.LUT R175, R175, 0x10000000, RZ, 0xfc, !PT ;  /* 0x10000000afaf2812 */ /* 0x000fe400078efcff */
[----:B------:R-:W-:Y:S02]  /*5ed10*/  ISETP.LT.AND P0, PT, R11, UR8, !P0 ;  /* 0x000000080b007c0c */ /* 0x000fe4000c701270 */
[----:B------:R-:W-:-:S04]  /*5ed20*/  LOP3.LUT R175, R175, 0xf7ffffff, RZ, 0xc0, !PT ;  /* 0xf7ffffffafaf7812 */ /* 0x000fc800078ec0ff */
[----:B------:R-:W-:-:S04]  /*5ed30*/  @P1 LOP3.LUT R175, R175, 0x8000000, RZ, 0xfc, !PT ;  /* 0x08000000afaf1812 */ /* 0x000fc800078efcff */
[----:B------:R-:W-:-:S04]  /*5ed40*/  LOP3.LUT R175, R175, 0xfbffffff, RZ, 0xc0, !PT ;  /* 0xfbffffffafaf7812 */ /* 0x000fc800078ec0ff */
[----:B------:R-:W-:Y:S02]  /*5ed50*/  @P0 LOP3.LUT R175, R175, 0x4000000, RZ, 0xfc, !PT ;  /* 0x04000000afaf0812 */ /* 0x000fe400078efcff */
[----:B------:R-:W-:-:S04]  /*5ed60*/  ISETP.GE.AND P0, PT, R81, UR7, PT ;  /* 0x0000000751007c0c */ /* 0x000fc8000bf06270 */
[----:B------:R-:W-:Y:S01]  /*5ed70*/  ISETP.LT.AND P3, PT, R14, UR55, !P0 ;  /* 0x000000370e007c0c */ /* 0x000fe2000c761270 */
[----:B------:R1:W-:Y:S01]  /*5ed80*/  STL [R1+0x2640], R24 ;  /* 0x0026401801007387 */ /* 0x0003e20000100800 */
[----:B------:R-:W-:Y:S01]  /*5ed90*/  ISETP.LT.AND P2, PT, R13, UR54, !P0 ;  /* 0x000000360d007c0c */ /* 0x000fe2000c741270 */
[----:B------:R-:W-:Y:S01]  /*5eda0*/  ULDC UR54, c[0x0][0x228] ;  /* 0x00008a0000367ab9 */ /* 0x000fe20000000800 */
[----:B------:R-:W-:Y:S01]  /*5edb0*/  LOP3.LUT R175, R175, 0xfdffffff, RZ, 0xc0, !PT ;  /* 0xfdffffffafaf7812 */ /* 0x000fe200078ec0ff */
[----:B------:R-:W-:Y:S01]  /*5edc0*/  VIADD R64, R10, 0x16b ;  /* 0x0000016b0a407836 */ /* 0x000fe20000000000 */
[----:B------:R-:W-:Y:S01]  /*5edd0*/  ISETP.LT.AND P1, PT, R12, UR53, !P0 ;  /* 0x000000350c007c0c */ /* 0x000fe2000c721270 */
[----:B------:R-:W-:Y:S01]  /*5ede0*/  VIADD R63, R10, 0x16a ;  /* 0x0000016a0a3f7836 */ /* 0x000fe20000000000 */
[----:B------:R-:W-:Y:S01]  /*5edf0*/  LOP3.LUT R172, R172, 0x7fffffff, RZ, 0xc0, !PT ;  /* 0x7fffffffacac7812 */ /* 0x000fe200078ec0ff */
[----:B------:R-:W-:Y:S01]  /*5ee00*/  VIADD R62, R10, 0x169 ;  /* 0x000001690a3e7836 */ /* 0x000fe20000000000 */
[----:B------:R-:W-:-:S03]  /*5ee10*/  ULDC UR55, c[0x0][0x228] ;  /* 0x00008a0000377ab9 */ /* 0x000fc60000000800 */
[----:B------:R-:W-:Y:S01]  /*5ee20*/  @P3 LOP3.LUT R175, R175, 0x2000000, RZ, 0xfc, !PT ;  /* 0x02000000afaf3812 */ /* 0x000fe200078efcff */
[----:B-1----:R-:W-:Y:S01]  /*5ee30*/  VIADD R24, R24, UR6 ;  /* 0x0000000618187c36 */ /* 0x002fe20008000000 */
[----:B------:R-:W-:Y:S01]  /*5ee40*/  ISETP.LT.AND P0, PT, R11, UR10, !P0 ;  /* 0x0000000a0b007c0c */ /* 0x000fe2000c701270 */
[----:B------:R-:W-:Y:S01]  /*5ee50*/  ULDC UR6, c[0x0][0x248] ;  /* 0x0000920000067ab9 */ /* 0x000fe20000000800 */
[----:B------:R-:W-:Y:S01]  /*5ee60*/  LOP3.LUT R175, R175, 0xfeffffff, RZ, 0xc0, !PT ;  /* 0xfeffffffafaf7812 */ /* 0x000fe200078ec0ff */
[----:B------:R-:W-:Y:S01]  /*5ee70*/  VIADD R61, R10, 0x168 ;  /* 0x000001680a3d7836 */ /* 0x000fe20000000000 */
[----:B------:R-:W-:Y:S02]  /*5ee80*/  ULDC UR53, c[0x0][0x228] ;  /* 0x00008a0000357ab9 */ /* 0x000fe40000000800 */
[----:B------:R-:W-:-:S04]  /*5ee90*/  @P2 LOP3.LUT R175, R175, 0x1000000, RZ, 0xfc, !PT ;  /* 0x01000000afaf2812 */ /* 0x000fc800078efcff */
[----:B------:R-:W-:-:S04]  /*5eea0*/  LOP3.LUT R175, R175, 0xff7fffff, RZ, 0xc0, !PT ;  /* 0xff7fffffafaf7812 */ /* 0x000fc800078ec0ff */
[----:B------:R-:W-:-:S04]  /*5eeb0*/  @P1 LOP3.LUT R175, R175, 0x800000, RZ, 0xfc, !PT ;  /* 0x00800000afaf1812 */ /* 0x000fc800078efcff */
[----:B------:R-:W-:-:S04]  /*5eec0*/  LOP3.LUT R175, R175, 0xffbfffff, RZ, 0xc0, !PT ;  /* 0xffbfffffafaf7812 */ /* 0x000fc800078ec0ff */
[----:B------:R-:W-:Y:S02]  /*5eed0*/  @P0 LOP3.LUT R175, R175, 0x400000, RZ, 0xfc, !PT ;  /* 0x00400000afaf0812 */ /* 0x000fe400078efcff */
[----:B------:R-:W-:Y:S01]  /*5eee0*/  ISETP.GE.AND P0, PT, R80, UR17, PT ;  /* 0x0000001150007c0c */ /* 0x000fe2000bf06270 */
[----:B------:R1:W-:Y:S01]  /*5eef0*/  STL [R1+0x2644], R24 ;  /* 0x0026441801007387 */ /* 0x0003e20000100800 */
[----:B------:R-:W-:Y:S01]  /*5ef00*/  LOP3.LUT R175, R175, 0xffdfffff, RZ, 0xc0, !PT ;  /* 0xffdfffffafaf7812 */ /* 0x000fe200078ec0ff */
[----:B------:R-:W-:Y:S01]  /*5ef10*/  ULDC.64 UR16, c[0x0][0x228] ;  /* 0x00008a0000107ab9 */ /* 0x000fe20000000a00 */
[----:B------:R-:W-:Y:S01]  /*5ef20*/  ISETP.LT.AND P3, PT, R14, UR52, !P0 ;  /* 0x000000340e007c0c */ /* 0x000fe2000c761270 */
[----:B------:R-:W2:Y:S01]  /*5ef30*/  LDL.LU R81, [R1+0x3284] ;  /* 0x0032840001517983 */ /* 0x000ea20000300800 */
[----:B------:R-:W-:Y:S01]  /*5ef40*/  ISETP.LT.AND P2, PT, R13, UR44, !P0 ;  /* 0x0000002c0d007c0c */ /* 0x000fe2000c741270 */
[----:B------:R-:W-:Y:S01]  /*5ef50*/  ULDC UR52, c[0x0][0x228] ;  /* 0x00008a0000347ab9 */ /* 0x000fe20000000800 */
[----:B------:R-:W-:Y:S01]  /*5ef60*/  ISETP.LT.AND P1, PT, R12, UR43, !P0 ;  /* 0x0000002b0c007c0c */ /* 0x000fe2000c721270 */
[----:B------:R-:W3:Y:S01]  /*5ef70*/  LDL.LU R80, [R1+0x3280] ;  /* 0x0032800001507983 */ /* 0x000ee20000300800 */
[----:B------:R-:W-:Y:S01]  /*5ef80*/  ULDC UR43, c[0x0][0x228] ;  /* 0x00008a00002b7ab9 */ /* 0x000fe20000000800 */
[----:B-1----:R-:W-:Y:S01]  /*5ef90*/  VIADD R24, R24, UR6 ;  /* 0x0000000618187c36 */ /* 0x002fe20008000000 */
[----:B------:R-:W-:Y:S01]  /*5efa0*/  ULDC.64 UR6, c[0x0][0x228] ;  /* 0x00008a0000067ab9 */ /* 0x000fe20000000a00 */
[----:B------:R-:W-:-:S04]  /*5efb0*/  ULDC UR44, c[0x0][0x228] ;  /* 0x00008a00002c7ab9 */ /* 0x000fc80000000800 */
[----:B------:R-:W-:-:S04]  /*5efc0*/  @P3 LOP3.LUT R175, R175, 0x200000, RZ, 0xfc, !PT ;  /* 0x00200000afaf3812 */ /* 0x000fc800078efcff */
[----:B------:R-:W-:-:S04]  /*5efd0*/  LOP3.LUT R175, R175, 0xffefffff, RZ, 0xc0, !PT ;  /* 0xffefffffafaf7812 */ /* 0x000fc800078ec0ff */
[----:B------:R-:W-:Y:S02]  /*5efe0*/  @P2 LOP3.LUT R175, R175, 0x100000, RZ, 0xfc, !PT ;  /* 0x00100000afaf2812 */ /* 0x000fe400078efcff */
[----:B------:R-:W-:Y:S01]  /*5eff0*/  ISETP.LT.AND P0, PT, R11, UR6, !P0 ;  /* 0x000000060b007c0c */ /* 0x000fe2000c701270 */
[----:B------:R-:W-:Y:S01]  /*5f000*/  ULDC UR6, c[0x0][0x248] ;  /* 0x0000920000067ab9 */ /* 0x000fe20000000800 */
        /* <DEDUP_REMOVED lines=9> */
[----:B------:R-:W-:Y:S01]  /*5f0a0*/  ULDC UR39, c[0x0][0x228] ;  /* 0x00008a0000277ab9 */ /* 0x000fe20000000800 */
[----:B------:R-:W-:Y:S01]  /*5f0b0*/  LOP3.LUT R175, R175, 0xfffdffff, RZ, 0xc0, !PT ;  /* 0xfffdffffafaf7812 */ /* 0x000fe200078ec0ff */
[----:B------:R-:W4:Y:S01]  /*5f0c0*/  LDL.LU R79, [R1+0x327c] ;  /* 0x00327c00014f7983 */ /* 0x000f220000300800 */
[----:B------:R-:W-:Y:S01]  /*5f0d0*/  ISETP.LT.AND P1, PT, R12, UR42, !P0 ;  /* 0x0000002a0c007c0c */ /* 0x000fe2000c721270 */
[----:B------:R-:W-:Y:S01]  /*5f0e0*/  ULDC UR42, c[0x0][0x228] ;  /* 0x00008a00002a7ab9 */ /* 0x000fe20000000800 */
[----:B------:R-:W-:Y:S01]  /*5f0f0*/  VIADD R60, R10, 0x167 ;  /* 0x000001670a3c7836 */ /* 0x000fe20000000000 */
[----:B------:R-:W-:-:S04]  /*5f100*/  ULDC UR51, c[0x0][0x228] ;  /* 0x00008a0000337ab9 */ /* 0x000fc80000000800 */
[----:B------:R-:W-:-:S04]  /*5f110*/  @P3 LOP3.LUT R175, R175, 0x20000, RZ, 0xfc, !PT ;  /* 0x00020000afaf3812 */ /* 0x000fc800078efcff */
[----:B------:R-:W-:-:S04]  /*5f120*/  LOP3.LUT R175, R175, 0xfffeffff, RZ, 0xc0, !PT ;  /* 0xfffeffffafaf7812 */ /* 0x000fc800078ec0ff */
[----:B------:R-:W-:Y:S02]  /*5f130*/  @P2 LOP3.LUT R175, R175, 0x10000, RZ, 0xfc, !PT ;  /* 0x00010000afaf2812 */ /* 0x000fe400078efcff */
[----:B------:R-:W-:Y:S01]  /*5f140*/  ISETP.LT.AND P0, PT, R11, UR16, !P0 ;  /* 0x000000100b007c0c */ /* 0x000fe2000c701270 */
[----:B-1----:R-:W-:Y:S01]  /*5f150*/  VIADD R24, R24, UR6 ;  /* 0x0000000618187c36 */ /* 0x002fe20008000000 */
[----:B------:R-:W-:Y:S01]  /*5f160*/  LOP3.LUT R175, R175, 0xffff7fff, RZ, 0xc0, !PT ;  /* 0xffff7fffafaf7812 */ /* 0x000fe200078ec0ff */
[----:B------:R-:W-:Y:S01]  /*5f170*/  ULDC UR6, c[0x0][0x248] ;  /* 0x0000920000067ab9 */ /* 0x000fe20000000800 */
[----:B------:R-:W-:Y:S01]  /*5f180*/  VIADD R59, R10, 0x166 ;  /* 0x000001660a3b7836 */ /* 0x000fe20000000000 */
[----:B------:R-:W-:Y:S01]  /*5f190*/  ULDC UR16, c[0x0][0x228] ;  /* 0x00008a0000107ab9 */ /* 0x000fe20000000800 */
        /* <DEDUP_REMOVED lines=10> */
[----:B------:R-:W2:Y:S01]  /*5f240*/  LDL.LU R78, [R1+0x3278] ;  /* 0x00327800014e7983 */ /* 0x000ea20000300800 */
[----:B------:R-:W-:Y:S01]  /*5f250*/  ISETP.LT.AND P1, PT, R12, UR33, !P0 ;  /* 0x000000210c007c0c */ /* 0x000fe2000c721270 */
[----:B------:R-:W-:Y:S01]  /*5f260*/  VIADD R58, R10, 0x165 ;  /* 0x000001650a3a7836 */ /* 0x000fe20000000000 */
[----:B------:R-:W-:-:S05]  /*5f270*/  ULDC UR50, c[0x0][0x228] ;  /* 0x00008a0000327ab9 */ /* 0x000fca0000000800 */
[----:B------:R-:W-:-:S04]  /*5f280*/  @P3 LOP3.LUT R175, R175, 0x2000, RZ, 0xfc, !PT ;  /* 0x00002000afaf3812 */ /* 0x000fc800078efcff */
[----:B------:R-:W-:-:S04]  /*5f290*/  LOP3.LUT R175, R175, 0xffffefff, RZ, 0xc0, !PT ;  /* 0xffffefffafaf7812 */ /* 0x000fc800078ec0ff */
[----:B------:R-:W-:Y:S02]  /*5f2a0*/  @P2 LOP3.LUT R175, R175, 0x1000, RZ, 0xfc, !PT ;  /* 0x00001000afaf2812 */ /* 0x000fe400078efcff */
[----:B------:R-:W-:Y:S01]  /*5f2b0*/  ISETP.LT.AND P0, PT, R11, UR12, !P0 ;  /* 0x0000000c0b007c0c */ /* 0x000fe2000c701270 */
[----:B-1----:R-:W-:Y:S01]  /*5f2c0*/  VIADD R24, R24, UR6 ;  /* 0x0000000618187c36 */ /* 0x002fe20008000000 */
[----:B------:R-:W-:Y:S01]  /*5f2d0*/  LOP3.LUT R175, R175, 0xfffff7ff, RZ, 0xc0, !PT ;  /* 0xfffff7ffafaf7812 */ /* 0x000fe200078ec0ff */
[----:B------:R-:W-:Y:S01]  /*5f2e0*/  ULDC UR6, c[0x0][0x248] ;  /* 0x0000920000067ab9 */ /* 0x000fe20000000800 */
[----:B------:R-:W-:Y:S02]  /*5f2f0*/  ULDC UR12, c[0x0][0x228] ;  /* 0x00008a00000c7ab9 */ /* 0x000fe40000000800 */
        /* <DEDUP_REMOVED lines=10> */
[----:B------:R-:W-:Y:S01]  /*5f3a0*/  ULDC UR14, c[0x0][0x228] ;  /* 0x00008a00000e7ab9 */ /* 0x000fe20000000800 */
[----:B------:R-:W-:Y:S01]  /*5f3b0*/  ISETP.LT.AND P1, PT, R12, UR22, !P0 ;  /* 0x000000160c007c0c */ /* 0x000fe2000c721270 */
[----:B------:R-:W-:-:S06]  /*5f3c0*/  ULDC UR22, c[0x0][0x228] ;  /* 0x00008a0000167ab9 */ /* 0x000fcc0000000800 */
        /* <DEDUP_REMOVED lines=18> */
[----:B------:R-:W3:Y:S01]  /*5f4f0*/  LDL.LU R77, [R1+0x3274] ;  /* 0x00327400014d7983 */ /* 0x000ee20000300800 */
[----:B------:R-:W-:Y:S01]  /*5f500*/  ISETP.LT.AND P1, PT, R12, UR15, !P0 ;  /* 0x0000000f0c007c0c */ /* 0x000fe2000c721270 */
[----:B------:R-:W-:Y:S01]  /*5f510*/  ULDC UR15, c[0x0][0x228] ;  /* 0x00008a00000f7ab9 */ /* 0x000fe20000000800 */
        /* <DEDUP_REMOVED lines=14> */
[----:B------:R1:W-:Y:S01]  /*5f600*/  STL [R1+0x2658], R24 ;  /* 0x0026581801007387 */ /* 0x0003e20000100800 */
[----:B------:R-:W-:Y:S01]  /*5f610*/  LOP3.LUT R175, R175, 0xfffffffd, RZ, 0xc0, !PT ;  /* 0xfffffffdafaf7812 */ /* 0x000fe200078ec0ff */
[----:B------:R-:W-:Y:S01]  /*5f620*/  ULDC UR17, c[0x0][0x228] ;  /* 0x00008a0000117ab9 */ /* 0x000fe20000000800 */
[----:B------:R-:W-:Y:S01]  /*5f630*/  ISETP.LT.AND P1, PT, R12, UR32, !P0 ;  /* 0x000000200c007c0c */ /* 0x000fe2000c721270 */
[----:B------:R-:W-:Y:S01]  /*5f640*/  ULDC.64 UR32, c[0x0][0x228] ;  /* 0x00008a0000207ab9 */ /* 0x000fe20000000a00 */
[----:B------:R-:W-:Y:S01]  /*5f650*/  ISETP.LT.AND P3, PT, R14, UR26, !P0 ;  /* 0x0000001a0e007c0c */ /* 0x000fe2000c761270 */
[----:B------:R-:W4:Y:S01]  /*5f660*/  LDL.LU R76, [R1+0x3270] ;  /* 0x00327000014c7983 */ /* 0x000f220000300800 */
[----:B------:R-:W-:Y:S01]  /*5f670*/  ISETP.LT.AND P2, PT, R13, UR19, !P0 ;  /* 0x000000130d007c0c */ /* 0x000fe2000c741270 */
[----:B------:R-:W-:Y:S01]  /*5f680*/  ULDC UR26, c[0x0][0x228] ;  /* 0x00008a00001a7ab9 */ /* 0x000fe20000000800 */
[----:B------:R-:W-:Y:S01]  /*5f690*/  ULDC UR19, c[0x0][0x228] ;  /* 0x00008a0000137ab9 */ /* 0x000fe20000000800 */
[----:B-1----:R-:W-:Y:S01]  /*5f6a0*/  VIADD R24, R24, UR6 ;  /* 0x0000000618187c36 */ /* 0x002fe20008000000 */
[----:B------:R-:W-:-:S02]  /*5f6b0*/  ULDC.64 UR6, c[0x0][0x228] ;  /* 0x00008a0000067ab9 */ /* 0x000fc40000000a00 */
[----:B------:R-:W-:Y:S01]  /*5f6c0*/  ISETP.LT.AND P0, PT, R11, UR6, !P0 ;  /* 0x000000060b007c0c */ /* 0x000fe2000c701270 */
[----:B------:R-:W-:Y:S02]  /*5f6d0*/  ULDC UR6, c[0x0][0x248] ;  /* 0x0000920000067ab9 */ /* 0x000fe40000000800 */
[----:B------:R-:W-:-:S04]  /*5f6e0*/  @P1 LOP3.LUT R174, R174, 0x80000000, RZ, 0xfc, !PT ;  /* 0x80000000aeae1812 */ /* 0x000fc800078efcff */
[----:B------:R-:W-:Y:S02]  /*5f6f0*/  LOP3.LUT R174, R174, 0xbfffffff, RZ, 0xc0, !PT ;  /* 0xbfffffffaeae7812 */ /* 0x000fe400078ec0ff */
[----:B------:R-:W-:-:S04]  /*5f700*/  @P3 LOP3.LUT R175, R175, 0x2, RZ, 0xfc, !PT ;  /* 0x00000002afaf3812 */ /* 0x000fc800078efcff */
[----:B------:R-:W-:Y:S02]  /*5f710*/  @P0 LOP3.LUT R174, R174, 0x40000000, RZ, 0xfc, !PT ;  /* 0x40000000aeae0812 */ /* 0x000fe400078efcff */
[----:B------:R-:W-:Y:S01]  /*5f720*/  ISETP.GE.AND P0, PT, R74, UR13, PT ;  /* 0x0000000d4a007c0c */ /* 0x000fe2000bf06270 */
[----:B------:R1:W-:Y:S01]  /*5f730*/  STL [R1+0x265c], R24 ;  /* 0x00265c1801007387 */ /* 0x0003e20000100800 */
[----:B------:R-:W-:Y:S01]  /*5f740*/  LOP3.LUT R175, R175, 0xfffffffe, RZ, 0xc0, !PT ;  /* 0xfffffffeafaf7812 */ /* 0x000fe200078ec0ff */
[----:B------:R-:W-:Y:S01]  /*5f750*/  ULDC UR13, c[0x0][0x228] ;  /* 0x00008a00000d7ab9 */ /* 0x000fe20000000800 */
[----:B------:R-:W-:Y:S01]  /*5f760*/  ISETP.LT.AND P3, PT, R14, UR30, !P0 ;  /* 0x0000001e0e007c0c */ /* 0x000fe2000c761270 */
[----:B------:R-:W2:Y:S01]  /*5f770*/  LDL.LU R75, [R1+0x326c] ;  /* 0x00326c00014b7983 */ /* 0x000ea20000300800 */
[----:B------:R-:W-:Y:S02]  /*5f780*/  @P2 LOP3.LUT R175, R175, 0x1, RZ, 0xfc, !PT ;  /* 0x00000001afaf2812 */ /* 0x000fe400078efcff */
[----:B------:R-:W-:Y:S01]  /*5f790*/  ISETP.LT.AND P2, PT, R13, UR21, !P0 ;  /* 0x000000150d007c0c */ /* 0x000fe2000c741270 */
[----:B------:R-:W-:Y:S01]  /*5f7a0*/  ULDC UR21, c[0x0][0x228] ;  /* 0x00008a0000157ab9 */ /* 0x000fe20000000800 */
[----:B------:R-:W-:-:S02]  /*5f7b0*/  LOP3.LUT R174, R174, 0xdfffffff, RZ, 0xc0, !PT ;  /* 0xdfffffffaeae7812 */ /* 0x000fc400078ec0ff */
[----:B------:R-:W-:Y:S01]  /*5f7c0*/  ISETP.LT.AND P1, PT, R12, UR31, !P0 ;  /* 0x0000001f0c007c0c */ /* 0x000fe2000c721270 */
[----:B------:R-:W-:-:S04]  /*5f7d0*/  ULDC.64 UR30, c[0x0][0x228] ;  /* 0x00008a00001e7ab9 */ /* 0x000fc80000000a00 */
[----:B------:R-:W-:-:S04]  /*5f7e0*/  @P3 LOP3.LUT R174, R174, 0x20000000, RZ, 0xfc, !PT ;  /* 0x20000000aeae3812 */ /* 0x000fc800078efcff */
        /* <DEDUP_REMOVED lines=8> */
[----:B-1----:R-:W-:Y:S01]  /*5f870*/  VIADD R24, R24, UR6 ;  /* 0x0000000618187c36 */ /* 0x002fe20008000000 */
[----:B------:R-:W-:Y:S01]  /*5f880*/  LOP3.LUT R174, R174, 0xfdffffff, RZ, 0xc0, !PT ;  /* 0xfdffffffaeae7812 */ /* 0x000fe200078ec0ff */
[----:B------:R-:W-:Y:S01]  /*5f890*/  ULDC UR6, c[0x0][0x248] ;  /* 0x0000920000067ab9 */ /* 0x000fe20000000800 */
[----:B------:R-:W-:Y:S01]  /*5f8a0*/  ISETP.LT.AND P3, PT, R14, UR28, !P0 ;  /* 0x0000001c0e007c0c */ /* 0x000fe2000c761270 */
[----:B------:R-:W-:Y:S01]  /*5f8b0*/  ULDC UR9, c[0x0][0x228] ;  /* 0x00008a0000097ab9 */ /* 0x000fe20000000800 */
[----:B------:R-:W-:Y:S02]  /*5f8c0*/  ISETP.LT.AND P2, PT, R13, UR20, !P0 ;  /* 0x000000140d007c0c */ /* 0x000fe4000c741270 */
[----:B------:R-:W-:Y:S01]  /*5f8d0*/  ISETP.LT.AND P1, PT, R12, UR29, !P0 ;  /* 0x0000001d0c007c0c */ /* 0x000fe2000c721270 */
[----:B------:R-:W-:-:S08]  /*5f8e0*/  ULDC.64 UR28, c[0x0][0x228] ;  /* 0x00008a00001c7ab9 */ /* 0x000fd00000000a00 */
[----:B------:R-:W-:Y:S01]  /*5f8f0*/  @P3 LOP3.LUT R174, R174, 0x2000000, RZ, 0xfc, !PT ;  /* 0x02000000aeae3812 */ /* 0x000fe200078efcff */
[----:B------:R1:W-:Y:S01]  /*5f900*/  STL [R1+0x2660], R24 ;  /* 0x0026601801007387 */ /* 0x0003e20000100800 */
[----:B------:R-:W-:Y:S02]  /*5f910*/  ULDC UR20, c[0x0][0x228] ;  /* 0x00008a0000147ab9 */ /* 0x000fe40000000800 */
[----:B------:R-:W-:Y:S01]  /*5f920*/  LOP3.LUT R174, R174, 0xfeffffff, RZ, 0xc0, !PT ;  /* 0xfeffffffaeae7812 */ /* 0x000fe200078ec0ff */
[----:B------:R-:W3:Y:S03]  /*5f930*/  LDL.LU R74, [R1+0x3268] ;  /* 0x00326800014a7983 */ /* 0x000ee60000300800 */
[----:B------:R-:W-:Y:S02]  /*5f940*/  @P2 LOP3.LUT R174, R174, 0x1000000, RZ, 0xfc, !PT ;  /* 0x01000000aeae2812 */ /* 0x000fe400078efcff */
[----:B------:R-:W-:-:S02]  /*5f950*/  ISETP.LT.AND P0, PT, R11, UR30, !P0 ;  /* 0x0000001e0b007c0c */ /* 0x000fc4000c701270 */
        /* <DEDUP_REMOVED lines=10> */
[----:B------:R-:W-:Y:S01]  /*5fa00*/  ISETP.LT.AND P2, PT, R13, UR25, !P0 ;  /* 0x000000190d007c0c */ /* 0x000fe2000c741270 */
[----:B------:R-:W-:Y:S01]  /*5fa10*/  ULDC.64 UR24, c[0x0][0x228] ;  /* 0x00008a0000187ab9 */ /* 0x000fe20000000a00 */
[----:B------:R-:W-:Y:S01]  /*5fa20*/  ISETP.LT.AND P1, PT, R12, UR48, !P0 ;  /* 0x000000300c007c0c */ /* 0x000fe2000c721270 */
[----:B------:R1:W-:Y:S08]  /*5fa30*/  STL [R1+0x2664], R24 ;  /* 0x0026641801007387 */ /* 0x0003f00000100800 */
[----:B------:R-:W-:Y:S01]  /*5fa40*/  @P3 LOP3.LUT R174, R174, 0x200000, RZ, 0xfc, !PT ;  /* 0x00200000aeae3812 */ /* 0x000fe200078efcff */
[----:B------:R-:W4:Y:S01]  /*5fa50*/  LDL.LU R73, [R1+0x3264] ;  /* 0x0032640001497983 */ /* 0x000f220000300800 */
        /* <DEDUP_REMOVED lines=19> */
[----:B------:R-:W2:Y:S01]  /*5fb90*/  LDL.LU R72, [R1+0x3260] ;  /* 0x0032600001487983 */ /* 0x000ea20000300800 */
[----:B------:R-:W-:Y:S01]  /*5fba0*/  VIADD R55, R10, 0x162 ;  /* 0x000001620a377836 */ /* 0x000fe20000000000 */
[----:B------:R-:W-:Y:S01]  /*5fbb0*/  ULDC UR46, c[0x0][0x228] ;  /* 0x00008a00002e7ab9 */ /* 0x000fe20000000800 */
        /* <DEDUP_REMOVED lines=13> */
[----:B------:R-:W-:Y:S01]  /*5fc90*/  ULDC UR58, c[0x0][0x228] ;  /* 0x00008a00003a7ab9 */ /* 0x000fe20000000800 */
[----:B------:R-:W-:Y:S01]  /*5fca0*/  ISETP.LT.AND P2, PT, R13, UR59, !P0 ;  /* 0x0000003b0d007c0c */ /* 0x000fe2000c741270 */
[----:B------:R-:W-:Y:S01]  /*5fcb0*/  ULDC UR59, c[0x0][0x228] ;  /* 0x00008a00003b7ab9 */ /* 0x000fe20000000800 */
[----:B------:R-:W-:Y:S02]  /*5fcc0*/  LOP3.LUT R174, R174, 0xffffdfff, RZ, 0xc0, !PT ;  /* 0xffffdfffaeae7812 */ /* 0x000fe400078ec0ff */
[----:B------:R-:W-:Y:S01]  /*5fcd0*/  ISETP.LT.AND P1, PT, R12, UR45, !P0 ;  /* 0x0000002d0c007c0c */ /* 0x000fe2000c721270 */
[----:B------:R1:W-:Y:S06]  /*5fce0*/  STL [R1+0x266c], R24 ;  /* 0x00266c1801007387 */ /* 0x0003ec0000100800 */
[----:B------:R-:W-:Y:S01]  /*5fcf0*/  @P3 LOP3.LUT R174, R174, 0x2000, RZ, 0xfc, !PT ;  /* 0x00002000aeae3812 */ /* 0x000fe200078efcff */
[----:B------:R-:W3:Y:S01]  /*5fd00*/  LDL.LU R71, [R1+0x325c] ;  /* 0x00325c0001477983 */ /* 0x000ee20000300800 */
        /* <DEDUP_REMOVED lines=35> */
[----:B-1----:R-:W-:Y:S01]  /*5ff40*/  VIADD R24, R24, UR24 ;  /* 0x0000001818187c36 */ /* 0x002fe20008000000 */
[----:B------:R-:W-:Y:S01]  /*5ff50*/  ISETP.LT.AND P2, PT, R13, UR59, !P0 ;  /* 0x0000003b0d007c0c */ /* 0x000fe2000c741270 */
[----:B------:R-:W-:Y:S01]  /*5ff60*/  ULDC UR59, c[0x0][0x228] ;  /* 0x00008a00003b7ab9 */ /* 0x000fe20000000800 */
[----:B------:R-:W-:Y:S01]  /*5ff70*/  LOP3.LUT R174, R174, 0xffffffdf, RZ, 0xc0, !PT ;  /* 0xffffffdfaeae7812 */ /* 0x000fe200078ec0ff */
[----:B------:R-:W-:Y:S01]  /*5ff80*/  ULDC UR24, c[0x0][0x248] ;  /* 0x0000920000187ab9 */ /* 0x000fe20000000800 */
[----:B------:R-:W-:Y:S01]  /*5ff90*/  ISETP.LT.AND P1, PT, R12, UR60, !P0 ;  /* 0x0000003c0c007c0c */ /* 0x000fe2000c721270 */
[----:B------:R1:W-:Y:S01]  /*5ffa0*/  STL [R1+0x2674], R24 ;  /* 0x0026741801007387 */ /* 0x0003e20000100800 */
[----:B------:R-:W-:Y:S01]  /*5ffb0*/  VIADD R52, R10, 0x15f ;  /* 0x0000015f0a347836 */ /* 0x000fe20000000000 */
[----:B------:R-:W-:-:S04]  /*5ffc0*/  ULDC UR58, c[0x0][0x228] ;  /* 0x00008a00003a7ab9 */ /* 0x000fc80000000800 */
[----:B------:R-:W-:Y:S01]  /*5ffd0*/  @P3 LOP3.LUT R174, R174, 0x20, RZ, 0xfc, !PT ;  /* 0x00000020aeae3812 */ /* 0x000fe200078efcff */
[----:B------:R-:W2:Y:S01]  /*5ffe0*/  LDL.LU R69, [R1+0x3254] ;  /* 0x0032540001457983 */ /* 0x000ea20000300800 */
[----:B------:R-:W-:Y:S02]  /*5fff0*/  ULDC UR60, c[0x0][0x228] ;  /* 0x00008a00003c7ab9 */ /* 0x000fe40000000800 */
        /* <DEDUP_REMOVED lines=9> */
[----:B-1----:R-:W-:Y:S01]  /*60090*/  VIADD R24, R24, UR24 ;  /* 0x0000001818187c36 */ /* 0x002fe20008000000 */
[----:B------:R-:W-:Y:S01]  /*600a0*/  ISETP.LT.AND P3, PT, R14, UR59, !P0 ;  /* 0x0000003b0e007c0c */ /* 0x000fe2000c761270 */
[----:B------:R-:W-:Y:S01]  /*600b0*/  ULDC UR24, c[0x0][0x248] ;  /* 0x0000920000187ab9 */ /* 0x000fe20000000800 */
[----:B------:R-:W-:Y:S01]  /*600c0*/  ISETP.LT.AND P2, PT, R13, UR49, !P0 ;  /* 0x000000310d007c0c */ /* 0x000fe2000c741270 */
[C---:B------:R-:W-:Y:S01]  /*600d0*/  VIADD R51, R10.reuse, 0x15e ;  /* 0x0000015e0a337836 */ /* 0x040fe20000000000 */
[----:B------:R-:W-:Y:S02]  /*600e0*/  ISETP.LT.AND P0, PT, R11, UR28, !P0 ;  /* 0x0000001c0b007c0c */ /* 0x000fe4000c701270 */
[----:B------:R-:W-:Y:S01]  /*600f0*/  LOP3.LUT R171, R171, 0x7fffffff, RZ, 0xc0, !PT ;  /* 0x7fffffffabab7812 */ /* 0x000fe200078ec0ff */
[----:B------:R-:W-:Y:S01]  /*60100*/  VIADD R50, R10, 0x15d ;  /* 0x0000015d0a327836 */ /* 0x000fe20000000000 */
[----:B------:R-:W-:Y:S01]  /*60110*/  LOP3.LUT R174, R174, 0xfffffffd, RZ, 0xc0, !PT ;  /* 0xfffffffdaeae7812 */ /* 0x000fe200078ec0ff */
[----:B------:R-:W-:Y:S01]  /*60120*/  VIADD R49, R10, 0x15c ;  /* 0x0000015c0a317836 */ /* 0x000fe20000000000 */
[----:B------:R-:W-:Y:S01]  /*60130*/  LOP3.LUT R170, R170, 0x7fffffff, RZ, 0xc0, !PT ;  /* 0x7fffffffaaaa7812 */ /* 0x000fe200078ec0ff */
[C---:B------:R-:W-:Y:S01]  /*60140*/  VIADD R48, R10.reuse, 0x15b ;  /* 0x0000015b0a307836 */ /* 0x040fe20000000000 */
[----:B------:R-:W-:Y:S01]  /*60150*/  @P1 LOP3.LUT R173, R173, 0x80000000, RZ, 0xfc, !PT ;  /* 0x80000000adad1812 */ /* 0x000fe200078efcff */
[----:B------:R1:W-:Y:S01]  /*60160*/  STL [R1+0x2678], R24 ;  /* 0x0026781801007387 */ /* 0x0003e20000100800 */
[----:B------:R-:W-:Y:S01]  /*60170*/  ULDC UR59, c[0x0][0x228] ;  /* 0x00008a00003b7ab9 */ /* 0x000fe20000000800 */
[C---:B------:R-:W-:Y:S01]  /*60180*/  VIADD R47, R10.reuse, 0x15a ;  /* 0x0000015a0a2f7836 */ /* 0x040fe20000000000 */
[----:B------:R-:W-:Y:S01]  /*60190*/  LOP3.LUT R173, R173, 0xbfffffff, RZ, 0xc0, !PT ;  /* 0xbfffffffadad7812 */ /* 0x000fe200078ec0ff */
[----:B------:R-:W3:Y:S01]  /*601a0*/  LDL.LU R68, [R1+0x3250] ;  /* 0x0032500001447983 */ /* 0x000ee20000300800 */
[C---:B------:R-:W-:Y:S01]  /*601b0*/  VIADD R46, R10.reuse, 0x159 ;  /* 0x000001590a2e7836 */ /* 0x040fe20000000000 */
[----:B------:R-:W-:Y:S01]  /*601c0*/  ULDC UR49, c[0x0][0x228] ;  /* 0x00008a0000317ab9 */ /* 0x000fe20000000800 */
[----:B------:R-:W-:Y:S01]  /*601d0*/  @P0 LOP3.LUT R173, R173, 0x40000000, RZ, 0xfc, !PT ;  /* 0x40000000adad0812 */ /* 0x000fe200078efcff */
[----:B------:R-:W-:Y:S01]  /*601e0*/  VIADD R45, R10, 0x158 ;  /* 0x000001580a2d7836 */ /* 0x000fe20000000000 */
[----:B------:R-:W-:Y:S01]  /*601f0*/  ISETP.GE.AND P0, PT, R66, UR41, PT ;  /* 0x0000002942007c0c */ /* 0x000fe2000bf06270 */
[----:B------:R-:W-:Y:S01]  /*60200*/  VIADD R44, R10, 0x157 ;  /* 0x000001570a2c7836 */ /* 0x000fe20000000000 */
[----:B------:R-:W-:Y:S01]  /*60210*/  @P3 LOP3.LUT R174, R174, 0x2, RZ, 0xfc, !PT ;  /* 0x00000002aeae3812 */ /* 0x000fe200078efcff */
[----:B------:R-:W-:Y:S01]  /*60220*/  VIADD R43, R10, 0x156 ;  /* 0x000001560a2b7836 */ /* 0x000fe20000000000 */
[----:B------:R-:W-:Y:S01]  /*60230*/  ISETP.LT.AND P3, PT, R14, UR40, !P0 ;  /* 0x000000280e007c0c */ /* 0x000fe2000c761270 */
[----:B-1----:R-:W-:Y:S01]  /*60240*/  VIADD R24, R24, UR24 ;  /* 0x0000001818187c36 */ /* 0x002fe20008000000 */
[----:B------:R-:W-:Y:S01]  /*60250*/  LOP3.LUT R174, R174, 0xfffffffe, RZ, 0xc0, !PT ;  /* 0xfffffffeaeae7812 */ /* 0x000fe200078ec0ff */
[----:B------:R-:W-:Y:S01]  /*60260*/  ULDC UR24, c[0x0][0x248] ;  /* 0x0000920000187ab9 */ /* 0x000fe20000000800 */
[----:B------:R-:W-:Y:S01]  /*60270*/  LOP3.LUT R173, R173, 0xdfffffff, RZ, 0xc0, !PT ;  /* 0xdfffffffadad7812 */ /* 0x000fe200078ec0ff */
[----:B------:R-:W-:Y:S01]  /*60280*/  ULDC.64 UR40, c[0x0][0x228] ;  /* 0x00008a0000287ab9 */ /* 0x000fe20000000a00 */
[----:B------:R-:W-:Y:S01]  /*60290*/  @P2 LOP3.LUT R174, R174, 0x1, RZ, 0xfc, !PT ;  /* 0x00000001aeae2812 */ /* 0x000fe200078efcff */
[C---:B------:R-:W-:Y:S01]  /*602a0*/  VIADD R42, R10.reuse, 0x155 ;  /* 0x000001550a2a7836 */ /* 0x040fe20000000000 */
[----:B------:R-:W-:Y:S01]  /*602b0*/  ISETP.LT.AND P2, PT, R13, UR48, !P0 ;  /* 0x000000300d007c0c */ /* 0x000fe2000c741270 */
[----:B------:R-:W-:Y:S01]  /*602c0*/  VIADD R41, R10, 0x154 ;  /* 0x000001540a297836 */ /* 0x000fe20000000000 */
[----:B------:R-:W-:Y:S01]  /*602d0*/  ISETP.LT.AND P1, PT, R12, UR57, !P0 ;  /* 0x000000390c007c0c */ /* 0x000fe2000c721270 */
[----:B------:R1:W-:Y:S01]  /*602e0*/  STL [R1+0x267c], R24 ;  /* 0x00267c1801007387 */ /* 0x0003e20000100800 */
[----:B------:R-:W-:Y:S01]  /*602f0*/  ULDC UR48, c[0x0][0x228] ;  /* 0x00008a0000307ab9 */ /* 0x000fe20000000800 */
[----:B------:R-:W-:Y:S01]  /*60300*/  @P3 LOP3.LUT R173, R173, 0x20000000, RZ, 0xfc, !PT ;  /* 0x20000000adad3812 */ /* 0x000fe200078efcff */
[----:B------:R-:W-:Y:S01]  /*60310*/  ULDC UR57, c[0x0][0x228] ;  /* 0x00008a0000397ab9 */ /* 0x000fe20000000800 */
[----:B------:R-:W4:Y:S01]  /*60320*/  LDL.LU R67, [R1+0x324c] ;  /* 0x00324c0001437983 */ /* 0x000f220000300800 */
[----:B------:R-:W-:Y:S01]  /*60330*/  ULDC UR47, c[0x0][0x228] ;  /* 0x00008a00002f7ab9 */ /* 0x000fe20000000800 */
[----:B------:R-:W-:Y:S01]  /*60340*/  LOP3.LUT R173, R173, 0xefffffff, RZ, 0xc0, !PT ;  /* 0xefffffffadad7812 */ /* 0x000fe200078ec0ff */
[----:B-1----:R-:W-:-:S03]  /*60350*/  VIADD R24, R24, UR24 ;  /* 0x0000001818187c36 */ /* 0x002fc60008000000 */
[----:B------:R-:W-:Y:S01]  /*60360*/  @P2 LOP3.LUT R173, R173, 0x10000000, RZ, 0xfc, !PT ;  /* 0x10000000adad2812 */ /* 0x000fe200078efcff */
[----:B------:R-:W-:Y:S02]  /*60370*/  ULDC.64 UR24, c[0x0][0x228] ;  /* 0x00008a0000187ab9 */ /* 0x000fe40000000a00 */
        /* <DEDUP_REMOVED lines=11> */
[----:B------:R1:W-:Y:S01]  /*60430*/  STL [R1+0x2680], R24 ;  /* 0x0026801801007387 */ /* 0x0003e20000100800 */
[----:B------:R-:W-:Y:S01]  /*60440*/  LOP3.LUT R173, R173, 0xfdffffff, RZ, 0xc0, !PT ;  /* 0xfdffffffadad7812 */ /* 0x000fe200078ec0ff */
[----:B------:R-:W-:Y:S01]  /*60450*/  ULDC UR56, c[0x0][0x228] ;  /* 0x00008a0000387ab9 */ /* 0x000fe20000000800 */
[----:B------:R-:W-:Y:S01]  /*60460*/  ISETP.LT.AND P1, PT, R12, UR54, !P0 ;  /* 0x000000360c007c0c */ /* 0x000fe2000c721270 */
[----:B------:R-:W2:Y:S06]  /*60470*/  LDL.LU R66, [R1+0x3248] ;  /* 0x0032480001427983 */ /* 0x000eac0000300800 */
[----:B------:R-:W-:Y:S01]  /*60480*/  @P3 LOP3.LUT R173, R173, 0x2000000, RZ, 0xfc, !PT ;  /* 0x02000000adad3812 */ /* 0x000fe200078efcff */
[----:B-1----:R-:W-:Y:S01]  /*60490*/  VIADD R24, R24, UR24 ;  /* 0x0000001818187c36 */ /* 0x002fe20008000000 */
[----:B------:R-:W-:Y:S01]  /*604a0*/  ISETP.LT.AND P0, PT, R11, UR40, !P0 ;  /* 0x000000280b007c0c */ /* 0x000fe2000c701270 */
[----:B------:R-:W-:Y:S01]  /*604b0*/  ULDC UR24, c[0x0][0x248] ;  /* 0x0000920000187ab9 */ /* 0x000fe20000000800 */
[----:B------:R-:W-:Y:S01]  /*604c0*/  LOP3.LUT R173, R173, 0xfeffffff, RZ, 0xc0, !PT ;  /* 0xfeffffffadad7812 */ /* 0x000fe200078ec0ff */
[----:B------:R-:W-:Y:S01]  /*604d0*/  ULDC UR40, c[0x0][0x228] ;  /* 0x00008a0000287ab9 */ /* 0x000fe20000000800 */
[----:B------:R-:W-:-:S02]  /*604e0*/  ULDC UR54, c[0x0][0x228] ;  /* 0x00008a0000367ab9 */ /* 0x000fc40000000800 */
[----:B------:R-:W-:-:S04]  /*604f0*/  @P2 LOP3.LUT R173, R173, 0x1000000, RZ, 0xfc, !PT ;  /* 0x01000000adad2812 */ /* 0x000fc800078efcff */
        /* <DEDUP_REMOVED lines=13> */
[----:B------:R-:W3:Y:S06]  /*605d0*/  LDL.LU R65, [R1+0x3244] ;  /* 0x0032440001417983 */ /* 0x000eec0000300800 */
[----:B------:R-:W-:Y:S01]  /*605e0*/  @P3 LOP3.LUT R173, R173, 0x200000, RZ, 0xfc, !PT ;  /* 0x00200000adad3812 */ /* 0x000fe200078efcff */
[----:B-1----:R-:W-:Y:S01]  /*605f0*/  VIADD R24, R24, UR24 ;  /* 0x0000001818187c36 */ /* 0x002fe20008000000 */
[----:B------:R-:W-:Y:S01]  /*60600*/  ISETP.LT.AND P0, PT, R11, UR32, !P0 ;  /* 0x000000200b007c0c */ /* 0x000fe2000c701270 */
[----:B------:R-:W-:Y:S01]  /*60610*/  ULDC UR24, c[0x0][0x248] ;  /* 0x0000920000187ab9 */ /* 0x000fe20000000800 */
[----:B------:R-:W-:Y:S01]  /*60620*/  LOP3.LUT R173, R173, 0xffefffff, RZ, 0xc0, !PT ;  /* 0xffefffffadad7812 */ /* 0x000fe200078ec0ff */
[----:B------:R-:W-:-:S03]  /*60630*/  ULDC UR44, c[0x0][0x228] ;  /* 0x00008a00002c7ab9 */ /* 0x000fc60000000800 */
        /* <DEDUP_REMOVED lines=14> */
[----:B------:R-:W4:Y:S06]  /*60720*/  LDL.LU R64, [R1+0x3240] ;  /* 0x0032400001407983 */ /* 0x000f2c0000300800 */
        /* <DEDUP_REMOVED lines=22> */
[----:B------:R-:W-:Y:S01]  /*60890*/  @P3 LOP3.LUT R173, R173, 0x2000, RZ, 0xfc, !PT ;  /* 0x00002000adad3812 */ /* 0x000fe200078efcff */
[----:B-1----:R-:W-:Y:S01]  /*608a0*/  VIADD R24, R24, UR24 ;  /* 0x0000001818187c36 */ /* 0x002fe20008000000 */
[----:B------:R-:W-:Y:S01]  /*608b0*/  ISETP.LT.AND P0, PT, R11, UR28, !P0 ;  /* 0x0000001c0b007c0c */ /* 0x000fe2000c701270 */
[----:B------:R-:W-:Y:S01]  /*608c0*/  ULDC UR24, c[0x0][0x248] ;  /* 0x0000920000187ab9 */ /* 0x000fe20000000800 */
[----:B------:R-:W-:Y:S01]  /*608d0*/  LOP3.LUT R173, R173, 0xffffefff, RZ, 0xc0, !PT ;  /* 0xffffefffadad7812 */ /* 0x000fe200078ec0ff */
[----:B------:R-:W-:Y:S01]  /*608e0*/  ULDC UR35, c[0x0][0x228] ;  /* 0x00008a0000237ab9 */ /* 0x000fe20000000800 */
[----:B------:R1:W-:Y:S01]  /*608f0*/  STL [R1+0x2690], R24 ;  /* 0x0026901801007387 */ /* 0x0003e20000100800 */
[----:B------:R-:W-:Y:S01]  /*60900*/  VIADD R39, R10, 0x152 ;  /* 0x000001520a277836 */ /* 0x000fe20000000000 */
[----:B------:R-:W-:Y:S01]  /*60910*/  @P2 LOP3.LUT R173, R173, 0x1000, RZ, 0xfc, !PT ;  /* 0x00001000adad2812 */ /* 0x000fe200078efcff */
[----:B------:R-:W-:Y:S01]  /*60920*/  ULDC UR28, c[0x0][0x228] ;  /* 0x00008a00001c7ab9 */ /* 0x000fe20000000800 */
[----:B------:R-:W3:Y:S02]  /*60930*/  LDL.LU R62, [R1+0x3238] ;  /* 0x00323800013e7983 */ /* 0x000ee40000300800 */
[----:B------:R-:W-:-:S04]  /*60940*/  LOP3.LUT R173, R173, 0xfffff7ff, RZ, 0xc0, !PT ;  /* 0xfffff7ffadad7812 */ /* 0x000fc800078ec0ff */
[----:B------:R-:W-:-:S04]  /*60950*/  @P1 LOP3.LUT R173, R173, 0x800, RZ, 0xfc, !PT ;  /* 0x00000800adad1812 */ /* 0x000fc800078efcff */
[----:B------:R-:W-:-:S04]  /*60960*/  LOP3.LUT R173, R173, 0xfffffbff, RZ, 0xc0, !PT ;  /* 0xfffffbffadad7812 */ /* 0x000fc800078ec0ff */
[----:B------:R-:W-:Y:S02]  /*60970*/  @P0 LOP3.LUT R173, R173, 0x400, RZ, 0xfc, !PT ;  /* 0x00000400adad0812 */ /* 0x000fe400078efcff */
[----:B------:R-:W-:Y:S01]  /*60980*/  ISETP.GE.AND P0, PT, R61, UR41, PT ;  /* 0x000000293d007c0c */ /* 0x000fe2000bf06270 */
[----:B-1----:R-:W-:Y:S01]  /*60990*/  VIADD R24, R24, UR24 ;  /* 0x0000001818187c36 */ /* 0x002fe20008000000 */
[----:B------:R-:W-:Y:S01]  /*609a0*/  LOP3.LUT R173, R173, 0xfffffdff, RZ, 0xc0, !PT ;  /* 0xfffffdffadad7812 */ /* 0x000fe200078ec0ff */
[----:B------:R-:W-:Y:S01]  /*609b0*/  ULDC.64 UR24, c[0x0][0x228] ;  /* 0x00008a0000187ab9 */ /* 0x000fe20000000a00 */
[----:B------:R-:W-:Y:S01]  /*609c0*/  ISETP.LT.AND P3, PT, R14, UR53, !P0 ;  /* 0x000000350e007c0c */ /* 0x000fe2000c761270 */
[----:B------:R-:W-:Y:S01]  /*609d0*/  ULDC UR41, c[0x0][0x228] ;  /* 0x00008a0000297ab9 */ /* 0x000fe20000000800 */
[----:B------:R-:W-:Y:S01]  /*609e0*/  ISETP.LT.AND P2, PT, R13, UR22, !P0 ;  /* 0x000000160d007c0c */ /* 0x000fe2000c741270 */
[----:B------:R-:W-:Y:S01]  /*609f0*/  ULDC UR22, c[0x0][0x248] ;  /* 0x0000920000167ab9 */ /* 0x000fe20000000800 */
[----:B------:R-:W-:Y:S01]  /*60a00*/  ISETP.LT.AND P1, PT, R12, UR23, !P0 ;  /* 0x000000170c007c0c */ /* 0x000fe2000c721270 */
[----:B------:R1:W-:Y:S01]  /*60a10*/  STL [R1+0x2694], R24 ;  /* 0x0026941801007387 */ /* 0x0003e20000100800 */
[----:B------:R-:W-:-:S07]  /*60a20*/  ULDC UR53, c[0x0][0x228] ;  /* 0x00008a0000357ab9 */ /* 0x000fce0000000800 */
[----:B------:R-:W-:Y:S01]  /*60a30*/  @P3 LOP3.LUT R173, R173, 0x200, RZ, 0xfc, !PT ;  /* 0x00000200adad3812 */ /* 0x000fe200078efcff */
[----:B------:R-:W4:Y:S03]  /*60a40*/  LDL.LU R61, [R1+0x3234] ;  /* 0x00323400013d7983 */ /* 0x000f260000300800 */
[----:B------:R-:W-:-:S04]  /*60a50*/  LOP3.LUT R173, R173, 0xfffffeff, RZ, 0xc0, !PT ;  /* 0xfffffeffadad7812 */ /* 0x000fc800078ec0ff */
[----:B------:R-:W-:Y:S02]  /*60a60*/  @P2 LOP3.LUT R173, R173, 0x100, RZ, 0xfc, !PT ;  /* 0x00000100adad2812 */ /* 0x000fe400078efcff */
[----:B------:R-:W-:Y:S01]  /*60a70*/  ISETP.LT.AND P0, PT, R11, UR24, !P0 ;  /* 0x000000180b007c0c */ /* 0x000fe2000c701270 */
[----:B-1----:R-:W-:Y:S01]  /*60a80*/  VIADD R24, R24, UR22 ;  /* 0x0000001618187c36 */ /* 0x002fe20008000000 */
[----:B------:R-:W-:Y:S01]  /*60a90*/  LOP3.LUT R173, R173, 0xffffff7f, RZ, 0xc0, !PT ;  /* 0xffffff7fadad7812 */ /* 0x000fe200078ec0ff */
[----:B------:R-:W-:Y:S01]  /*60aa0*/  ULDC.64 UR22, c[0x0][0x228] ;  /* 0x00008a0000167ab9 */ /* 0x000fe20000000a00 */
[----:B------:R-:W-:Y:S01]  /*60ab0*/  VIADD R38, R10, 0x151 ;  /* 0x000001510a267836 */ /* 0x000fe20000000000 */
[----:B------:R-:W-:Y:S01]  /*60ac0*/  ULDC UR24, c[0x0][0x228] ;  /* 0x00008a0000187ab9 */ /* 0x000fe20000000800 */
[----:B------:R-:W-:-:S04]  /*60ad0*/  @P1 LOP3.LUT R173, R173, 0x80, RZ, 0xfc, !PT ;  /* 0x00000080adad1812 */ /* 0x000fc800078efcff */
[----:B------:R-:W-:-:S04]  /*60ae0*/  LOP3.LUT R173, R173, 0xffffffbf, RZ, 0xc0, !PT ;  /* 0xffffffbfadad7812 */ /* 0x000fc800078ec0ff */
[----:B------:R-:W-:Y:S02]  /*60af0*/  @P0 LOP3.LUT R173, R173, 0x40, RZ, 0xfc, !PT ;  /* 0x00000040adad0812 */ /* 0x000fe400078efcff */
[----:B------:R-:W-:Y:S01]  /*60b00*/  ISETP.GE.AND P0, PT, R60, UR33, PT ;  /* 0x000000213c007c0c */ /* 0x000fe2000bf06270 */
[----:B------:R-:W-:Y:S01]  /*60b10*/  ULDC.64 UR32, c[0x0][0x228] ;  /* 0x00008a0000207ab9 */ /* 0x000fe20000000a00 */
[----:B------:R-:W-:Y:S01]  /*60b20*/  LOP3.LUT R173, R173, 0xffffffdf, RZ, 0xc0, !PT ;  /* 0xffffffdfadad7812 */ /* 0x000fe200078ec0ff */
[----:B------:R-:W2:Y:S01]  /*60b30*/  LDL.LU R60, [R1+0x3230] ;  /* 0x00323000013c7983 */ /* 0x000ea20000300800 */
[----:B------:R-:W-:Y:S01]  /*60b40*/  ISETP.LT.AND P3, PT, R14, UR14, !P0 ;  /* 0x0000000e0e007c0c */ /* 0x000fe2000c761270 */
[----:B------:R-:W-:Y:S01]  /*60b50*/  ULDC UR14, c[0x0][0x248] ;  /* 0x00009200000e7ab9 */ /* 0x000fe20000000800 */
[----:B------:R-:W-:Y:S02]  /*60b60*/  ISETP.LT.AND P2, PT, R13, UR27, !P0 ;  /* 0x0000001b0d007c0c */ /* 0x000fe4000c741270 */
[----:B------:R-:W-:-:S09]  /*60b70*/  ISETP.LT.AND P1, PT, R12, UR15, !P0 ;  /* 0x0000000f0c007c0c */ /* 0x000fd2000c721270 */
[----:B------:R-:W-:-:S04]  /*60b80*/  @P3 LOP3.LUT R173, R173, 0x20, RZ, 0xfc, !PT ;  /* 0x00000020adad3812 */ /* 0x000fc800078efcff */
[----:B------:R-:W-:-:S04]  /*60b90*/  LOP3.LUT R173, R173, 0xffffffef, RZ, 0xc0, !PT ;  /* 0xffffffefadad7812 */ /* 0x000fc800078ec0ff */
[----:B------:R-:W-:Y:S02]  /*60ba0*/  @P2 LOP3.LUT R173, R173, 0x10, RZ, 0xfc, !PT ;  /* 0x00000010adad2812 */ /* 0x000fe400078efcff */
[----:B------:R-:W-:Y:S01]  /*60bb0*/  ISETP.LT.AND P0, PT, R11, UR22, !P0 ;  /* 0x000000160b007c0c */ /* 0x000fe2000c701270 */
[----:B------:R1:W-:Y:S01]  /*60bc0*/  STL [R1+0x2698], R24 ;  /* 0x0026981801007387 */ /* 0x0003e20000100800 */
[----:B------:R-:W-:Y:S01]  /*60bd0*/  LOP3.LUT R173, R173, 0xfffffff7, RZ, 0xc0, !PT ;  /* 0xfffffff7adad7812 */ /* 0x000fe200078ec0ff */
[----:B------:R-:W-:-:S03]  /*60be0*/  ULDC UR22, c[0x0][0x228] ;  /* 0x00008a0000167ab9 */ /* 0x000fc60000000800 */
[----:B------:R-:W-:-:S04]  /*60bf0*/  @P1 LOP3.LUT R173, R173, 0x8, RZ, 0xfc, !PT ;  /* 0x00000008adad1812 */ /* 0x000fc800078efcff */
[----:B------:R-:W-:-:S04]  /*60c00*/  LOP3.LUT R173, R173, 0xfffffffb, RZ, 0xc0, !PT ;  /* 0xfffffffbadad7812 */ /* 0x000fc800078ec0ff */
[----:B------:R-:W-:Y:S02]  /*60c10*/  @P0 LOP3.LUT R173, R173, 0x4, RZ, 0xfc, !PT ;  /* 0x00000004adad0812 */ /* 0x000fe400078efcff */
[----:B------:R-:W-:Y:S01]  /*60c20*/  ISETP.GE.AND P0, PT, R59, UR31, PT ;  /* 0x0000001f3b007c0c */ /* 0x000fe2000bf06270 */
[----:B-1----:R-:W-:Y:S01]  /*60c30*/  VIADD R24, R24, UR14 ;  /* 0x0000000e18187c36 */ /* 0x002fe20008000000 */
[----:B------:R-:W-:Y:S01]  /*60c40*/  ULDC.64 UR14, c[0x0][0x228] ;  /* 0x00008a00000e7ab9 */ /* 0x000fe20000000a00 */
[----:B------:R-:W-:Y:S01]  /*60c50*/  LOP3.LUT R173, R173, 0xfffffffd, RZ, 0xc0, !PT ;  /* 0xfffffffdadad7812 */ /* 0x000fe200078ec0ff */
[----:B------:R-:W3:Y:S01]  /*60c60*/  LDL.LU R59, [R1+0x322c] ;  /* 0x00322c00013b7983 */ /* 0x000ee20000300800 */
[----:B------:R-:W-:Y:S01]  /*60c70*/  ISETP.LT.AND P1, PT, R12, UR26, !P0 ;  /* 0x0000001a0c007c0c */ /* 0x000fe2000c721270 */
[----:B------:R-:W-:Y:S01]  /*60c80*/  ULDC.64 UR26, c[0x0][0x228] ;  /* 0x00008a00001a7ab9 */ /* 0x000fe20000000a00 */
[----:B------:R-:W-:Y:S02]  /*60c90*/  ISETP.LT.AND P3, PT, R14, UR18, !P0 ;  /* 0x000000120e007c0c */ /* 0x000fe4000c761270 */
[----:B------:R-:W-:Y:S01]  /*60ca0*/  ISETP.LT.AND P2, PT, R13, UR19, !P0 ;  /* 0x000000130d007c0c */ /* 0x000fe2000c741270 */
[----:B------:R-:W-:Y:S01]  /*60cb0*/  ULDC.64 UR18, c[0x0][0x228] ;  /* 0x00008a0000127ab9 */ /* 0x000fe20000000a00 */
[----:B------:R-:W-:Y:S01]  /*60cc0*/  ISETP.LT.AND P0, PT, R11, UR14, !P0 ;  /* 0x0000000e0b007c0c */ /* 0x000fe2000c701270 */
[----:B------:R-:W-:-:S06]  /*60cd0*/  ULDC UR14, c[0x0][0x248] ;  /* 0x00009200000e7ab9 */ /* 0x000fcc0000000800 */
[----:B------:R-:W-:-:S04]  /*60ce0*/  @P1 LOP3.LUT R172, R172, 0x80000000, RZ, 0xfc, !PT ;  /* 0x80000000acac1812 */ /* 0x000fc800078efcff */
[----:B------:R-:W-:-:S04]  /*60cf0*/  LOP3.LUT R172, R172, 0xbfffffff, RZ, 0xc0, !PT ;  /* 0xbfffffffacac7812 */ /* 0x000fc800078ec0ff */
[----:B------:R-:W-:Y:S02]  /*60d00*/  @P0 LOP3.LUT R172, R172, 0x40000000, RZ, 0xfc, !PT ;  /* 0x40000000acac0812 */ /* 0x000fe400078efcff */
[----:B------:R-:W-:Y:S01]  /*60d10*/  ISETP.GE.AND P0, PT, R58, UR29, PT ;  /* 0x0000001d3a007c0c */ /* 0x000fe2000bf06270 */
[----:B------:R1:W-:Y:S01]  /*60d20*/  STL [R1+0x269c], R24 ;  /* 0x00269c1801007387 */ /* 0x0003e20000100800 */
[----:B------:R-:W-:Y:S01]  /*60d30*/  @P3 LOP3.LUT R173, R173, 0x2, RZ, 0xfc, !PT ;  /* 0x00000002adad3812 */ /* 0x000fe200078efcff */
[----:B------:R-:W-:Y:S01]  /*60d40*/  ULDC UR29, c[0x0][0x228] ;  /* 0x00008a00001d7ab9 */ /* 0x000fe20000000800 */
[----:B------:R-:W-:Y:S01]  /*60d50*/  ISETP.LT.AND P3, PT, R14, UR12, !P0 ;  /* 0x0000000c0e007c0c */ /* 0x000fe2000c761270 */
[----:B------:R-:W4:Y:S01]  /*60d60*/  LDL.LU R58, [R1+0x3228] ;  /* 0x00322800013a7983 */ /* 0x000f220000300800 */
[----:B------:R-:W-:Y:S01]  /*60d70*/  LOP3.LUT R173, R173, 0xfffffffe, RZ, 0xc0, !PT ;  /* 0xfffffffeadad7812 */ /* 0x000fe200078ec0ff */
[----:B------:R-:W-:Y:S01]  /*60d80*/  ULDC UR12, c[0x0][0x248] ;  /* 0x00009200000c7ab9 */ /* 0x000fe20000000800 */
[----:B------:R-:W-:-:S02]  /*60d90*/  LOP3.LUT R172, R172, 0xdfffffff, RZ, 0xc0, !PT ;  /* 0xdfffffffacac7812 */ /* 0x000fc400078ec0ff */
[----:B------:R-:W-:Y:S02]  /*60da0*/  @P2 LOP3.LUT R173, R173, 0x1, RZ, 0xfc, !PT ;  /* 0x00000001adad2812 */ /* 0x000fe400078efcff */
[----:B------:R-:W-:Y:S02]  /*60db0*/  ISETP.LT.AND P2, PT, R13, UR13, !P0 ;  /* 0x0000000d0d007c0c */ /* 0x000fe4000c741270 */
[----:B------:R-:W-:Y:S01]  /*60dc0*/  ISETP.LT.AND P1, PT, R12, UR21, !P0 ;  /* 0x000000150c007c0c */ /* 0x000fe2000c721270 */
[----:B-1----:R-:W-:Y:S02]  /*60dd0*/  VIADD R24, R24, UR14 ;  /* 0x0000000e18187c36 */ /* 0x002fe40008000000 */
[----:B------:R-:W-:Y:S01]  /*60de0*/  @P3 LOP3.LUT R172, R172, 0x20000000, RZ, 0xfc, !PT ;  /* 0x20000000acac3812 */ /* 0x000fe200078efcff */
[----:B------:R-:W-:Y:S01]  /*60df0*/  ULDC UR14, c[0x0][0x228] ;  /* 0x00008a00000e7ab9 */ /* 0x000fe20000000800 */
[----:B------:R-:W-:Y:S02]  /*60e00*/  ULDC UR21, c[0x0][0x228] ;  /* 0x00008a0000157ab9 */ /* 0x000fe40000000800 */
[----:B------:R-:W-:-:S04]  /*60e10*/  LOP3.LUT R172, R172, 0xefffffff, RZ, 0xc0, !PT ;  /* 0xefffffffacac7812 */ /* 0x000fc800078ec0ff */
[----:B------:R-:W-:Y:S02]  /*60e20*/  @P2 LOP3.LUT R172, R172, 0x10000000, RZ, 0xfc, !PT ;  /* 0x10000000acac2812 */ /* 0x000fe400078efcff */
[----:B------:R-:W-:Y:S01]  /*60e30*/  ISETP.LT.AND P0, PT, R11, UR18, !P0 ;  /* 0x000000120b007c0c */ /* 0x000fe2000c701270 */
[----:B------:R1:W-:Y:S01]  /*60e40*/  STL [R1+0x26a0], R24 ;  /* 0x0026a01801007387 */ /* 0x0003e20000100800 */
[----:B------:R-:W-:Y:S01]  /*60e50*/  LOP3.LUT R172, R172, 0xf7ffffff, RZ, 0xc0, !PT ;  /* 0xf7ffffffacac7812 */ /* 0x000fe200078ec0ff */
[----:B------:R-:W-:Y:S01]  /*60e60*/  VIADD R37, R10, 0x150 ;  /* 0x000001500a257836 */ /* 0x000fe20000000000 */
[----:B------:R-:W-:Y:S02]  /*60e70*/  ULDC UR18, c[0x0][0x228] ;  /* 0x00008a0000127ab9 */ /* 0x000fe40000000800 */
        /* <DEDUP_REMOVED lines=16> */
[----:B------:R-:W2:Y:S03]  /*60f80*/  LDL.LU R57, [R1+0x3224] ;  /* 0x0032240001397983 */ /* 0x000ea60000300800 */
        /* <DEDUP_REMOVED lines=14> */
[----:B------:R-:W-:Y:S01]  /*61070*/  VIADD R36, R10, 0x14f ;  /* 0x0000014f0a247836 */ /* 0x000fe20000000000 */
[----:B------:R-:W-:Y:S01]  /*61080*/  ISETP.LT.AND P1, PT, R12, UR11, !P0 ;  /* 0x0000000b0c007c0c */ /* 0x000fe2000c721270 */
[----:B------:R-:W-:Y:S01]  /*61090*/  ULDC.64 UR10, c[0x0][0x228] ;  /* 0x00008a00000a7ab9 */ /* 0x000fe20000000a00 */
[----:B------:R-:W-:Y:S01]  /*610a0*/  VIADD R35, R10, 0x14e ;  /* 0x0000014e0a237836 */ /* 0x000fe20000000000 */
[----:B------:R-:W-:-:S06]  /*610b0*/  ULDC UR12, c[0x0][0x228] ;  /* 0x00008a00000c7ab9 */ /* 0x000fcc0000000800 */
[----:B------:R-:W-:-:S04]  /*610c0*/  @P3 LOP3.LUT R172, R172, 0x200000, RZ, 0xfc, !PT ;  /* 0x00200000acac3812 */ /* 0x000fc800078efcff */
[----:B------:R-:W-:-:S04]  /*610d0*/  LOP3.LUT R172, R172, 0xffefffff, RZ, 0xc0, !PT ;  /* 0xffefffffacac7812 */ /* 0x000fc800078ec0ff */
[----:B------:R-:W-:Y:S02]  /*610e0*/  @P2 LOP3.LUT R172, R172, 0x100000, RZ, 0xfc, !PT ;  /* 0x00100000acac2812 */ /* 0x000fe400078efcff */
[----:B------:R-:W-:Y:S01]  /*610f0*/  ISETP.LT.AND P0, PT, R11, UR16, !P0 ;  /* 0x000000100b007c0c */ /* 0x000fe2000c701270 */
[----:B------:R1:W-:Y:S01]  /*61100*/  STL [R1+0x26a8], R24 ;  /* 0x0026a81801007387 */ /* 0x0003e20000100800 */
[----:B------:R-:W-:Y:S01]  /*61110*/  LOP3.LUT R172, R172, 0xfff7ffff, RZ, 0xc0, !PT ;  /* 0xfff7ffffacac7812 */ /* 0x000fe200078ec0ff */
[----:B------:R-:W-:Y:S02]  /*61120*/  ULDC UR16, c[0x0][0x228] ;  /* 0x00008a0000107ab9 */ /* 0x000fe40000000800 */
[----:B------:R-:W3:Y:S01]  /*61130*/  LDL.LU R56, [R1+0x3220] ;  /* 0x0032200001387983 */ /* 0x000ee20000300800 */
        /* <DEDUP_REMOVED lines=8> */
[----:B------:R-:W-:Y:S01]  /*611c0*/  ULDC.64 UR8, c[0x0][0x228] ;  /* 0x00008a0000087ab9 */ /* 0x000fe20000000a00 */
[----:B------:R-:W-:Y:S01]  /*611d0*/  ISETP.LT.AND P2, PT, R13, UR6, !P0 ;  /* 0x000000060d007c0c */ /* 0x000fe2000c741270 */
[----:B------:R-:W-:Y:S01]  /*611e0*/  ULDC UR6, c[0x0][0x248] ;  /* 0x0000920000067ab9 */ /* 0x000fe20000000800 */
[----:B------:R-:W-:-:S09]  /*611f0*/  ISETP.LT.AND P1, PT, R12, UR7, !P0 ;  /* 0x000000070c007c0c */ /* 0x000fd2000c721270 */
[----:B------:R-:W-:-:S04]  /*61200*/  @P3 LOP3.LUT R172, R172, 0x20000, RZ, 0xfc, !PT ;  /* 0x00020000acac3812 */ /* 0x000fc800078efcff */
[----:B------:R-:W-:-:S04]  /*61210*/  LOP3.LUT R172, R172, 0xfffeffff, RZ, 0xc0, !PT ;  /* 0xfffeffffacac7812 */ /* 0x000fc800078ec0ff */
[----:B------:R-:W-:Y:S02]  /*61220*/  @P2 LOP3.LUT R172, R172, 0x10000, RZ, 0xfc, !PT ;  /* 0x00010000acac2812 */ /* 0x000fe400078efcff */
[----:B------:R-:W-:Y:S01]  /*61230*/  ISETP.LT.AND P0, PT, R11, UR10, !P0 ;  /* 0x0000000a0b007c0c */ /* 0x000fe2000c701270 */
[----:B------:R1:W-:Y:S01]  /*61240*/  STL [R1+0x26ac], R24 ;  /* 0x0026ac1801007387 */ /* 0x0003e20000100800 */
[----:B------:R-:W-:Y:S02]  /*61250*/  LOP3.LUT R172, R172, 0xffff7fff, RZ, 0xc0, !PT ;  /* 0xffff7fffacac7812 */ /* 0x000fe400078ec0ff */
[----:B------:R-:W-:Y:S01]  /*61260*/  LOP3.LUT R169, R169, 0x7fffffff, RZ, 0xc0, !PT ;  /* 0x7fffffffa9a97812 */ /* 0x000fe200078ec0ff */
[----:B------:R-:W4:Y:S01]  /*61270*/  LDL.LU R55, [R1+0x321c] ;  /* 0x00321c0001377983 */ /* 0x000f220000300800 */
[----:B------:R-:W-:Y:S01]  /*61280*/  @P1 LOP3.LUT R172, R172, 0x8000, RZ, 0xfc, !PT ;  /* 0x00008000acac1812 */ /* 0x000fe200078efcff */
[----:B------:R-:W-:Y:S01]  /*61290*/  VIADD R34, R10, 0x14d ;  /* 0x0000014d0a227836 */ /* 0x000fe20000000000 */
[----:B------:R-:W-:-:S02]  /*612a0*/  ULDC UR10, c[0x0][0x228] ;  /* 0x00008a00000a7ab9 */ /* 0x000fc40000000800 */
        /* <DEDUP_REMOVED lines=9> */
[----:B------:R-:W-:Y:S01]  /*61340*/  ULDC UR19, c[0x0][0x228] ;  /* 0x00008a0000137ab9 */ /* 0x000fe20000000800 */
[----:B------:R-:W-:Y:S01]  /*61350*/  ISETP.LT.AND P1, PT, R12, UR45, !P0 ;  /* 0x0000002d0c007c0c */ /* 0x000fe2000c721270 */
[----:B------:R1:W-:Y:S08]  /*61360*/  STL [R1+0x26b0], R24 ;  /* 0x0026b01801007387 */ /* 0x0003f00000100800 */
[----:B------:R-:W-:Y:S01]  /*61370*/  @P3 LOP3.LUT R172, R172, 0x2000, RZ, 0xfc, !PT ;  /* 0x00002000acac3812 */ /* 0x000fe200078efcff */
[----:B------:R-:W-:Y:S01]  /*61380*/  ULDC UR45, c[0x0][0x228] ;  /* 0x00008a00002d7ab9 */ /* 0x000fe20000000800 */
[----:B------:R-:W-:Y:S01]  /*61390*/  ISETP.LT.AND P0, PT, R11, UR8, !P0 ;  /* 0x000000080b007c0c */ /* 0x000fe2000c701270 */
[----:B-1----:R-:W-:Y:S01]  /*613a0*/  VIADD R24, R24, UR6 ;  /* 0x0000000618187c36 */ /* 0x002fe20008000000 */
[----:B------:R-:W-:Y:S01]  /*613b0*/  LOP3.LUT R172, R172, 0xffffefff, RZ, 0xc0, !PT ;  /* 0xffffefffacac7812 */ /* 0x000fe200078ec0ff */
[----:B------:R-:W-:Y:S01]  /*613c0*/  ULDC.64 UR6, c[0x0][0x228] ;  /* 0x00008a0000067ab9 */ /* 0x000fe20000000a00 */
[----:B------:R-:W-:Y:S01]  /*613d0*/  ULDC UR46, c[0x0][0x228] ;  /* 0x00008a00002e7ab9 */ /* 0x000fe20000000800 */
[----:B------:R-:W2:Y:S01]  /*613e0*/  LDL.LU R54, [R1+0x3218] ;  /* 0x0032180001367983 */ /* 0x000ea20000300800 */
[----:B------:R-:W-:Y:S01]  /*613f0*/  @P2 LOP3.LUT R172, R172, 0x1000, RZ, 0xfc, !PT ;  /* 0x00001000acac2812 */ /* 0x000fe200078efcff */
[----:B------:R-:W-:Y:S01]  /*61400*/  VIADD R33, R10, 0x14c ;  /* 0x0000014c0a217836 */ /* 0x000fe20000000000 */
[----:B------:R-:W-:-:S02]  /*61410*/  ULDC UR8, c[0x0][0x228] ;  /* 0x00008a0000087ab9 */ /* 0x000fc40000000800 */
[----:B------:R-:W-:-:S04]  /*61420*/  LOP3.LUT R172, R172, 0xfffff7ff, RZ, 0xc0, !PT ;  /* 0xfffff7ffacac7812 */ /* 0x000fc800078ec0ff */
        /* <DEDUP_REMOVED lines=8> */
[----:B------:R-:W-:Y:S01]  /*614b0*/  ULDC UR55, c[0x0][0x228] ;  /* 0x00008a0000377ab9 */ /* 0x000fe20000000800 */
[----:B------:R-:W-:Y:S01]  /*614c0*/  ISETP.LT.AND P2, PT, R13, UR52, !P0 ;  /* 0x000000340d007c0c */ /* 0x000fe2000c741270 */
[----:B------:R-:W3:Y:S01]  /*614d0*/  LDL.LU R53, [R1+0x3214] ;  /* 0x0032140001357983 */ /* 0x000ee20000300800 */
[----:B------:R-:W-:Y:S01]  /*614e0*/  ISETP.LT.AND P1, PT, R12, UR51, !P0 ;  /* 0x000000330c007c0c */ /* 0x000fe2000c721270 */
[----:B------:R-:W-:-:S08]  /*614f0*/  VIADD R32, R10, 0x14b ;  /* 0x0000014b0a207836 */ /* 0x000fd00000000000 */
[----:B------:R-:W-:Y:S01]  /*61500*/  @P3 LOP3.LUT R172, R172, 0x200, RZ, 0xfc, !PT ;  /* 0x00000200acac3812 */ /* 0x000fe200078efcff */
[----:B------:R-:W-:Y:S01]  /*61510*/  VIADD R31, R10, 0x14a ;  /* 0x0000014a0a1f7836 */ /* 0x000fe20000000000 */
[----:B------:R-:W-:Y:S01]  /*61520*/  LOP3.LUT R168, R168, 0x7fffffff, RZ, 0xc0, !PT ;  /* 0x7fffffffa8a87812 */ /* 0x000fe200078ec0ff */
[----:B------:R-:W-:Y:S01]  /*61530*/  VIADD R30, R10, 0x149 ;  /* 0x000001490a1e7836 */ /* 0x000fe20000000000 */
[----:B------:R-:W-:Y:S01]  /*61540*/  LOP3.LUT R172, R172, 0xfffffeff, RZ, 0xc0, !PT ;  /* 0xfffffeffacac7812 */ /* 0x000fe200078ec0ff */
[C---:B------:R-:W-:Y:S01]  /*61550*/  VIADD R29, R10.reuse, 0x148 ;  /* 0x000001480a1d7836 */ /* 0x040fe20000000000 */
[----:B------:R-:W-:Y:S01]  /*61560*/  ULDC UR52, c[0x0][0x228] ;  /* 0x00008a0000347ab9 */ /* 0x000fe20000000800 */
[----:B------:R-:W-:Y:S01]  /*61570*/  VIADD R28, R10, 0x147 ;  /* 0x000001470a1c7836 */ /* 0x000fe20000000000 */
[----:B------:R-:W-:Y:S01]  /*61580*/  @P2 LOP3.LUT R172, R172, 0x100, RZ, 0xfc, !PT ;  /* 0x00000100acac2812 */ /* 0x000fe200078efcff */
[----:B------:R-:W-:Y:S01]  /*61590*/  VIADD R27, R10, 0x146 ;  /* 0x000001460a1b7836 */ /* 0x000fe20000000000 */
[----:B------:R-:W-:Y:S01]  /*615a0*/  ISETP.LT.AND P0, PT, R11, UR6, !P0 ;  /* 0x000000060b007c0c */ /* 0x000fe2000c701270 */
[----:B------:R-:W-:Y:S01]  /*615b0*/  ULDC UR6, c[0x0][0x248] ;  /* 0x0000920000067ab9 */ /* 0x000fe20000000800 */
[----:B------:R-:W-:Y:S01]  /*615c0*/  LOP3.LUT R172, R172, 0xffffff7f, RZ, 0xc0, !PT ;  /* 0xffffff7facac7812 */ /* 0x000fe200078ec0ff */
[----:B------:R-:W-:Y:S01]  /*615d0*/  VIADD R26, R10, 0x145 ;  /* 0x000001450a1a7836 */ /* 0x000fe20000000000 */
[----:B------:R-:W-:-:S02]  /*615e0*/  ULDC UR51, c[0x0][0x228] ;  /* 0x00008a0000337ab9 */ /* 0x000fc40000000800 */
        /* <DEDUP_REMOVED lines=12> */
[----:B------:R1:W-:Y:S01]  /*616b0*/  STL [R1+0x26b8], R24 ;  /* 0x0026b81801007387 */ /* 0x0003e20000100800 */
[----:B------:R-:W-:-:S07]  /*616c0*/  ULDC UR17, c[0x0][0x228] ;  /* 0x00008a0000117ab9 */ /* 0x000fce0000000800 */
[----:B------:R-:W-:Y:S01]  /*616d0*/  @P3 LOP3.LUT R172, R172, 0x20, RZ, 0xfc, !PT ;  /* 0x00000020acac3812 */ /* 0x000fe200078efcff */
[----:B------:R-:W4:Y:S01]  /*616e0*/  LDL.LU R52, [R1+0x3210] ;  /* 0x0032100001347983 */ /* 0x000f220000300800 */
        /* <DEDUP_REMOVED lines=17> */
[----:B------:R1:W-:Y:S01]  /*61800*/  STL [R1+0x26bc], R24 ;  /* 0x0026bc1801007387 */ /* 0x0003e20000100800 */
[----:B------:R-:W-:Y:S01]  /*61810*/  ISETP.LT.AND P0, PT, R11, UR30, !P0 ;  /* 0x0000001e0b007c0c */ /* 0x000fe2000c701270 */
[----:B------:R-:W-:Y:S01]  /*61820*/  ULDC UR59, c[0x0][0x228] ;  /* 0x00008a00003b7ab9 */ /* 0x000fe20000000800 */
[----:B------:R-:W-:Y:S01]  /*61830*/  ULDC UR58, c[0x0][0x228] ;  /* 0x00008a00003a7ab9 */ /* 0x000fe20000000800 */
[----:B------:R-:W2:Y:S04]  /*61840*/  LDL.LU R51, [R1+0x320c] ;  /* 0x00320c0001337983 */ /* 0x000ea80000300800 */
[----:B------:R-:W-:-:S04]  /*61850*/  @P1 LOP3.LUT R171, R171, 0x80000000, RZ, 0xfc, !PT ;  /* 0x80000000abab1812 */ /* 0x000fc800078efcff */
[----:B------:R-:W-:-:S04]  /*61860*/  LOP3.LUT R171, R171, 0xbfffffff, RZ, 0xc0, !PT ;  /* 0xbfffffffabab7812 */ /* 0x000fc800078ec0ff */
[----:B------:R-:W-:Y:S02]  /*61870*/  @P0 LOP3.LUT R171, R171, 0x40000000, RZ, 0xfc, !PT ;  /* 0x40000000abab0812 */ /* 0x000fe400078efcff */
[----:B------:R-:W-:Y:S02]  /*61880*/  ISETP.GE.AND P0, PT, R50, UR9, PT ;  /* 0x0000000932007c0c */ /* 0x000fe4000bf06270 */
[----:B------:R-:W-:Y:S01]  /*61890*/  @P3 LOP3.LUT R172, R172, 0x2, RZ, 0xfc, !PT ;  /* 0x00000002acac3812 */ /* 0x000fe200078efcff */
[----:B-1----:R-:W-:Y:S01]  /*618a0*/  VIADD R24, R24, UR6 ;  /* 0x0000000618187c36 */ /* 0x002fe20008000000 */
[----:B------:R-:W-:Y:S01]  /*618b0*/  ISETP.LT.AND P3, PT, R14, UR23, !P0 ;  /* 0x000000170e007c0c */ /* 0x000fe2000c761270 */
[----:B------:R-:W-:Y:S01]  /*618c0*/  ULDC UR6, c[0x0][0x248] ;  /* 0x0000920000067ab9 */ /* 0x000fe20000000800 */
[----:B------:R-:W-:Y:S01]  /*618d0*/  LOP3.LUT R172, R172, 0xfffffffe, RZ, 0xc0, !PT ;  /* 0xfffffffeacac7812 */ /* 0x000fe200078ec0ff */
[----:B------:R-:W-:Y:S01]  /*618e0*/  ULDC UR9, c[0x0][0x228] ;  /* 0x00008a0000097ab9 */ /* 0x000fe20000000800 */
[----:B------:R-:W-:-:S02]  /*618f0*/  LOP3.LUT R171, R171, 0xdfffffff, RZ, 0xc0, !PT ;  /* 0xdfffffffabab7812 */ /* 0x000fc400078ec0ff */
[----:B------:R-:W-:Y:S02]  /*61900*/  @P2 LOP3.LUT R172, R172, 0x1, RZ, 0xfc, !PT ;  /* 0x00000001acac2812 */ /* 0x000fe400078efcff */
[----:B------:R-:W-:Y:S01]  /*61910*/  ISETP.LT.AND P2, PT, R13, UR22, !P0 ;  /* 0x000000160d007c0c */ /* 0x000fe2000c741270 */
[----:B------:R-:W-:Y:S01]  /*61920*/  ULDC.64 UR22, c[0x0][0x228] ;  /* 0x00008a0000167ab9 */ /* 0x000fe20000000a00 */
[----:B------:R-:W-:Y:S01]  /*61930*/  ISETP.LT.AND P1, PT, R12, UR41, !P0 ;  /* 0x000000290c007c0c */ /* 0x000fe2000c721270 */
[----:B------:R-:W-:Y:S02]  /*61940*/  ULDC UR41, c[0x0][0x228] ;  /* 0x00008a0000297ab9 */ /* 0x000fe40000000800 */
        /* <DEDUP_REMOVED lines=17> */
[----:B------:R-:W-:-:S08]  /*61a60*/  ULDC.64 UR40, c[0x0][0x228] ;  /* 0x00008a0000287ab9 */ /* 0x000fd00000000a00 */
        /* <DEDUP_REMOVED lines=20> */
[----:B------:R-:W-:Y:S01]  /*61bb0*/  ULDC UR50, c[0x0][0x228] ;  /* 0x00008a0000327ab9 */ /* 0x000fe20000000800 */
[----:B------:R-:W4:Y:S05]  /*61bc0*/  LDL.LU R49, [R1+0x3204] ;  /* 0x0032040001317983 */ /* 0x000f2a0000300800 */
        /* <DEDUP_REMOVED lines=16> */
[----:B------:R-:W-:-:S06]  /*61cd0*/  ULDC UR50, c[0x0][0x228] ;  /* 0x00008a0000327ab9 */ /* 0x000fcc0000000800 */
        /* <DEDUP_REMOVED lines=15> */
[----:B------:R-:W-:Y:S01]  /*61dd0*/  VIADD R25, R10, 0x144 ;  /* 0x000001440a197836 */ /* 0x000fe20000000000 */
[----:B------:R-:W-:Y:S01]  /*61de0*/  ISETP.LT.AND P1, PT, R12, UR50, !P0 ;  /* 0x000000320c007c0c */ /* 0x000fe2000c721270 */
[----:B------:R-:W-:Y:S01]  /*61df0*/  ULDC UR50, c[0x0][0x228] ;  /* 0x00008a0000327ab9 */ /* 0x000fe20000000800 */
[----:B------:R1:W-:Y:S01]  /*61e00*/  STL [R1+0x26c8], R24 ;  /* 0x0026c81801007387 */ /* 0x0003e20000100800 */
[----:B------:R-:W-:Y:S01]  /*61e10*/  ULDC UR55, c[0x0][0x228] ;  /* 0x00008a0000377ab9 */ /* 0x000fe20000000800 */
[----:B------:R-:W-:Y:S01]  /*61e20*/  VIADD R243, R10, 0x143 ;  /* 0x000001430af37836 */ /* 0x000fe20000000000 */
[----:B------:R-:W-:-:S02]  /*61e30*/  ULDC UR45, c[0x0][0x228] ;  /* 0x00008a00002d7ab9 */ /* 0x000fc40000000800 */
[----:B------:R-:W-:Y:S01]  /*61e40*/  @P3 LOP3.LUT R171, R171, 0x2000, RZ, 0xfc, !PT ;  /* 0x00002000abab3812 */ /* 0x000fe200078efcff */
[----:B------:R-:W2:Y:S03]  /*61e50*/  LDL.LU R48, [R1+0x3200] ;  /* 0x0032000001307983 */ /* 0x000ea60000300800 */
        /* <DEDUP_REMOVED lines=9> */
[----:B------:R-:W-:Y:S01]  /*61ef0*/  ULDC UR50, c[0x0][0x228] ;  /* 0x00008a0000327ab9 */ /* 0x000fe20000000800 */
[----:B------:R-:W-:Y:S01]  /*61f00*/  ISETP.LT.AND P2, PT, R13, UR57, !P0 ;  /* 0x000000390d007c0c */ /* 0x000fe2000c741270 */
[----:B-1----:R-:W-:Y:S01]  /*61f10*/  VIADD R24, R24, UR6 ;  /* 0x0000000618187c36 */ /* 0x002fe20008000000 */
[----:B------:R-:W-:Y:S01]  /*61f20*/  LOP3.LUT R171, R171, 0xfffffdff, RZ, 0xc0, !PT ;  /* 0xfffffdffabab7812 */ /* 0x000fe200078ec0ff */
[----:B------:R-:W-:Y:S01]  /*61f30*/  ULDC UR6, c[0x0][0x228] ;  /* 0x00008a0000067ab9 */ /* 0x000fe20000000800 */
[----:B------:R-:W-:Y:S01]  /*61f40*/  ISETP.LT.AND P1, PT, R12, UR56, !P0 ;  /* 0x000000380c007c0c */ /* 0x000fe2000c721270 */
[----:B------:R-:W-:-:S06]  /*61f50*/  ULDC UR57, c[0x0][0x228] ;  /* 0x00008a0000397ab9 */ /* 0x000fcc0000000800 */
        /* <DEDUP_REMOVED lines=18> */
[----:B------:R1:W-:Y:S01]  /*62080*/  STL [R1+0x26d0], R24 ;  /* 0x0026d01801007387 */ /* 0x0003e20000100800 */
[----:B------:R-:W-:Y:S01]  /*62090*/  ISETP.LT.AND P1, PT, R12, UR53, !P0 ;  /* 0x000000350c007c0c */ /* 0x000fe2000c721270 */
[----:B------:R-:W-:Y:S01]  /*620a0*/  ULDC.64 UR40, c[0x0][0x228] ;  /* 0x00008a0000287ab9 */ /* 0x000fe20000000a00 */
[----:B------:R-:W-:Y:S01]  /*620b0*/  ULDC UR54, c[0x0][0x228] ;  /* 0x00008a0000367ab9 */ /* 0x000fe20000000800 */
[----:B------:R-:W4:Y:S01]  /*620c0*/  LDL.LU R46, [R1+0x31f8] ;  /* 0x0031f800012e7983 */ /* 0x000f220000300800 */
[----:B------:R-:W-:Y:S01]  /*620d0*/  VIADD R242, R10, 0x142 ;  /* 0x000001420af27836 */ /* 0x000fe20000000000 */
[----:B------:R-:W-:-:S04]  /*620e0*/  ULDC UR53, c[0x0][0x228] ;  /* 0x00008a0000357ab9 */ /* 0x000fc80000000800 */
[----:B------:R-:W-:Y:S01]  /*620f0*/  @P3 LOP3.LUT R171, R171, 0x20, RZ, 0xfc, !PT ;  /* 0x00000020abab3812 */ /* 0x000fe200078efcff */
[----:B-1----:R-:W-:Y:S01]  /*62100*/  VIADD R24, R24, UR22 ;  /* 0x0000001618187c36 */ /* 0x002fe20008000000 */
[----:B------:R-:W-:Y:S02]  /*62110*/  ULDC UR22, c[0x0][0x248] ;  /* 0x0000920000167ab9 */ /* 0x000fe40000000800 */
[----:B------:R-:W-:Y:S02]  /*62120*/  LOP3.LUT R171, R171, 0xffffffef, RZ, 0xc0, !PT ;  /* 0xffffffefabab7812 */ /* 0x000fe400078ec0ff */
[----:B------:R1:W-:Y:S02]  /*62130*/  STL [R1+0x26d4], R24 ;  /* 0x0026d41801007387 */ /* 0x0003e40000100800 */
[----:B------:R-:W-:Y:S02]  /*62140*/  @P2 LOP3.LUT R171, R171, 0x10, RZ, 0xfc, !PT ;  /* 0x00000010abab2812 */ /* 0x000fe400078efcff */
[----:B------:R-:W2:Y:S02]  /*62150*/  LDL.LU R45, [R1+0x31f4] ;  /* 0x0031f400012d7983 */ /* 0x000ea40000300800 */
[----:B------:R-:W-:Y:S01]  /*62160*/  LOP3.LUT R171, R171, 0xfffffff7, RZ, 0xc0, !PT ;  /* 0xfffffff7abab7812 */ /* 0x000fe200078ec0ff */
[----:B-1----:R-:W-:Y:S01]  /*62170*/  VIADD R24, R24, UR22 ;  /* 0x0000001618187c36 */ /* 0x002fe20008000000 */
[----:B------:R-:W-:-:S02]  /*62180*/  ULDC.64 UR22, c[0x0][0x228] ;  /* 0x00008a0000167ab9 */ /* 0x000fc40000000a00 */
[----:B------:R-:W-:Y:S01]  /*62190*/  ISETP.LT.AND P0, PT, R11, UR22, !P0 ;  /* 0x000000160b007c0c */ /* 0x000fe2000c701270 */
[----:B------:R-:W-:Y:S01]  /*621a0*/  ULDC UR22, c[0x0][0x248] ;  /* 0x0000920000167ab9 */ /* 0x000fe20000000800 */
[----:B------:R-:W-:-:S04]  /*621b0*/  @P1 LOP3.LUT R171, R171, 0x8, RZ, 0xfc, !PT ;  /* 0x00000008abab1812 */ /* 0x000fc800078efcff */
[----:B------:R-:W-:-:S07]  /*621c0*/  LOP3.LUT R171, R171, 0xfffffffb, RZ, 0xc0, !PT ;  /* 0xfffffffbabab7812 */ /* 0x000fce00078ec0ff */
[----:B------:R-:W-:Y:S02]  /*621d0*/  @P0 LOP3.LUT R171, R171, 0x4, RZ, 0xfc, !PT ;  /* 0x00000004abab0812 */ /* 0x000fe400078efcff */
[----:B------:R-:W-:Y:S01]  /*621e0*/  ISETP.GE.AND P0, PT, R43, UR33, PT ;  /* 0x000000212b007c0c */ /* 0x000fe2000bf06270 */
[----:B------:R-:W-:-:S03]  /*621f0*/  ULDC.64 UR32, c[0x0][0x228] ;  /* 0x00008a0000207ab9 */ /* 0x000fc60000000a00 */
[----:B------:R-:W-:Y:S01]  /*62200*/  ISETP.LT.AND P1, PT, R12, UR48, !P0 ;  /* 0x000000300c007c0c */ /* 0x000fe2000c721270 */
[----:B------:R1:W-:Y:S01]  /*62210*/  STL [R1+0x26d8], R24 ;  /* 0x0026d81801007387 */ /* 0x0003e20000100800 */
[----:B------:R-:W-:Y:S01]  /*62220*/  ISETP.LT.AND P3, PT, R14, UR50, !P0 ;  /* 0x000000320e007c0c */ /* 0x000fe2000c761270 */
[----:B------:R-:W-:Y:S01]  /*62230*/  ULDC UR50, c[0x0][0x228] ;  /* 0x00008a0000327ab9 */ /* 0x000fe20000000800 */
[----:B------:R-:W-:Y:S01]  /*62240*/  ISETP.LT.AND P2, PT, R13, UR49, !P0 ;  /* 0x000000310d007c0c */ /* 0x000fe2000c741270 */
[----:B------:R-:W3:Y:S01]  /*62250*/  LDL.LU R44, [R1+0x31f0] ;  /* 0x0031f000012c7983 */ /* 0x000ee20000300800 */
[----:B------:R-:W-:Y:S01]  /*62260*/  ISETP.LT.AND P0, PT, R11, UR40, !P0 ;  /* 0x000000280b007c0c */ /* 0x000fe2000c701270 */
[----:B------:R-:W-:Y:S01]  /*62270*/  ULDC UR40, c[0x0][0x228] ;  /* 0x00008a0000287ab9 */ /* 0x000fe20000000800 */
[----:B------:R-:W-:Y:S01]  /*62280*/  LOP3.LUT R171, R171, 0xfffffffd, RZ, 0xc0, !PT ;  /* 0xfffffffdabab7812 */ /* 0x000fe200078ec0ff */
[----:B------:R-:W-:Y:S01]  /*62290*/  VIADD R241, R10, 0x141 ;  /* 0x000001410af17836 */ /* 0x000fe20000000000 */
[----:B------:R-:W-:Y:S01]  /*622a0*/  ULDC UR49, c[0x0][0x228] ;  /* 0x00008a0000317ab9 */ /* 0x000fe20000000800 */
[----:B------:R-:W-:-:S02]  /*622b0*/  ULDC UR48, c[0x0][0x228] ;  /* 0x00008a0000307ab9 */ /* 0x000fc40000000800 */
[----:B------:R-:W-:-:S04]  /*622c0*/  @P1 LOP3.LUT R170, R170, 0x80000000, RZ, 0xfc, !PT ;  /* 0x80000000aaaa1812 */ /* 0x000fc800078efcff */
[----:B------:R-:W-:-:S04]  /*622d0*/  LOP3.LUT R170, R170, 0xbfffffff, RZ, 0xc0, !PT ;  /* 0xbfffffffaaaa7812 */ /* 0x000fc800078ec0ff */
[----:B------:R-:W-:Y:S02]  /*622e0*/  @P0 LOP3.LUT R170, R170, 0x40000000, RZ, 0xfc, !PT ;  /* 0x40000000aaaa0812 */ /* 0x000fe400078efcff */
[----:B------:R-:W-:Y:S01]  /*622f0*/  ISETP.GE.AND P0, PT, R42, UR31, PT ;  /* 0x0000001f2a007c0c */ /* 0x000fe2000bf06270 */
[----:B------:R-:W-:Y:S01]  /*62300*/  ULDC.64 UR30, c[0x0][0x228] ;  /* 0x00008a00001e7ab9 */ /* 0x000fe20000000a00 */
[----:B------:R-:W-:Y:S02]  /*62310*/  @P3 LOP3.LUT R171, R171, 0x2, RZ, 0xfc, !PT ;  /* 0x00000002abab3812 */ /* 0x000fe400078efcff */
[----:B------:R-:W-:Y:S01]  /*62320*/  ISETP.LT.AND P3, PT, R14, UR50, !P0 ;  /* 0x000000320e007c0c */ /* 0x000fe2000c761270 */
[----:B-1----:R-:W-:Y:S01]  /*62330*/  VIADD R24, R24, UR22 ;  /* 0x0000001618187c36 */ /* 0x002fe20008000000 */
[----:B------:R-:W-:Y:S01]  /*62340*/  LOP3.LUT R171, R171, 0xfffffffe, RZ, 0xc0, !PT ;  /* 0xfffffffeabab7812 */ /* 0x000fe200078ec0ff */
[----:B------:R-:W-:Y:S01]  /*62350*/  ULDC UR22, c[0x0][0x248] ;  /* 0x0000920000167ab9 */ /* 0x000fe20000000800 */
[----:B------:R-:W-:Y:S01]  /*62360*/  LOP3.LUT R170, R170, 0xdfffffff, RZ, 0xc0, !PT ;  /* 0xdfffffffaaaa7812 */ /* 0x000fe200078ec0ff */
[----:B------:R-:W-:Y:S01]  /*62370*/  ULDC UR50, c[0x0][0x228] ;  /* 0x00008a0000327ab9 */ /* 0x000fe20000000800 */
[----:B------:R-:W-:-:S02]  /*62380*/  @P2 LOP3.LUT R171, R171, 0x1, RZ, 0xfc, !PT ;  /* 0x00000001abab2812 */ /* 0x000fc400078efcff */
[----:B------:R-:W-:Y:S02]  /*62390*/  ISETP.LT.AND P2, PT, R13, UR44, !P0 ;  /* 0x0000002c0d007c0c */ /* 0x000fe4000c741270 */
[----:B------:R-:W-:Y:S01]  /*623a0*/  ISETP.LT.AND P1, PT, R12, UR43, !P0 ;  /* 0x0000002b0c007c0c */ /* 0x000fe2000c721270 */
[----:B------:R1:W-:Y:S02]  /*623b0*/  STL [R1+0x26dc], R24 ;  /* 0x0026dc1801007387 */ /* 0x0003e40000100800 */
[----:B------:R-:W-:Y:S01]  /*623c0*/  @P3 LOP3.LUT R170, R170, 0x20000000, RZ, 0xfc, !PT ;  /* 0x20000000aaaa3812 */ /* 0x000fe200078efcff */
[----:B------:R-:W-:Y:S01]  /*623d0*/  VIADD R240, R10, 0x140 ;  /* 0x000001400af07836 */ /* 0x000fe20000000000 */
[----:B------:R-:W-:Y:S01]  /*623e0*/  ISETP.LT.AND P0, PT, R11, UR32, !P0 ;  /* 0x000000200b007c0c */ /* 0x000fe2000c701270 */
[----:B------:R-:W4:Y:S01]  /*623f0*/  LDL.LU R43, [R1+0x31ec] ;  /* 0x0031ec00012b7983 */ /* 0x000f220000300800 */
[----:B------:R-:W-:Y:S01]  /*62400*/  LOP3.LUT R170, R170, 0xefffffff, RZ, 0xc0, !PT ;  /* 0xefffffffaaaa7812 */ /* 0x000fe200078ec0ff */
[----:B------:R-:W-:Y:S01]  /*62410*/  ULDC UR32, c[0x0][0x228] ;  /* 0x00008a0000207ab9 */ /* 0x000fe20000000800 */
[----:B------:R-:W-:Y:S01]  /*62420*/  ULDC UR44, c[0x0][0x228] ;  /* 0x00008a00002c7ab9 */ /* 0x000fe20000000800 */
[----:B------:R-:W-:Y:S01]  /*62430*/  VIADD R239, R10, 0x13f ;  /* 0x0000013f0aef7836 */ /* 0x000fe20000000000 */
[----:B------:R-:W-:Y:S01]  /*62440*/  @P2 LOP3.LUT R170, R170, 0x10000000, RZ, 0xfc, !PT ;  /* 0x10000000aaaa2812 */ /* 0x000fe200078efcff */
[----:B------:R-:W-:-:S03]  /*62450*/  ULDC UR43, c[0x0][0x228] ;  /* 0x00008a00002b7ab9 */ /* 0x000fc60000000800 */
        /* <DEDUP_REMOVED lines=19> */
[----:B------:R-:W-:Y:S02]  /*62590*/  LOP3.LUT R170, R170, 0xfeffffff, RZ, 0xc0, !PT ;  /* 0xfeffffffaaaa7812 */ /* 0x000fe400078ec0ff */
[----:B------:R-:W-:Y:S01]  /*625a0*/  ISETP.LT.AND P0, PT, R11, UR30, !P0 ;  /* 0x0000001e0b007c0c */ /* 0x000fe2000c701270 */
[----:B-1----:R-:W-:Y:S01]  /*625b0*/  VIADD R24, R24, UR22 ;  /* 0x0000001618187c36 */ /* 0x002fe20008000000 */
[----:B------:R-:W-:Y:S01]  /*625c0*/  @P2 LOP3.LUT R170, R170, 0x1000000, RZ, 0xfc, !PT ;  /* 0x01000000aaaa2812 */ /* 0x000fe200078efcff */
[----:B------:R-:W3:Y:S01]  /*625d0*/  LDL.LU R41, [R1+0x31e4] ;  /* 0x0031e40001297983 */ /* 0x000ee20000300800 */
[----:B------:R-:W-:Y:S01]  /*625e0*/  ULDC UR22, c[0x0][0x248] ;  /* 0x0000920000167ab9 */ /* 0x000fe20000000800 */
[----:B------:R-:W-:Y:S01]  /*625f0*/  ULDC UR30, c[0x0][0x228] ;  /* 0x00008a00001e7ab9 */ /* 0x000fe20000000800 */
        /* <DEDUP_REMOVED lines=10> */
[----:B------:R-:W4:Y:S01]  /*626a0*/  LDL.LU R40, [R1+0x31e0] ;  /* 0x0031e00001287983 */ /* 0x000f220000300800 */
        /* <DEDUP_REMOVED lines=9> */
[----:B------:R-:W-:Y:S01]  /*62740*/  LOP3.LUT R167, R167, 0x7fffffff, RZ, 0xc0, !PT ;  /* 0x7fffffffa7a77812 */ /* 0x000fe200078ec0ff */
[----:B------:R-:W-:Y:S01]  /*62750*/  VIADD R237, R10, 0x13d ;  /* 0x0000013d0aed7836 */ /* 0x000fe20000000000 */
[----:B------:R-:W-:Y:S01]  /*62760*/  @P1 LOP3.LUT R170, R170, 0x80000, RZ, 0xfc, !PT ;  /* 0x00080000aaaa1812 */ /* 0x000fe200078efcff */
[----:B------:R-:W-:-:S03]  /*62770*/  ULDC UR26, c[0x0][0x228] ;  /* 0x00008a00001a7ab9 */ /* 0x000fc60000000800 */
        /* <DEDUP_REMOVED lines=10> */
[----:B------:R-:W-:-:S06]  /*62820*/  ULDC.64 UR28, c[0x0][0x228] ;  /* 0x00008a00001c7ab9 */ /* 0x000fcc0000000a00 */
[----:B------:R-:W-:-:S04]  /*62830*/  @P3 LOP3.LUT R170, R170, 0x20000, RZ, 0xfc, !PT ;  /* 0x00020000aaaa3812 */ /* 0x000fc800078efcff */
[----:B------:R-:W-:Y:S01]  /*62840*/  LOP3.LUT R170, R170, 0xfffeffff, RZ, 0xc0, !PT ;  /* 0xfffeffffaaaa7812 */ /* 0x000fe200078ec0ff */
[----:B-1----:R-:W-:Y:S01]  /*62850*/  VIADD R24, R24, UR22 ;  /* 0x0000001618187c36 */ /* 0x002fe20008000000 */
[----:B------:R-:W-:Y:S02]  /*62860*/  ULDC.64 UR22, c[0x0][0x228] ;  /* 0x00008a0000167ab9 */ /* 0x000fe40000000a00 */
[----:B------:R-:W-:Y:S02]  /*62870*/  @P2 LOP3.LUT R170, R170, 0x10000, RZ, 0xfc, !PT ;  /* 0x00010000aaaa2812 */ /* 0x000fe400078efcff */
[----:B------:R-:W-:Y:S01]  /*62880*/  ISETP.LT.AND P0, PT, R11, UR22, !P0 ;  /* 0x000000160b007c0c */ /* 0x000fe2000c701270 */
[----:B------:R1:W-:Y:S01]  /*62890*/  STL [R1+0x26ec], R24 ;  /* 0x0026ec1801007387 */ /* 0x0003e20000100800 */
[----:B------:R-:W-:Y:S01]  /*628a0*/  LOP3.LUT R170, R170, 0xffff7fff, RZ, 0xc0, !PT ;  /* 0xffff7fffaaaa7812 */ /* 0x000fe200078ec0ff */
[----:B------:R-:W-:Y:S01]  /*628b0*/  VIADD R236, R10, 0x13c ;  /* 0x0000013c0aec7836 */ /* 0x000fe20000000000 */
[----:B------:R-:W-:-:S02]  /*628c0*/  ULDC UR22, c[0x0][0x228] ;  /* 0x00008a0000167ab9 */ /* 0x000fc40000000800 */
[----:B------:R-:W-:-:S04]  /*628d0*/  @P1 LOP3.LUT R170, R170, 0x8000, RZ, 0xfc, !PT ;  /* 0x00008000aaaa1812 */ /* 0x000fc800078efcff */
[----:B------:R-:W-:-:S04]  /*628e0*/  LOP3.LUT R170, R170, 0xffffbfff, RZ, 0xc0, !PT ;  /* 0xffffbfffaaaa7812 */ /* 0x000fc800078ec0ff */
[----:B------:R-:W-:Y:S02]  /*628f0*/  @P0 LOP3.LUT R170, R170, 0x4000, RZ, 0xfc, !PT ;  /* 0x00004000aaaa0812 */ /* 0x000fe400078efcff */
[----:B------:R-:W-:Y:S02]  /*62900*/  ISETP.GE.AND P0, PT, R38, UR33, PT ;  /* 0x0000002126007c0c */ /* 0x000fe4000bf06270 */
[----:B------:R-:W-:Y:S01]  /*62910*/  LOP3.LUT R170, R170, 0xffffdfff, RZ, 0xc0, !PT ;  /* 0xffffdfffaaaa7812 */ /* 0x000fe200078ec0ff */
[----:B-1----:R-:W-:Y:S01]  /*62920*/  VIADD R24, R24, UR14 ;  /* 0x0000000e18187c36 */ /* 0x002fe20008000000 */
[----:B------:R-:W-:Y:S01]  /*62930*/  ISETP.LT.AND P3, PT, R14, UR21, !P0 ;  /* 0x000000150e007c0c */ /* 0x000fe2000c761270 */
[----:B------:R-:W-:Y:S01]  /*62940*/  ULDC.64 UR14, c[0x0][0x228] ;  /* 0x00008a00000e7ab9 */ /* 0x000fe20000000a00 */
[----:B------:R-:W-:Y:S01]  /*62950*/  ISETP.LT.AND P2, PT, R13, UR20, !P0 ;  /* 0x000000140d007c0c */ /* 0x000fe2000c741270 */
[----:B------:R-:W-:Y:S01]  /*62960*/  ULDC.64 UR20, c[0x0][0x228] ;  /* 0x00008a0000147ab9 */ /* 0x000fe20000000a00 */
[----:B------:R-:W-:Y:S01]  /*62970*/  ISETP.LT.AND P1, PT, R12, UR25, !P0 ;  /* 0x000000190c007c0c */ /* 0x000fe2000c721270 */
[----:B------:R-:W3:Y:S08]  /*62980*/  LDL.LU R38, [R1+0x31d8] ;  /* 0x0031d80001267983 */ /* 0x000ef00000300800 */
[----:B------:R-:W-:Y:S01]  /*62990*/  @P3 LOP3.LUT R170, R170, 0x2000, RZ, 0xfc, !PT ;  /* 0x00002000aaaa3812 */ /* 0x000fe200078efcff */
[----:B------:R-:W-:-:S03]  /*629a0*/  ULDC UR25, c[0x0][0x228] ;  /* 0x00008a0000197ab9 */ /* 0x000fc60000000800 */
        /* <DEDUP_REMOVED lines=8> */
[----:B------:R-:W-:-:S04]  /*62a30*/  ISETP.GE.AND P0, PT, R37, UR31, PT ;  /* 0x0000001f25007c0c */ /* 0x000fc8000bf06270 */
[----:B------:R-:W-:Y:S02]  /*62a40*/  ISETP.LT.AND P3, PT, R14, UR18, !P0 ;  /* 0x000000120e007c0c */ /* 0x000fe4000c761270 */
[----:B------:R-:W-:Y:S01]  /*62a50*/  ISETP.LT.AND P2, PT, R13, UR19, !P0 ;  /* 0x000000130d007c0c */ /* 0x000fe2000c741270 */
[----:B------:R-:W-:Y:S01]  /*62a60*/  ULDC.64 UR18, c[0x0][0x228] ;  /* 0x00008a0000127ab9 */ /* 0x000fe20000000a00 */
[----:B------:R-:W-:Y:S02]  /*62a70*/  LOP3.LUT R170, R170, 0xfffffdff, RZ, 0xc0, !PT ;  /* 0xfffffdffaaaa7812 */ /* 0x000fe400078ec0ff */
[----:B------:R-:W-:-:S07]  /*62a80*/  ISETP.LT.AND P1, PT, R12, UR24, !P0 ;  /* 0x000000180c007c0c */ /* 0x000fce000c721270 */
        /* <DEDUP_REMOVED lines=19> */
[----:B------:R-:W-:-:S08]  /*62bc0*/  ULDC.64 UR16, c[0x0][0x228] ;  /* 0x00008a0000107ab9 */ /* 0x000fd00000000a00 */
[----:B------:R-:W-:-:S04]  /*62bd0*/  @P3 LOP3.LUT R170, R170, 0x20, RZ, 0xfc, !PT ;  /* 0x00000020aaaa3812 */ /* 0x000fc800078efcff */
[----:B------:R-:W-:-:S04]  /*62be0*/  LOP3.LUT R170, R170, 0xffffffef, RZ, 0xc0, !PT ;  /* 0xffffffefaaaa7812 */ /* 0x000fc800078ec0ff */
[----:B------:R-:W-:Y:S02]  /*62bf0*/  @P2 LOP3.LUT R170, R170, 0x10, RZ, 0xfc, !PT ;  /* 0x00000010aaaa2812 */ /* 0x000fe400078efcff */
[----:B------:R-:W-:Y:S01]  /*62c00*/  ISETP.LT.AND P0, PT, R11, UR18, !P0 ;  /* 0x000000120b007c0c */ /* 0x000fe2000c701270 */
[----:B------:R1:W-:Y:S01]  /*62c10*/  STL [R1+0x26f4], R24 ;  /* 0x0026f41801007387 */ /* 0x0003e20000100800 */
[----:B------:R-:W-:Y:S01]  /*62c20*/  LOP3.LUT R170, R170, 0xfffffff7, RZ, 0xc0, !PT ;  /* 0xfffffff7aaaa7812 */ /* 0x000fe200078ec0ff */
[----:B------:R-:W-:Y:S01]  /*62c30*/  VIADD R235, R10, 0x13b ;  /* 0x0000013b0aeb7836 */ /* 0x000fe20000000000 */
[----:B------:R-:W-:Y:S01]  /*62c40*/  ULDC UR18, c[0x0][0x228] ;  /* 0x00008a0000127ab9 */ /* 0x000fe20000000800 */
[----:B------:R-:W4:Y:S01]  /*62c50*/  LDL.LU R37, [R1+0x31d4] ;  /* 0x0031d40001257983 */ /* 0x000f220000300800 */
[----:B------:R-:W-:-:S04]  /*62c60*/  @P1 LOP3.LUT R170, R170, 0x8, RZ, 0xfc, !PT ;  /* 0x00000008aaaa1812 */ /* 0x000fc800078efcff */
[----:B------:R-:W-:-:S04]  /*62c70*/  LOP3.LUT R170, R170, 0xfffffffb, RZ, 0xc0, !PT ;  /* 0xfffffffbaaaa7812 */ /* 0x000fc800078ec0ff */
[----:B------:R-:W-:Y:S02]  /*62c80*/  @P0 LOP3.LUT R170, R170, 0x4, RZ, 0xfc, !PT ;  /* 0x00000004aaaa0812 */ /* 0x000fe400078efcff */
[----:B------:R-:W-:Y:S01]  /*62c90*/  ISETP.GE.AND P0, PT, R35, UR23, PT ;  /* 0x0000001723007c0c */ /* 0x000fe2000bf06270 */
[----:B-1----:R-:W-:Y:S01]  /*62ca0*/  VIADD R24, R24, UR14 ;  /* 0x0000000e18187c36 */ /* 0x002fe20008000000 */
[----:B------:R-:W-:Y:S01]  /*62cb0*/  LOP3.LUT R170, R170, 0xfffffffd, RZ, 0xc0, !PT ;  /* 0xfffffffdaaaa7812 */ /* 0x000fe200078ec0ff */
[----:B------:R-:W-:Y:S01]  /*62cc0*/  ULDC UR23, c[0x0][0x228] ;  /* 0x00008a0000177ab9 */ /* 0x000fe20000000800 */
[----:B------:R-:W-:Y:S02]  /*62cd0*/  ISETP.LT.AND P1, PT, R12, UR12, !P0 ;  /* 0x0000000c0c007c0c */ /* 0x000fe4000c721270 */
[----:B------:R-:W-:Y:S01]  /*62ce0*/  ISETP.LT.AND P3, PT, R14, UR40, !P0 ;  /* 0x000000280e007c0c */ /* 0x000fe2000c761270 */
[----:B------:R-:W-:Y:S01]  /*62cf0*/  ULDC UR40, c[0x0][0x228] ;  /* 0x00008a0000287ab9 */ /* 0x000fe20000000800 */
[----:B------:R-:W-:Y:S01]  /*62d00*/  ISETP.LT.AND P2, PT, R13, UR11, !P0 ;  /* 0x0000000b0d007c0c */ /* 0x000fe2000c741270 */
[----:B------:R1:W-:Y:S01]  /*62d10*/  STL [R1+0x26f8], R24 ;  /* 0x0026f81801007387 */ /* 0x0003e20000100800 */
[----:B------:R-:W-:Y:S01]  /*62d20*/  ISETP.LT.AND P0, PT, R11, UR16, !P0 ;  /* 0x000000100b007c0c */ /* 0x000fe2000c701270 */
[----:B------:R-:W-:Y:S01]  /*62d30*/  ULDC UR11, c[0x0][0x248] ;  /* 0x00009200000b7ab9 */ /* 0x000fe20000000800 */
[C---:B------:R-:W-:Y:S01]  /*62d40*/  VIADD R234, R10.reuse, 0x13a ;  /* 0x0000013a0aea7836 */ /* 0x040fe20000000000 */
[----:B------:R-:W2:Y:S01]  /*62d50*/  LDL.LU R36, [R1+0x31d0] ;  /* 0x0031d00001247983 */ /* 0x000ea20000300800 */
[----:B------:R-:W-:Y:S01]  /*62d60*/  VIADD R233, R10, 0x139 ;  /* 0x000001390ae97836 */ /* 0x000fe20000000000 */
[----:B------:R-:W-:-:S02]  /*62d70*/  ULDC UR16, c[0x0][0x228] ;  /* 0x00008a0000107ab9 */ /* 0x000fc40000000800 */
[----:B------:R-:W-:-:S04]  /*62d80*/  @P1 LOP3.LUT R169, R169, 0x80000000, RZ, 0xfc, !PT ;  /* 0x80000000a9a91812 */ /* 0x000fc800078efcff */
[----:B------:R-:W-:-:S04]  /*62d90*/  LOP3.LUT R169, R169, 0xbfffffff, RZ, 0xc0, !PT ;  /* 0xbfffffffa9a97812 */ /* 0x000fc800078ec0ff */
[----:B------:R-:W-:Y:S02]  /*62da0*/  @P0 LOP3.LUT R169, R169, 0x40000000, RZ, 0xfc, !PT ;  /* 0x40000000a9a90812 */ /* 0x000fe400078efcff */
[----:B------:R-:W-:Y:S02]  /*62db0*/  ISETP.GE.AND P0, PT, R34, UR15, PT ;  /* 0x0000000f22007c0c */ /* 0x000fe4000bf06270 */
[----:B------:R-:W-:Y:S01]  /*62dc0*/  @P3 LOP3.LUT R170, R170, 0x2, RZ, 0xfc, !PT ;  /* 0x00000002aaaa3812 */ /* 0x000fe200078efcff */
[----:B-1----:R-:W-:Y:S01]  /*62dd0*/  VIADD R24, R24, UR13 ;  /* 0x0000000d18187c36 */ /* 0x002fe20008000000 */
[----:B------:R-:W-:Y:S01]  /*62de0*/  ISETP.LT.AND P3, PT, R14, UR40, !P0 ;  /* 0x000000280e007c0c */ /* 0x000fe2000c761270 */
[----:B------:R-:W-:Y:S01]  /*62df0*/  ULDC.64 UR12, c[0x0][0x228] ;  /* 0x00008a00000c7ab9 */ /* 0x000fe20000000a00 */
[----:B------:R-:W-:Y:S01]  /*62e00*/  LOP3.LUT R170, R170, 0xfffffffe, RZ, 0xc0, !PT ;  /* 0xfffffffeaaaa7812 */ /* 0x000fe200078ec0ff */
[----:B------:R-:W-:Y:S01]  /*62e10*/  ULDC UR40, c[0x0][0x228] ;  /* 0x00008a0000287ab9 */ /* 0x000fe20000000800 */
[----:B------:R-:W-:Y:S01]  /*62e20*/  LOP3.LUT R169, R169, 0xdfffffff, RZ, 0xc0, !PT ;  /* 0xdfffffffa9a97812 */ /* 0x000fe200078ec0ff */
[----:B------:R-:W-:Y:S01]  /*62e30*/  ULDC.64 UR14, c[0x0][0x228] ;  /* 0x00008a00000e7ab9 */ /* 0x000fe20000000a00 */
[----:B------:R-:W-:-:S02]  /*62e40*/  @P2 LOP3.LUT R170, R170, 0x1, RZ, 0xfc, !PT ;  /* 0x00000001aaaa2812 */ /* 0x000fc400078efcff */
[----:B------:R-:W-:Y:S02]  /*62e50*/  ISETP.LT.AND P2, PT, R13, UR9, !P0 ;  /* 0x000000090d007c0c */ /* 0x000fe4000c741270 */
[----:B------:R-:W-:Y:S01]  /*62e60*/  ISETP.LT.AND P1, PT, R12, UR10, !P0 ;  /* 0x0000000a0c007c0c */ /* 0x000fe2000c721270 */
[----:B------:R1:W-:Y:S02]  /*62e70*/  STL [R1+0x26fc], R24 ;  /* 0x0026fc1801007387 */ /* 0x0003e40000100800 */
[----:B------:R-:W-:Y:S01]  /*62e80*/  @P3 LOP3.LUT R169, R169, 0x20000000, RZ, 0xfc, !PT ;  /* 0x20000000a9a93812 */ /* 0x000fe200078efcff */
[----:B------:R-:W-:Y:S01]  /*62e90*/  ULDC UR9, c[0x0][0x248] ;  /* 0x0000920000097ab9 */ /* 0x000fe20000000800 */
[----:B------:R-:W-:Y:S01]  /*62ea0*/  ISETP.LT.AND P0, PT, R11, UR12, !P0 ;  /* 0x0000000c0b007c0c */ /* 0x000fe2000c701270 */
[----:B------:R-:W3:Y:S01]  /*62eb0*/  LDL.LU R35, [R1+0x31cc] ;  /* 0x0031cc0001237983 */ /* 0x000ee20000300800 */
[----:B------:R-:W-:-:S04]  /*62ec0*/  LOP3.LUT R169, R169, 0xefffffff, RZ, 0xc0, !PT ;  /* 0xefffffffa9a97812 */ /* 0x000fc800078ec0ff */
[----:B------:R-:W-:-:S04]  /*62ed0*/  @P2 LOP3.LUT R169, R169, 0x10000000, RZ, 0xfc, !PT ;  /* 0x10000000a9a92812 */ /* 0x000fc800078efcff */
        /* <DEDUP_REMOVED lines=13> */
[----:B------:R1:W-:Y:S08]  /*62fb0*/  STL [R1+0x2700], R24 ;  /* 0x0027001801007387 */ /* 0x0003f00000100800 */
[----:B------:R-:W-:Y:S01]  /*62fc0*/  @P3 LOP3.LUT R169, R169, 0x2000000, RZ, 0xfc, !PT ;  /* 0x02000000a9a93812 */ /* 0x000fe200078efcff */
[----:B------:R-:W4:Y:S01]  /*62fd0*/  LDL.LU R34, [R1+0x31c8] ;  /* 0x0031c80001227983 */ /* 0x000f220000300800 */
[----:B------:R-:W-:-:S02]  /*62fe0*/  ULDC UR7, c[0x0][0x248] ;  /* 0x0000920000077ab9 */ /* 0x000fc40000000800 */
        /* <DEDUP_REMOVED lines=18> */
[----:B------:R-:W2:Y:S01]  /*63110*/  LDL.LU R33, [R1+0x31c4] ;  /* 0x0031c40001217983 */ /* 0x000ea20000300800 */
[----:B------:R-:W-:Y:S01]  /*63120*/  ISETP.LT.AND P1, PT, R12, UR6, !P0 ;  /* 0x000000060c007c0c */ /* 0x000fe2000c721270 */
[----:B------:R-:W-:-:S08]  /*63130*/  ULDC UR6, c[0x0][0x248] ;  /* 0x0000920000067ab9 */ /* 0x000fd00000000800 */
[----:B------:R-:W-:Y:S01]  /*63140*/  @P3 LOP3.LUT R169, R169, 0x200000, RZ, 0xfc, !PT ;  /* 0x00200000a9a93812 */ /* 0x000fe200078efcff */
[----:B-1----:R-:W-:Y:S01]  /*63150*/  VIADD R24, R24, UR7 ;  /* 0x0000000718187c36 */ /* 0x002fe20008000000 */
[----:B------:R-:W-:Y:S02]  /*63160*/  ULDC UR46, c[0x0][0x228] ;  /* 0x00008a00002e7ab9 */ /* 0x000fe40000000800 */
[----:B------:R-:W-:-:S04]  /*63170*/  LOP3.LUT R169, R169, 0xffefffff, RZ, 0xc0, !PT ;  /* 0xffefffffa9a97812 */ /* 0x000fc800078ec0ff */
[----:B------:R-:W-:Y:S02]  /*63180*/  @P2 LOP3.LUT R169, R169, 0x100000, RZ, 0xfc, !PT ;  /* 0x00100000a9a92812 */ /* 0x000fe400078efcff */
[----:B------:R-:W-:Y:S01]  /*63190*/  ISETP.LT.AND P0, PT, R11, UR10, !P0 ;  /* 0x0000000a0b007c0c */ /* 0x000fe2000c701270 */
[----:B------:R1:W-:Y:S01]  /*631a0*/  STL [R1+0x2708], R24 ;  /* 0x0027081801007387 */ /* 0x0003e20000100800 */
[----:B------:R-:W-:Y:S01]  /*631b0*/  LOP3.LUT R169, R169, 0xfff7ffff, RZ, 0xc0, !PT ;  /* 0xfff7ffffa9a97812 */ /* 0x000fe200078ec0ff */
[----:B------:R-:W-:Y:S01]  /*631c0*/  VIADD R231, R10, 0x137 ;  /* 0x000001370ae77836 */ /* 0x000fe20000000000 */
[----:B------:R-:W-:Y:S01]  /*631d0*/  ULDC UR10, c[0x0][0x228] ;  /* 0x00008a00000a7ab9 */ /* 0x000fe20000000800 */
        /* <DEDUP_REMOVED lines=13> */
[----:B------:R-:W-:Y:S01]  /*632b0*/  ULDC UR40, c[0x0][0x228] ;  /* 0x00008a0000287ab9 */ /* 0x000fe20000000800 */
[----:B------:R-:W-:-:S07]  /*632c0*/  ULDC UR17, c[0x0][0x228] ;  /* 0x00008a0000117ab9 */ /* 0x000fce0000000800 */
        /* <DEDUP_REMOVED lines=21> */
[----:B------:R-:W-:Y:S01]  /*63420*/  ULDC UR40, c[0x0][0x228] ;  /* 0x00008a0000287ab9 */ /* 0x000fe20000000800 */
[----:B------:R-:W-:-:S07]  /*63430*/  ULDC.64 UR12, c[0x0][0x228] ;  /* 0x00008a00000c7ab9 */ /* 0x000fce0000000a00 */
        /* <DEDUP_REMOVED lines=19> */
[----:B------:R-:W2:Y:S07]  /*63570*/  LDL.LU R30, [R1+0x31b8] ;  /* 0x0031b800011e7983 */ /* 0x000eae0000300800 */
        /* <DEDUP_REMOVED lines=20> */
[----:B------:R-:W-:Y:S01]  /*636c0*/  ULDC.64 UR40, c[0x0][0x228] ;  /* 0x00008a0000287ab9 */ /* 0x000fe20000000a00 */
[----:B------:R-:W3:Y:S07]  /*636d0*/  LDL.LU R29, [R1+0x31b4] ;  /* 0x0031b400011d7983 */ /* 0x000eee0000300800 */
        /* <DEDUP_REMOVED lines=17> */
[----:B------:R-:W-:Y:S01]  /*637f0*/  ULDC UR60, c[0x0][0x228] ;  /* 0x00008a00003c7ab9 */ /* 0x000fe20000000800 */
        /* <DEDUP_REMOVED lines=10> */
[----:B------:R-:W-:Y:S01]  /*638a0*/  ULDC.64 UR30, c[0x0][0x228] ;  /* 0x00008a00001e7ab9 */ /* 0x000fe20000000a00 */
[----:B------:R-:W-:Y:S01]  /*638b0*/  LOP3.LUT R169, R169, 0xfffffffe, RZ, 0xc0, !PT ;  /* 0xfffffffea9a97812 */ /* 0x000fe200078ec0ff */
[----:B------:R-:W4:Y:S01]  /*638c0*/  LDL.LU R28, [R1+0x31b0] ;  /* 0x0031b000011c7983 */ /* 0x000f220000300800 */
[----:B------:R-:W-:-:S02]  /*638d0*/  LOP3.LUT R168, R168, 0xdfffffff, RZ, 0xc0, !PT ;  /* 0xdfffffffa8a87812 */ /* 0x000fc400078ec0ff */
[----:B------:R-:W-:Y:S02]  /*638e0*/  @P2 LOP3.LUT R169, R169, 0x1, RZ, 0xfc, !PT ;  /* 0x00000001a9a92812 */ /* 0x000fe400078efcff */
[----:B------:R-:W-:Y:S02]  /*638f0*/  ISETP.LT.AND P2, PT, R13, UR58, !P0 ;  /* 0x0000003a0d007c0c */ /* 0x000fe4000c741270 */
[----:B------:R-:W-:Y:S01]  /*63900*/  ISETP.LT.AND P1, PT, R12, UR57, !P0 ;  /* 0x000000390c007c0c */ /* 0x000fe2000c721270 */
[----:B-1----:R-:W-:Y:S02]  /*63910*/  VIADD R24, R24, UR6 ;  /* 0x0000000618187c36 */ /* 0x002fe40008000000 */
[----:B------:R-:W-:Y:S01]  /*63920*/  @P3 LOP3.LUT R168, R168, 0x20000000, RZ, 0xfc, !PT ;  /* 0x20000000a8a83812 */ /* 0x000fe200078efcff */
[----:B------:R-:W-:Y:S01]  /*63930*/  ULDC UR6, c[0x0][0x248] ;  /* 0x0000920000067ab9 */ /* 0x000fe20000000800 */
[----:B------:R-:W-:Y:S01]  /*63940*/  LOP3.LUT R166, R166, 0x7fffffff, RZ, 0xc0, !PT ;  /* 0x7fffffffa6a67812 */ /* 0x000fe200078ec0ff */
[----:B------:R-:W-:Y:S01]  /*63950*/  VIADD R229, R10, 0x135 ;  /* 0x000001350ae57836 */ /* 0x000fe20000000000 */
[----:B------:R-:W-:Y:S01]  /*63960*/  LOP3.LUT R168, R168, 0xefffffff, RZ, 0xc0, !PT ;  /* 0xefffffffa8a87812 */ /* 0x000fe200078ec0ff */
[C---:B------:R-:W-:Y:S01]  /*63970*/  VIADD R228, R10.reuse, 0x134 ;  /* 0x000001340ae47836 */ /* 0x040fe20000000000 */
[----:B------:R-:W-:Y:S01]  /*63980*/  ULDC UR58, c[0x0][0x228] ;  /* 0x00008a00003a7ab9 */ /* 0x000fe20000000800 */
[----:B------:R-:W-:Y:S01]  /*63990*/  VIADD R227, R10, 0x133 ;  /* 0x000001330ae37836 */ /* 0x000fe20000000000 */
[----:B------:R-:W-:Y:S01]  /*639a0*/  @P2 LOP3.LUT R168, R168, 0x10000000, RZ, 0xfc, !PT ;  /* 0x10000000a8a82812 */ /* 0x000fe200078efcff */
[C---:B------:R-:W-:Y:S01]  /*639b0*/  VIADD R226, R10.reuse, 0x132 ;  /* 0x000001320ae27836 */ /* 0x040fe20000000000 */
[----:B------:R-:W-:Y:S01]  /*639c0*/  ISETP.LT.AND P0, PT, R11, UR32, !P0 ;  /* 0x000000200b007c0c */ /* 0x000fe2000c701270 */
[----:B------:R-:W-:Y:S01]  /*639d0*/  VIADD R225, R10, 0x131 ;  /* 0x000001310ae17836 */ /* 0x000fe20000000000 */
[----:B------:R-:W-:Y:S01]  /*639e0*/  LOP3.LUT R168, R168, 0xf7ffffff, RZ, 0xc0, !PT ;  /* 0xf7ffffffa8a87812 */ /* 0x000fe200078ec0ff */
[----:B------:R-:W-:-:S03]  /*639f0*/  ULDC UR57, c[0x0][0x228] ;  /* 0x00008a0000397ab9 */ /* 0x000fc60000000800 */
        /* <DEDUP_REMOVED lines=10> */
[----:B------:R-:W2:Y:S01]  /*63aa0*/  LDL.LU R27, [R1+0x31ac] ;  /* 0x0031ac00011b7983 */ /* 0x000ea20000300800 */
[----:B------:R-:W-:Y:S01]  /*63ab0*/  ISETP.LT.AND P1, PT, R12, UR55, !P0 ;  /* 0x000000370c007c0c */ /* 0x000fe2000c721270 */
[----:B------:R-:W-:-:S08]  /*63ac0*/  ULDC UR55, c[0x0][0x228] ;  /* 0x00008a0000377ab9 */ /* 0x000fd00000000800 */
        /* <DEDUP_REMOVED lines=49> */
[----:B------:R-:W-:-:S02]  /*63de0*/  VIADD R223, R10, 0x12f ;  /* 0x0000012f0adf7836 */ /* 0x000fc40000000000 */
[----:B------:R-:W-:Y:S01]  /*63df0*/  VIADD R222, R10, 0x12e ;  /* 0x0000012e0ade7836 */ /* 0x000fe20000000000 */
[----:B------:R-:W-:Y:S01]  /*63e00*/  @P2 LOP3.LUT R168, R168, 0x10000, RZ, 0xfc, !PT ;  /* 0x00010000a8a82812 */ /* 0x000fe200078efcff */
[C---:B------:R-:W-:Y:S01]  /*63e10*/  VIADD R221, R10.reuse, 0x12d ;  /* 0x0000012d0add7836 */ /* 0x040fe20000000000 */
[----:B------:R-:W-:Y:S01]  /*63e20*/  LOP3.LUT R165, R165, 0x7fffffff, RZ, 0xc0, !PT ;  /* 0x7fffffffa5a57812 */ /* 0x000fe200078ec0ff */
[----:B------:R-:W-:Y:S01]  /*63e30*/  VIADD R220, R10, 0x12c ;  /* 0x0000012c0adc7836 */ /* 0x000fe20000000000 */
[----:B------:R-:W-:Y:S01]  /*63e40*/  LOP3.LUT R168, R168, 0xffff7fff, RZ, 0xc0, !PT ;  /* 0xffff7fffa8a87812 */ /* 0x000fe200078ec0ff */
[----:B------:R-:W-:Y:S01]  /*63e50*/  VIADD R219, R10, 0x12b ;  /* 0x0000012b0adb7836 */ /* 0x000fe20000000000 */
[----:B------:R-:W-:Y:S02]  /*63e60*/  ULDC UR52, c[0x0][0x228] ;  /* 0x00008a0000347ab9 */ /* 0x000fe40000000800 */
[----:B------:R-:W-:-:S04]  /*63e70*/  @P1 LOP3.LUT R168, R168, 0x8000, RZ, 0xfc, !PT ;  /* 0x00008000a8a81812 */ /* 0x000fc800078efcff */
[----:B------:R-:W-:-:S04]  /*63e80*/  LOP3.LUT R168, R168, 0xffffbfff, RZ, 0xc0, !PT ;  /* 0xffffbfffa8a87812 */ /* 0x000fc800078ec0ff */
[----:B------:R-:W-:Y:S02]  /*63e90*/  @P0 LOP3.LUT R168, R168, 0x4000, RZ, 0xfc, !PT ;  /* 0x00004000a8a80812 */ /* 0x000fe400078efcff */
[----:B------:R-:W-:Y:S01]  /*63ea0*/  ISETP.GE.AND P0, PT, R241, UR33, PT ;  /* 0x00000021f1007c0c */ /* 0x000fe2000bf06270 */
[----:B------:R-:W-:-:S03]  /*63eb0*/  ULDC.64 UR32, c[0x0][0x228] ;  /* 0x00008a0000207ab9 */ /* 0x000fc60000000a00 */
[----:B------:R-:W-:Y:S01]  /*63ec0*/  ISETP.LT.AND P3, PT, R14, UR60, !P0 ;  /* 0x0000003c0e007c0c */ /* 0x000fe2000c761270 */
[----:B------:R-:W-:Y:S01]  /*63ed0*/  VIADD R243, R24, UR24 ;  /* 0x0000001818f37c36 */ /* 0x000fe20008000000 */
[----:B------:R-:W-:Y:S01]  /*63ee0*/  ISETP.LT.AND P2, PT, R13, UR49, !P0 ;  /* 0x000000310d007c0c */ /* 0x000fe2000c741270 */
[----:B------:R1:W-:Y:S01]  /*63ef0*/  STL [R1+0x2728], R24 ;  /* 0x0027281801007387 */ /* 0x0003e20000100800 */
[----:B------:R-:W-:Y:S01]  /*63f00*/  LOP3.LUT R168, R168, 0xffffdfff, RZ, 0xc0, !PT ;  /* 0xffffdfffa8a87812 */ /* 0x000fe200078ec0ff */
[----:B------:R-:W-:Y:S01]  /*63f10*/  ULDC UR24, c[0x0][0x248] ;  /* 0x0000920000187ab9 */ /* 0x000fe20000000800 */
[----:B------:R-:W-:Y:S01]  /*63f20*/  ISETP.LT.AND P1, PT, R12, UR48, !P0 ;  /* 0x000000300c007c0c */ /* 0x000fe2000c721270 */
[----:B------:R-:W-:Y:S01]  /*63f30*/  ULDC UR49, c[0x0][0x228] ;  /* 0x00008a0000317ab9 */ /* 0x000fe20000000800 */
[----:B------:R-:W-:-:S05]  /*63f40*/  ULDC UR60, c[0x0][0x228] ;  /* 0x00008a00003c7ab9 */ /* 0x000fca0000000800 */
[----:B------:R-:W-:Y:S01]  /*63f50*/  @P3 LOP3.LUT R168, R168, 0x2000, RZ, 0xfc, !PT ;  /* 0x00002000a8a83812 */ /* 0x000fe200078efcff */
[----:B-1----:R-:W2:Y:S01]  /*63f60*/  LDL.LU R24, [R1+0x31a0] ;  /* 0x0031a00001187983 */ /* 0x002ea20000300800 */
[----:B------:R-:W-:Y:S02]  /*63f70*/  ULDC UR48, c[0x0][0x228] ;  /* 0x00008a0000307ab9 */ /* 0x000fe40000000800 */
        /* <DEDUP_REMOVED lines=18> */
[----:B------:R-:W-:Y:S01]  /*640a0*/  VIADD R242, R243, UR24 ;  /* 0x00000018f3f27c36 */ /* 0x000fe20008000000 */
[----:B------:R-:W-:-:S05]  /*640b0*/  ULDC UR51, c[0x0][0x228] ;  /* 0x00008a0000337ab9 */ /* 0x000fca0000000800 */
[----:B------:R-:W-:Y:S01]  /*640c0*/  @P3 LOP3.LUT R168, R168, 0x200, RZ, 0xfc, !PT ;  /* 0x00000200a8a83812 */ /* 0x000fe200078efcff */
[----:B------:R-:W-:Y:S01]  /*640d0*/  ULDC UR24, c[0x0][0x248] ;  /* 0x0000920000187ab9 */ /* 0x000fe20000000800 */
        /* <DEDUP_REMOVED lines=10> */
[----:B------:R-:W-:Y:S01]  /*64180*/  VIADD R241, R242, UR24 ;  /* 0x00000018f2f17c36 */ /* 0x000fe20008000000 */
[----:B------:R-:W-:Y:S01]  /*64190*/  ISETP.LT.AND P2, PT, R13, UR42, !P0 ;  /* 0x0000002a0d007c0c */ /* 0x000fe2000c741270 */
[----:B------:R-:W-:Y:S01]  /*641a0*/  ULDC UR24, c[0x0][0x248] ;  /* 0x0000920000187ab9 */ /* 0x000fe20000000800 */
[----:B------:R-:W-:Y:S01]  /*641b0*/  LOP3.LUT R168, R168, 0xffffffdf, RZ, 0xc0, !PT ;  /* 0xffffffdfa8a87812 */ /* 0x000fe200078ec0ff */
[----:B------:R-:W-:Y:S01]  /*641c0*/  ULDC UR42, c[0x0][0x228] ;  /* 0x00008a00002a7ab9 */ /* 0x000fe20000000800 */
[----:B------:R-:W-:Y:S01]  /*641d0*/  ISETP.LT.AND P1, PT, R12, UR43, !P0 ;  /* 0x0000002b0c007c0c */ /* 0x000fe2000c721270 */
[----:B------:R-:W-:Y:S02]  /*641e0*/  VIADD R240, R241, UR24 ;  /* 0x00000018f1f07c36 */ /* 0x000fe40008000000 */
[C---:B------:R-:W-:Y:S02]  /*641f0*/  VIADD R218, R10.reuse, 0x12a ;  /* 0x0000012a0ada7836 */ /* 0x040fe40000000000 */
[----:B------:R-:W-:-:S02]  /*64200*/  VIADD R217, R10, 0x129 ;  /* 0x000001290ad97836 */ /* 0x000fc40000000000 */
[----:B------:R-:W-:Y:S01]  /*64210*/  VIADD R216, R10, 0x128 ;  /* 0x000001280ad87836 */ /* 0x000fe20000000000 */
[----:B------:R-:W-:Y:S01]  /*64220*/  @P3 LOP3.LUT R168, R168, 0x20, RZ, 0xfc, !PT ;  /* 0x00000020a8a83812 */ /* 0x000fe200078efcff */
[----:B------:R-:W-:Y:S01]  /*64230*/  ULDC.64 UR24, c[0x0][0x228] ;  /* 0x00008a0000187ab9 */ /* 0x000fe20000000a00 */
[----:B------:R-:W-:Y:S01]  /*64240*/  ULDC UR43, c[0x0][0x228] ;  /* 0x00008a00002b7ab9 */ /* 0x000fe20000000800 */
[----:B------:R-:W-:Y:S01]  /*64250*/  VIADD R215, R10, 0x127 ;  /* 0x000001270ad77836 */ /* 0x000fe20000000000 */
[----:B------:R-:W-:Y:S01]  /*64260*/  LOP3.LUT R168, R168, 0xffffffef, RZ, 0xc0, !PT ;  /* 0xffffffefa8a87812 */ /* 0x000fe200078ec0ff */
[----:B------:R-:W-:Y:S01]  /*64270*/  VIADD R214, R10, 0x126 ;  /* 0x000001260ad67836 */ /* 0x000fe20000000000 */
[----:B------:R-:W-:Y:S01]  /*64280*/  LOP3.LUT R164, R164, 0x7fffffff, RZ, 0xc0, !PT ;  /* 0x7fffffffa4a47812 */ /* 0x000fe200078ec0ff */
[----:B------:R-:W-:Y:S01]  /*64290*/  VIADD R213, R10, 0x125 ;  /* 0x000001250ad57836 */ /* 0x000fe20000000000 */
[----:B------:R-:W-:Y:S01]  /*642a0*/  @P2 LOP3.LUT R168, R168, 0x10, RZ, 0xfc, !PT ;  /* 0x00000010a8a82812 */ /* 0x000fe200078efcff */
[----:B------:R-:W-:Y:S01]  /*642b0*/  VIADD R212, R10, 0x124 ;  /* 0x000001240ad47836 */ /* 0x000fe20000000000 */
        /* <DEDUP_REMOVED lines=9> */
[----:B------:R-:W-:Y:S01]  /*64350*/  VIADD R211, R10, 0x123 ;  /* 0x000001230ad37836 */ /* 0x000fe20000000000 */
[----:B------:R-:W-:Y:S01]  /*64360*/  ISETP.LT.AND P3, PT, R14, UR35, !P0 ;  /* 0x000000230e007c0c */ /* 0x000fe2000c761270 */
[C---:B------:R-:W-:Y:S01]  /*64370*/  VIADD R210, R10.reuse, 0x122 ;  /* 0x000001220ad27836 */ /* 0x040fe20000000000 */
[----:B------:R-:W-:Y:S01]  /*64380*/  ISETP.LT.AND P2, PT, R13, UR37, !P0 ;  /* 0x000000250d007c0c */ /* 0x000fe2000c741270 */
[----:B------:R-:W-:Y:S01]  /*64390*/  VIADD R209, R10, 0x121 ;  /* 0x000001210ad17836 */ /* 0x000fe20000000000 */
[----:B------:R-:W-:Y:S01]  /*643a0*/  ISETP.LT.AND P0, PT, R11, UR24, !P0 ;  /* 0x000000180b007c0c */ /* 0x000fe2000c701270 */
[----:B------:R-:W-:Y:S01]  /*643b0*/  ULDC UR24, c[0x0][0x248] ;  /* 0x0000920000187ab9 */ /* 0x000fe20000000800 */
[----:B------:R-:W-:Y:S01]  /*643c0*/  LOP3.LUT R168, R168, 0xfffffffd, RZ, 0xc0, !PT ;  /* 0xfffffffda8a87812 */ /* 0x000fe200078ec0ff */
[----:B------:R-:W-:Y:S01]  /*643d0*/  ULDC UR35, c[0x0][0x228] ;  /* 0x00008a0000237ab9 */ /* 0x000fe20000000800 */
[C---:B------:R-:W-:Y:S01]  /*643e0*/  VIADD R208, R10.reuse, 0x120 ;  /* 0x000001200ad07836 */ /* 0x040fe20000000000 */
[----:B------:R-:W-:Y:S01]  /*643f0*/  ULDC UR39, c[0x0][0x228] ;  /* 0x00008a0000277ab9 */ /* 0x000fe20000000800 */
[----:B------:R-:W-:Y:S01]  /*64400*/  VIADD R207, R10, 0x11f ;  /* 0x0000011f0acf7836 */ /* 0x000fe20000000000 */
[----:B------:R-:W-:Y:S01]  /*64410*/  @P1 LOP3.LUT R167, R167, 0x80000000, RZ, 0xfc, !PT ;  /* 0x80000000a7a71812 */ /* 0x000fe200078efcff */
[----:B------:R-:W-:-:S03]  /*64420*/  ULDC UR37, c[0x0][0x228] ;  /* 0x00008a0000257ab9 */ /* 0x000fc60000000800 */
[----:B------:R-:W-:-:S04]  /*64430*/  LOP3.LUT R167, R167, 0xbfffffff, RZ, 0xc0, !PT ;  /* 0xbfffffffa7a77812 */ /* 0x000fc800078ec0ff */
[----:B------:R-:W-:Y:S02]  /*64440*/  @P0 LOP3.LUT R167, R167, 0x40000000, RZ, 0xfc, !PT ;  /* 0x40000000a7a70812 */ /* 0x000fe400078efcff */
[----:B------:R-:W-:Y:S02]  /*64450*/  ISETP.GE.AND P0, PT, R237, UR41, PT ;  /* 0x00000029ed007c0c */ /* 0x000fe4000bf06270 */
[----:B------:R-:W-:Y:S02]  /*64460*/  @P3 LOP3.LUT R168, R168, 0x2, RZ, 0xfc, !PT ;  /* 0x00000002a8a83812 */ /* 0x000fe400078efcff */
[----:B------:R-:W-:Y:S01]  /*64470*/  ISETP.LT.AND P3, PT, R14, UR59, !P0 ;  /* 0x0000003b0e007c0c */ /* 0x000fe2000c761270 */
[----:B------:R-:W-:Y:S01]  /*64480*/  ULDC UR59, c[0x0][0x228] ;  /* 0x00008a00003b7ab9 */ /* 0x000fe20000000800 */
[----:B------:R-:W-:Y:S02]  /*64490*/  LOP3.LUT R168, R168, 0xfffffffe, RZ, 0xc0, !PT ;  /* 0xfffffffea8a87812 */ /* 0x000fe400078ec0ff */
[----:B------:R-:W-:-:S02]  /*644a0*/  LOP3.LUT R167, R167, 0xdfffffff, RZ, 0xc0, !PT ;  /* 0xdfffffffa7a77812 */ /* 0x000fc400078ec0ff */
[----:B------:R-:W-:Y:S02]  /*644b0*/  @P2 LOP3.LUT R168, R168, 0x1, RZ, 0xfc, !PT ;  /* 0x00000001a8a82812 */ /* 0x000fe400078efcff */
[----:B------:R-:W-:Y:S02]  /*644c0*/  ISETP.LT.AND P2, PT, R13, UR27, !P0 ;  /* 0x0000001b0d007c0c */ /* 0x000fe4000c741270 */
[----:B------:R-:W-:Y:S01]  /*644d0*/  ISETP.LT.AND P1, PT, R12, UR26, !P0 ;  /* 0x0000001a0c007c0c */ /* 0x000fe2000c721270 */
[----:B------:R-:W-:Y:S02]  /*644e0*/  ULDC.64 UR26, c[0x0][0x228] ;  /* 0x00008a00001a7ab9 */ /* 0x000fe40000000a00 */
        /* <DEDUP_REMOVED lines=9> */
[----:B------:R-:W-:Y:S01]  /*64580*/  VIADD R239, R240, UR24 ;  /* 0x00000018f0ef7c36 */ /* 0x000fe20008000000 */
[----:B------:R-:W-:Y:S01]  /*64590*/  LOP3.LUT R167, R167, 0xfdffffff, RZ, 0xc0, !PT ;  /* 0xfdffffffa7a77812 */ /* 0x000fe200078ec0ff */
[----:B------:R-:W-:Y:S01]  /*645a0*/  ULDC UR24, c[0x0][0x248] ;  /* 0x0000920000187ab9 */ /* 0x000fe20000000800 */
[----:B------:R-:W-:Y:S01]  /*645b0*/  ISETP.LT.AND P3, PT, R14, UR59, !P0 ;  /* 0x0000003b0e007c0c */ /* 0x000fe2000c761270 */
[----:B------:R-:W-:Y:S01]  /*645c0*/  ULDC UR59, c[0x0][0x228] ;  /* 0x00008a00003b7ab9 */ /* 0x000fe20000000800 */
[----:B------:R-:W-:Y:S01]  /*645d0*/  ISETP.LT.AND P2, PT, R13, UR20, !P0 ;  /* 0x000000140d007c0c */ /* 0x000fe2000c741270 */
[----:B------:R-:W-:Y:S01]  /*645e0*/  ULDC.64 UR32, c[0x0][0x228] ;  /* 0x00008a0000207ab9 */ /* 0x000fe20000000a00 */
[----:B------:R-:W-:Y:S01]  /*645f0*/  ISETP.LT.AND P1, PT, R12, UR21, !P0 ;  /* 0x000000150c007c0c */ /* 0x000fe2000c721270 */
[----:B------:R-:W-:-:S08]  /*64600*/  VIADD R238, R239, UR24 ;  /* 0x00000018efee7c36 */ /* 0x000fd00008000000 */
[----:B------:R-:W-:Y:S01]  /*64610*/  @P3 LOP3.LUT R167, R167, 0x2000000, RZ, 0xfc, !PT ;  /* 0x02000000a7a73812 */ /* 0x000fe200078efcff */
[----:B------:R-:W-:-:S03]  /*64620*/  ULDC UR20, c[0x0][0x248] ;  /* 0x0000920000147ab9 */ /* 0x000fc60000000800 */
        /* <DEDUP_REMOVED lines=10> */
[----:B------:R-:W-:Y:S01]  /*646d0*/  ULDC.64 UR20, c[0x0][0x228] ;  /* 0x00008a0000147ab9 */ /* 0x000fe20000000a00 */
[----:B------:R-:W-:Y:S01]  /*646e0*/  ISETP.LT.AND P3, PT, R14, UR59, !P0 ;  /* 0x0000003b0e007c0c */ /* 0x000fe2000c761270 */
[----:B------:R-:W-:Y:S01]  /*646f0*/  ULDC UR59, c[0x0][0x228] ;  /* 0x00008a00003b7ab9 */ /* 0x000fe20000000800 */
[----:B------:R-:W-:Y:S01]  /*64700*/  ISETP.LT.AND P2, PT, R13, UR22, !P0 ;  /* 0x000000160d007c0c */ /* 0x000fe2000c741270 */
[----:B------:R-:W-:Y:S01]  /*64710*/  ULDC.64 UR30, c[0x0][0x228] ;  /* 0x00008a00001e7ab9 */ /* 0x000fe20000000a00 */
[----:B------:R-:W-:Y:S01]  /*64720*/  ISETP.LT.AND P1, PT, R12, UR23, !P0 ;  /* 0x000000170c007c0c */ /* 0x000fe2000c721270 */
[----:B------:R-:W-:-:S08]  /*64730*/  ULDC.64 UR22, c[0x0][0x228] ;  /* 0x00008a0000167ab9 */ /* 0x000fd00000000a00 */
        /* <DEDUP_REMOVED lines=14> */
[----:B------:R-:W-:Y:S01]  /*64820*/  ULDC UR18, c[0x0][0x248] ;  /* 0x0000920000127ab9 */ /* 0x000fe20000000800 */
[----:B------:R-:W-:Y:S01]  /*64830*/  LOP3.LUT R167, R167, 0xfffdffff, RZ, 0xc0, !PT ;  /* 0xfffdffffa7a77812 */ /* 0x000fe200078ec0ff */
[----:B------:R-:W-:Y:S01]  /*64840*/  ULDC UR59, c[0x0][0x228] ;  /* 0x00008a00003b7ab9 */ /* 0x000fe20000000800 */
[----:B------:R-:W-:-:S07]  /*64850*/  ISETP.LT.AND P1, PT, R12, UR19, !P0 ;  /* 0x000000130c007c0c */ /* 0x000fce000c721270 */
        /* <DEDUP_REMOVED lines=13> */
[----:B------:R-:W-:Y:S01]  /*64930*/  ULDC.64 UR28, c[0x0][0x228] ;  /* 0x00008a00001c7ab9 */ /* 0x000fe20000000a00 */
[----:B------:R-:W-:Y:S01]  /*64940*/  ISETP.LT.AND P2, PT, R13, UR16, !P0 ;  /* 0x000000100d007c0c */ /* 0x000fe2000c741270 */
[----:B------:R-:W-:Y:S01]  /*64950*/  ULDC UR16, c[0x0][0x248] ;  /* 0x0000920000107ab9 */ /* 0x000fe20000000800 */
[----:B------:R-:W-:Y:S01]  /*64960*/  ISETP.LT.AND P1, PT, R12, UR17, !P0 ;  /* 0x000000110c007c0c */ /* 0x000fe2000c721270 */
[----:B------:R-:W-:-:S08]  /*64970*/  ULDC UR53, c[0x0][0x228] ;  /* 0x00008a0000357ab9 */ /* 0x000fd00000000800 */
[----:B------:R-:W-:-:S04]  /*64980*/  @P3 LOP3.LUT R167, R167, 0x2000, RZ, 0xfc, !PT ;  /* 0x00002000a7a73812 */ /* 0x000fc800078efcff */
[----:B------:R-:W-:-:S04]  /*64990*/  LOP3.LUT R167, R167, 0xffffefff, RZ, 0xc0, !PT ;  /* 0xffffefffa7a77812 */ /* 0x000fc800078ec0ff */
[----:B------:R-:W-:Y:S02]  /*649a0*/  @P2 LOP3.LUT R167, R167, 0x1000, RZ, 0xfc, !PT ;  /* 0x00001000a7a72812 */ /* 0x000fe400078efcff */
[----:B------:R-:W-:Y:S01]  /*649b0*/  ISETP.LT.AND P0, PT, R11, UR24, !P0 ;  /* 0x000000180b007c0c */ /* 0x000fe2000c701270 */
[----:B------:R-:W-:Y:S01]  /*649c0*/  VIADD R234, R235, UR16 ;  /* 0x00000010ebea7c36 */ /* 0x000fe20008000000 */
[----:B------:R-:W-:Y:S01]  /*649d0*/  LOP3.LUT R167, R167, 0xfffff7ff, RZ, 0xc0, !PT ;  /* 0xfffff7ffa7a77812 */ /* 0x000fe200078ec0ff */
[----:B------:R-:W-:Y:S01]  /*649e0*/  ULDC.64 UR16, c[0x0][0x228] ;  /* 0x00008a0000107ab9 */ /* 0x000fe20000000a00 */
        /* <DEDUP_REMOVED lines=12> */
[----:B------:R-:W-:-:S06]  /*64ab0*/  VIADD R233, R234, UR14 ;  /* 0x0000000eeae97c36 */ /* 0x000fcc0008000000 */
[----:B------:R-:W-:Y:S01]  /*64ac0*/  @P3 LOP3.LUT R167, R167, 0x200, RZ, 0xfc, !PT ;  /* 0x00000200a7a73812 */ /* 0x000fe200078efcff */
[----:B------:R-:W-:Y:S01]  /*64ad0*/  ULDC UR15, c[0x0][0x228] ;  /* 0x00008a00000f7ab9 */ /* 0x000fe20000000800 */
        /* <DEDUP_REMOVED lines=35> */
[----:B------:R-:W-:-:S09]  /*64d10*/  ISETP.LT.AND P2, PT, R13, UR9, !P0 ;  /* 0x000000090d007c0c */ /* 0x000fd2000c741270 */
[----:B------:R-:W-:Y:S02]  /*64d20*/  @P1 LOP3.LUT R166, R166, 0x80000000, RZ, 0xfc, !PT ;  /* 0x80000000a6a61812 */ /* 0x000fe400078efcff */
[----:B------:R-:W-:Y:S01]  /*64d30*/  LOP3.LUT R167, R167, 0xfffffffd, RZ, 0xc0, !PT ;  /* 0xfffffffda7a77812 */ /* 0x000fe200078ec0ff */
[----:B------:R-:W-:Y:S01]  /*64d40*/  VIADD R231, R232, UR8 ;  /* 0x00000008e8e77c36 */ /* 0x000fe20008000000 */
[----:B------:R-:W-:Y:S01]  /*64d50*/  ISETP.LT.AND P0, PT, R11, UR20, !P0 ;  /* 0x000000140b007c0c */ /* 0x000fe2000c701270 */
[----:B------:R-:W-:Y:S01]  /*64d60*/  ULDC UR20, c[0x0][0x248] ;  /* 0x0000920000147ab9 */ /* 0x000fe20000000800 */
[----:B------:R-:W-:Y:S01]  /*64d70*/  LOP3.LUT R166, R166, 0xbfffffff, RZ, 0xc0, !PT ;  /* 0xbfffffffa6a67812 */ /* 0x000fe200078ec0ff */
[----:B------:R-:W-:Y:S01]  /*64d80*/  ULDC UR9, c[0x0][0x228] ;  /* 0x00008a0000097ab9 */ /* 0x000fe20000000800 */
[----:B------:R-:W-:Y:S01]  /*64d90*/  @P3 LOP3.LUT R167, R167, 0x2, RZ, 0xfc, !PT ;  /* 0x00000002a7a73812 */ /* 0x000fe200078efcff */
[----:B------:R-:W-:-:S08]  /*64da0*/  ULDC UR8, c[0x0][0x228] ;  /* 0x00008a0000087ab9 */ /* 0x000fd00000000800 */
[----:B------:R-:W-:Y:S02]  /*64db0*/  @P0 LOP3.LUT R166, R166, 0x40000000, RZ, 0xfc, !PT ;  /* 0x40000000a6a60812 */ /* 0x000fe400078efcff */
[----:B------:R-:W-:Y:S01]  /*64dc0*/  ISETP.GE.AND P0, PT, R229, UR25, PT ;  /* 0x00000019e5007c0c */ /* 0x000fe2000bf06270 */
[----:B------:R-:W-:-:S03]  /*64dd0*/  ULDC UR25, c[0x0][0x228] ;  /* 0x00008a0000197ab9 */ /* 0x000fc60000000800 */
[----:B------:R-:W-:Y:S01]  /*64de0*/  ISETP.LT.AND P3, PT, R14, UR40, !P0 ;  /* 0x000000280e007c0c */ /* 0x000fe2000c761270 */
[----:B------:R-:W-:Y:S01]  /*64df0*/  ULDC UR40, c[0x0][0x228] ;  /* 0x00008a0000287ab9 */ /* 0x000fe20000000800 */
[----:B------:R-:W-:Y:S02]  /*64e00*/  LOP3.LUT R167, R167, 0xfffffffe, RZ, 0xc0, !PT ;  /* 0xfffffffea7a77812 */ /* 0x000fe400078ec0ff */
[----:B------:R-:W-:Y:S02]  /*64e10*/  LOP3.LUT R166, R166, 0xdfffffff, RZ, 0xc0, !PT ;  /* 0xdfffffffa6a67812 */ /* 0x000fe400078ec0ff */
[----:B------:R-:W-:Y:S02]  /*64e20*/  @P2 LOP3.LUT R167, R167, 0x1, RZ, 0xfc, !PT ;  /* 0x00000001a7a72812 */ /* 0x000fe400078efcff */
[----:B------:R-:W-:Y:S01]  /*64e30*/  ISETP.LT.AND P2, PT, R13, UR6, !P0 ;  /* 0x000000060d007c0c */ /* 0x000fe2000c741270 */
[----:B------:R-:W-:Y:S01]  /*64e40*/  ULDC UR6, c[0x0][0x248] ;  /* 0x0000920000067ab9 */ /* 0x000fe20000000800 */
[----:B------:R-:W-:-:S03]  /*64e50*/  ISETP.LT.AND P1, PT, R12, UR7, !P0 ;  /* 0x000000070c007c0c */ /* 0x000fc6000c721270 */
[----:B------:R-:W-:Y:S01]  /*64e60*/  @P3 LOP3.LUT R166, R166, 0x20000000, RZ, 0xfc, !PT ;  /* 0x20000000a6a63812 */ /* 0x000fe200078efcff */
[----:B------:R-:W-:Y:S01]  /*64e70*/  VIADD R230, R231, UR6 ;  /* 0x00000006e7e67c36 */ /* 0x000fe20008000000 */
[----:B------:R-:W-:Y:S01]  /*64e80*/  ISETP.LT.AND P0, PT, R11, UR22, !P0 ;  /* 0x000000160b007c0c */ /* 0x000fe2000c701270 */
[----:B------:R-:W-:Y:S01]  /*64e90*/  ULDC UR7, c[0x0][0x228] ;  /* 0x00008a0000077ab9 */ /* 0x000fe20000000800 */
[----:B------:R-:W-:Y:S01]  /*64ea0*/  LOP3.LUT R166, R166, 0xefffffff, RZ, 0xc0, !PT ;  /* 0xefffffffa6a67812 */ /* 0x000fe200078ec0ff */
[----:B------:R-:W-:Y:S01]  /*64eb0*/  ULDC UR6, c[0x0][0x228] ;  /* 0x00008a0000067ab9 */ /* 0x000fe20000000800 */
[----:B------:R-:W-:Y:S02]  /*64ec0*/  ULDC UR22, c[0x0][0x228] ;  /* 0x00008a0000167ab9 */ /* 0x000fe40000000800 */
[----:B------:R-:W-:-:S04]  /*64ed0*/  @P2 LOP3.LUT R166, R166, 0x10000000, RZ, 0xfc, !PT ;  /* 0x10000000a6a62812 */ /* 0x000fc800078efcff */
[----:B------:R-:W-:-:S04]  /*64ee0*/  LOP3.LUT R166, R166, 0xf7ffffff, RZ, 0xc0, !PT ;  /* 0xf7ffffffa6a67812 */ /* 0x000fc800078ec0ff */
[----:B------:R-:W-:-:S04]  /*64ef0*/  @P1 LOP3.LUT R166, R166, 0x8000000, RZ, 0xfc, !PT ;  /* 0x08000000a6a61812 */ /* 0x000fc800078efcff */
[----:B------:R-:W-:-:S04]  /*64f00*/  LOP3.LUT R166, R166, 0xfbffffff, RZ, 0xc0, !PT ;  /* 0xfbffffffa6a67812 */ /* 0x000fc800078ec0ff */
[----:B------:R-:W-:Y:S02]  /*64f10*/  @P0 LOP3.LUT R166, R166, 0x4000000, RZ, 0xfc, !PT ;  /* 0x04000000a6a60812 */ /* 0x000fe400078efcff */
[----:B------:R-:W-:Y:S01]  /*64f20*/  ISETP.GE.AND P0, PT, R228, UR19, PT ;  /* 0x00000013e4007c0c */ /* 0x000fe2000bf06270 */
[----:B------:R-:W-:-:S03]  /*64f30*/  ULDC UR19, c[0x0][0x228] ;  /* 0x00008a0000137ab9 */ /* 0x000fc60000000800 */
        /* <DEDUP_REMOVED lines=22> */
[----:B------:R-:W-:Y:S01]  /*650a0*/  ULDC UR50, c[0x0][0x228] ;  /* 0x00008a0000327ab9 */ /* 0x000fe20000000800 */
[----:B------:R-:W-:Y:S01]  /*650b0*/  ISETP.LT.AND P1, PT, R12, UR46, !P0 ;  /* 0x0000002e0c007c0c */ /* 0x000fe2000c721270 */
[----:B------:R-:W-:Y:S01]  /*650c0*/  VIADD R228, R229, UR16 ;  /* 0x00000010e5e47c36 */ /* 0x000fe20008000000 */
[----:B------:R-:W-:-:S07]  /*650d0*/  ULDC UR17, c[0x0][0x228] ;  /* 0x00008a0000117ab9 */ /* 0x000fce0000000800 */
[----:B------:R-:W-:Y:S01]  /*650e0*/  @P3 LOP3.LUT R166, R166, 0x200000, RZ, 0xfc, !PT ;  /* 0x00200000a6a63812 */ /* 0x000fe200078efcff */
[----:B------:R-:W-:Y:S01]  /*650f0*/  ULDC UR16, c[0x0][0x228] ;  /* 0x00008a0000107ab9 */ /* 0x000fe20000000800 */
[----:B------:R-:W-:Y:S01]  /*65100*/  VIADD R206, R10, 0x11e ;  /* 0x0000011e0ace7836 */ /* 0x000fe20000000000 */
        /* <DEDUP_REMOVED lines=13> */
[----:B------:R-:W-:Y:S01]  /*651e0*/  ULDC.64 UR40, c[0x0][0x228] ;  /* 0x00008a0000287ab9 */ /* 0x000fe20000000a00 */
        /* <DEDUP_REMOVED lines=24> */
[----:B------:R-:W-:Y:S01]  /*65370*/  LOP3.LUT R163, R163, 0x7fffffff, RZ, 0xc0, !PT ;  /* 0x7fffffffa3a37812 */ /* 0x000fe200078ec0ff */
[----:B------:R-:W-:Y:S01]  /*65380*/  VIADD R205, R10, 0x11d ;  /* 0x0000011d0acd7836 */ /* 0x000fe20000000000 */
[----:B------:R-:W-:Y:S01]  /*65390*/  LOP3.LUT R166, R166, 0xffffefff, RZ, 0xc0, !PT ;  /* 0xffffefffa6a67812 */ /* 0x000fe200078ec0ff */
[C---:B------:R-:W-:Y:S02]  /*653a0*/  VIADD R204, R10.reuse, 0x11c ;  /* 0x0000011c0acc7836 */ /* 0x040fe40000000000 */
[----:B------:R-:W-:Y:S01]  /*653b0*/  VIADD R203, R10, 0x11b ;  /* 0x0000011b0acb7836 */ /* 0x000fe20000000000 */
[----:B------:R-:W-:Y:S01]  /*653c0*/  @P2 LOP3.LUT R166, R166, 0x1000, RZ, 0xfc, !PT ;  /* 0x00001000a6a62812 */ /* 0x000fe200078efcff */
[C---:B------:R-:W-:Y:S01]  /*653d0*/  VIADD R202, R10.reuse, 0x11a ;  /* 0x0000011a0aca7836 */ /* 0x040fe20000000000 */
[----:B------:R-:W-:Y:S01]  /*653e0*/  ISETP.LT.AND P0, PT, R11, UR40, !P0 ;  /* 0x000000280b007c0c */ /* 0x000fe2000c701270 */
[----:B------:R-:W-:Y:S01]  /*653f0*/  VIADD R201, R10, 0x119 ;  /* 0x000001190ac97836 */ /* 0x000fe20000000000 */
[----:B------:R-:W-:Y:S01]  /*65400*/  LOP3.LUT R166, R166, 0xfffff7ff, RZ, 0xc0, !PT ;  /* 0xfffff7ffa6a67812 */ /* 0x000fe200078ec0ff */
[----:B------:R-:W-:-:S02]  /*65410*/  VIADD R200, R10, 0x118 ;  /* 0x000001180ac87836 */ /* 0x000fc40000000000 */
[----:B------:R-:W-:Y:S01]  /*65420*/  VIADD R199, R10, 0x117 ;  /* 0x000001170ac77836 */ /* 0x000fe20000000000 */
[----:B------:R-:W-:Y:S01]  /*65430*/  @P1 LOP3.LUT R166, R166, 0x800, RZ, 0xfc, !PT ;  /* 0x00000800a6a61812 */ /* 0x000fe200078efcff */
[----:B------:R-:W-:Y:S01]  /*65440*/  VIADD R198, R10, 0x116 ;  /* 0x000001160ac67836 */ /* 0x000fe20000000000 */
[----:B------:R-:W-:Y:S01]  /*65450*/  LOP3.LUT R162, R162, 0x7fffffff, RZ, 0xc0, !PT ;  /* 0x7fffffffa2a27812 */ /* 0x000fe200078ec0ff */
[----:B------:R-:W-:Y:S01]  /*65460*/  VIADD R197, R10, 0x115 ;  /* 0x000001150ac57836 */ /* 0x000fe20000000000 */
[----:B------:R-:W-:Y:S01]  /*65470*/  LOP3.LUT R166, R166, 0xfffffbff, RZ, 0xc0, !PT ;  /* 0xfffffbffa6a67812 */ /* 0x000fe200078ec0ff */
[----:B------:R-:W-:Y:S01]  /*65480*/  VIADD R196, R10, 0x114 ;  /* 0x000001140ac47836 */ /* 0x000fe20000000000 */
[----:B------:R-:W-:Y:S02]  /*65490*/  ULDC UR57, c[0x0][0x228] ;  /* 0x00008a0000397ab9 */ /* 0x000fe40000000800 */
[----:B------:R-:W-:Y:S02]  /*654a0*/  @P0 LOP3.LUT R166, R166, 0x400, RZ, 0xfc, !PT ;  /* 0x00000400a6a60812 */ /* 0x000fe400078efcff */
[----:B------:R-:W-:Y:S01]  /*654b0*/  ISETP.GE.AND P0, PT, R224, UR29, PT ;  /* 0x0000001de0007c0c */ /* 0x000fe2000bf06270 */
[----:B------:R-:W-:-:S03]  /*654c0*/  ULDC.64 UR28, c[0x0][0x228] ;  /* 0x00008a00001c7ab9 */ /* 0x000fc60000000a00 */
[----:B------:R-:W-:Y:S01]  /*654d0*/  ISETP.LT.AND P3, PT, R14, UR42, !P0 ;  /* 0x0000002a0e007c0c */ /* 0x000fe2000c761270 */
[----:B------:R-:W-:Y:S01]  /*654e0*/  ULDC UR42, c[0x0][0x228] ;  /* 0x00008a00002a7ab9 */ /* 0x000fe20000000800 */
[----:B------:R-:W-:Y:S01]  /*654f0*/  ISETP.LT.AND P2, PT, R13, UR56, !P0 ;  /* 0x000000380d007c0c */ /* 0x000fe2000c741270 */
[----:B------:R-:W-:Y:S01]  /*65500*/  VIADD R195, R10, 0x113 ;  /* 0x000001130ac37836 */ /* 0x000fe20000000000 */
[----:B------:R-:W-:Y:S01]  /*65510*/  LOP3.LUT R166, R166, 0xfffffdff, RZ, 0xc0, !PT ;  /* 0xfffffdffa6a67812 */ /* 0x000fe200078ec0ff */
[----:B------:R-:W-:Y:S01]  /*65520*/  VIADD R194, R10, 0x112 ;  /* 0x000001120ac27836 */ /* 0x000fe20000000000 */
        /* <DEDUP_REMOVED lines=18> */
[----:B------:R-:W-:Y:S01]  /*65650*/  VIADD R225, R226, UR26 ;  /* 0x0000001ae2e17c36 */ /* 0x000fe20008000000 */
[----:B------:R-:W-:Y:S01]  /*65660*/  LOP3.LUT R166, R166, 0xffffffdf, RZ, 0xc0, !PT ;  /* 0xffffffdfa6a67812 */ /* 0x000fe200078ec0ff */
[----:B------:R-:W-:Y:S01]  /*65670*/  ULDC UR26, c[0x0][0x248] ;  /* 0x00009200001a7ab9 */ /* 0x000fe20000000800 */
[----:B------:R-:W-:Y:S01]  /*65680*/  ISETP.LT.AND P1, PT, R12, UR43, !P0 ;  /* 0x0000002b0c007c0c */ /* 0x000fe2000c721270 */
[----:B------:R-:W-:-:S06]  /*65690*/  ULDC UR44, c[0x0][0x228] ;  /* 0x00008a00002c7ab9 */ /* 0x000fcc0000000800 */
[----:B------:R-:W-:Y:S01]  /*656a0*/  @P3 LOP3.LUT R166, R166, 0x20, RZ, 0xfc, !PT ;  /* 0x00000020a6a63812 */ /* 0x000fe200078efcff */
[----:B------:R-:W-:Y:S01]  /*656b0*/  VIADD R224, R225, UR26 ;  /* 0x0000001ae1e07c36 */ /* 0x000fe20008000000 */
        /* <DEDUP_REMOVED lines=15> */
[----:B------:R-:W-:Y:S01]  /*657b0*/  ISETP.LT.AND P2, PT, R13, UR51, !P0 ;  /* 0x000000330d007c0c */ /* 0x000fe2000c741270 */
[----:B------:R-:W-:Y:S01]  /*657c0*/  ULDC UR45, c[0x0][0x228] ;  /* 0x00008a00002d7ab9 */ /* 0x000fe20000000800 */
[----:B------:R-:W-:-:S07]  /*657d0*/  ISETP.LT.AND P0, PT, R11, UR30, !P0 ;  /* 0x0000001e0b007c0c */ /* 0x000fce000c701270 */
[----:B------:R-:W-:Y:S02]  /*657e0*/  @P1 LOP3.LUT R165, R165, 0x80000000, RZ, 0xfc, !PT ;  /* 0x80000000a5a51812 */ /* 0x000fe400078efcff */
[----:B------:R-:W-:Y:S01]  /*657f0*/  LOP3.LUT R166, R166, 0xfffffffd, RZ, 0xc0, !PT ;  /* 0xfffffffda6a67812 */ /* 0x000fe200078ec0ff */
[----:B------:R-:W-:Y:S01]  /*65800*/  VIADD R222, R223, UR26 ;  /* 0x0000001adfde7c36 */ /* 0x000fe20008000000 */
[----:B------:R-:W-:Y:S01]  /*65810*/  LOP3.LUT R165, R165, 0xbfffffff, RZ, 0xc0, !PT ;  /* 0xbfffffffa5a57812 */ /* 0x000fe200078ec0ff */
[----:B------:R-:W-:Y:S01]  /*65820*/  ULDC UR26, c[0x0][0x248] ;  /* 0x00009200001a7ab9 */ /* 0x000fe20000000800 */
[----:B------:R-:W-:Y:S01]  /*65830*/  ULDC UR60, c[0x0][0x228] ;  /* 0x00008a00003c7ab9 */ /* 0x000fe20000000800 */
[----:B------:R-:W-:Y:S01]  /*65840*/  ULDC UR51, c[0x0][0x228] ;  /* 0x00008a0000337ab9 */ /* 0x000fe20000000800 */
[----:B------:R-:W-:Y:S02]  /*65850*/  @P0 LOP3.LUT R165, R165, 0x40000000, RZ, 0xfc, !PT ;  /* 0x40000000a5a50812 */ /* 0x000fe400078efcff */
[----:B------:R-:W-:Y:S01]  /*65860*/  ISETP.GE.AND P0, PT, R221, UR41, PT ;  /* 0x00000029dd007c0c */ /* 0x000fe2000bf06270 */
[----:B------:R-:W-:Y:S01]  /*65870*/  ULDC.64 UR40, c[0x0][0x228] ;  /* 0x00008a0000287ab9 */ /* 0x000fe20000000a00 */
[----:B------:R-:W-:-:S02]  /*65880*/  @P3 LOP3.LUT R166, R166, 0x2, RZ, 0xfc, !PT ;  /* 0x00000002a6a63812 */ /* 0x000fc400078efcff */
[----:B------:R-:W-:Y:S01]  /*65890*/  ISETP.LT.AND P3, PT, R14, UR54, !P0 ;  /* 0x000000360e007c0c */ /* 0x000fe2000c761270 */
[----:B------:R-:W-:Y:S01]  /*658a0*/  ULDC UR54, c[0x0][0x228] ;  /* 0x00008a0000367ab9 */ /* 0x000fe20000000800 */
[----:B------:R-:W-:Y:S02]  /*658b0*/  LOP3.LUT R166, R166, 0xfffffffe, RZ, 0xc0, !PT ;  /* 0xfffffffea6a67812 */ /* 0x000fe400078ec0ff */
[----:B------:R-:W-:Y:S02]  /*658c0*/  LOP3.LUT R165, R165, 0xdfffffff, RZ, 0xc0, !PT ;  /* 0xdfffffffa5a57812 */ /* 0x000fe400078ec0ff */
[----:B------:R-:W-:Y:S02]  /*658d0*/  @P2 LOP3.LUT R166, R166, 0x1, RZ, 0xfc, !PT ;  /* 0x00000001a6a62812 */ /* 0x000fe400078efcff */
[----:B------:R-:W-:Y:S01]  /*658e0*/  ISETP.LT.AND P2, PT, R13, UR55, !P0 ;  /* 0x000000370d007c0c */ /* 0x000fe2000c741270 */
[----:B------:R-:W-:Y:S01]  /*658f0*/  ULDC UR55, c[0x0][0x228] ;  /* 0x00008a0000377ab9 */ /* 0x000fe20000000800 */
[----:B------:R-:W-:Y:S01]  /*65900*/  ISETP.LT.AND P1, PT, R12, UR50, !P0 ;  /* 0x000000320c007c0c */ /* 0x000fe2000c721270 */
[----:B------:R-:W-:-:S02]  /*65910*/  VIADD R221, R222, UR26 ;  /* 0x0000001adedd7c36 */ /* 0x000fc40008000000 */
        /* <DEDUP_REMOVED lines=98> */
[----:B------:R-:W-:Y:S01]  /*65f40*/  VIADD R217, R218, UR24 ;  /* 0x00000018dad97c36 */ /* 0x000fe20008000000 */
        /* <DEDUP_REMOVED lines=13> */
[----:B------:R-:W-:-:S07]  /*66020*/  ISETP.LT.AND P1, PT, R12, UR18, !P0 ;  /* 0x000000120c007c0c */ /* 0x000fce000c721270 */
[----:B------:R-:W-:-:S04]  /*66030*/  @P3 LOP3.LUT R165, R165, 0x20, RZ, 0xfc, !PT ;  /* 0x00000020a5a53812 */ /* 0x000fc800078efcff */
[----:B------:R-:W-:-:S04]  /*66040*/  LOP3.LUT R165, R165, 0xffffffef, RZ, 0xc0, !PT ;  /* 0xffffffefa5a57812 */ /* 0x000fc800078ec0ff */
[----:B------:R-:W-:Y:S02]  /*66050*/  @P2 LOP3.LUT R165, R165, 0x10, RZ, 0xfc, !PT ;  /* 0x00000010a5a52812 */ /* 0x000fe400078efcff */
[----:B------:R-:W-:Y:S01]  /*66060*/  ISETP.LT.AND P0, PT, R11, UR40, !P0 ;  /* 0x000000280b007c0c */ /* 0x000fe2000c701270 */
[----:B------:R-:W-:Y:S01]  /*66070*/  VIADD R216, R217, UR15 ;  /* 0x0000000fd9d87c36 */ /* 0x000fe20008000000 */
[----:B------:R-:W-:Y:S01]  /*66080*/  LOP3.LUT R165, R165, 0xfffffff7, RZ, 0xc0, !PT ;  /* 0xfffffff7a5a57812 */ /* 0x000fe200078ec0ff */
[----:B------:R-:W-:-:S03]  /*66090*/  ULDC UR40, c[0x0][0x228] ;  /* 0x00008a0000287ab9 */ /* 0x000fc60000000800 */
[----:B------:R-:W-:-:S04]  /*660a0*/  @P1 LOP3.LUT R165, R165, 0x8, RZ, 0xfc, !PT ;  /* 0x00000008a5a51812 */ /* 0x000fc800078efcff */
[----:B------:R-:W-:-:S04]  /*660b0*/  LOP3.LUT R165, R165, 0xfffffffb, RZ, 0xc0, !PT ;  /* 0xfffffffba5a57812 */ /* 0x000fc800078ec0ff */
[----:B------:R-:W-:Y:S02]  /*660c0*/  @P0 LOP3.LUT R165, R165, 0x4, RZ, 0xfc, !PT ;  /* 0x00000004a5a50812 */ /* 0x000fe400078efcff */
[----:B------:R-:W-:Y:S01]  /*660d0*/  ISETP.GE.AND P0, PT, R214, UR29, PT ;  /* 0x0000001dd6007c0c */ /* 0x000fe2000bf06270 */
[----:B------:R-:W-:-:S03]  /*660e0*/  ULDC UR29, c[0x0][0x228] ;  /* 0x00008a00001d7ab9 */ /* 0x000fc60000000800 */
[----:B------:R-:W-:Y:S01]  /*660f0*/  ISETP.LT.AND P1, PT, R12, UR9, !P0 ;  /* 0x000000090c007c0c */ /* 0x000fe2000c721270 */
[----:B------:R-:W-:Y:S01]  /*66100*/  ULDC UR9, c[0x0][0x248] ;  /* 0x0000920000097ab9 */ /* 0x000fe20000000800 */
[----:B------:R-:W-:Y:S02]  /*66110*/  ISETP.LT.AND P3, PT, R14, UR11, !P0 ;  /* 0x0000000b0e007c0c */ /* 0x000fe4000c761270 */
[----:B------:R-:W-:Y:S01]  /*66120*/  ISETP.LT.AND P2, PT, R13, UR10, !P0 ;  /* 0x0000000a0d007c0c */ /* 0x000fe2000c741270 */
[----:B------:R-:W-:Y:S01]  /*66130*/  ULDC.64 UR10, c[0x0][0x228] ;  /* 0x00008a00000a7ab9 */ /* 0x000fe20000000a00 */
[----:B------:R-:W-:-:S07]  /*66140*/  ISETP.LT.AND P0, PT, R11, UR26, !P0 ;  /* 0x0000001a0b007c0c */ /* 0x000fce000c701270 */
[----:B------:R-:W-:-:S04]  /*66150*/  @P1 LOP3.LUT R164, R164, 0x80000000, RZ, 0xfc, !PT ;  /* 0x80000000a4a41812 */ /* 0x000fc800078efcff */
[----:B------:R-:W-:Y:S02]  /*66160*/  LOP3.LUT R164, R164, 0xbfffffff, RZ, 0xc0, !PT ;  /* 0xbfffffffa4a47812 */ /* 0x000fe400078ec0ff */
[----:B------:R-:W-:Y:S02]  /*66170*/  LOP3.LUT R165, R165, 0xfffffffd, RZ, 0xc0, !PT ;  /* 0xfffffffda5a57812 */ /* 0x000fe400078ec0ff */
[----:B------:R-:W-:Y:S02]  /*66180*/  @P0 LOP3.LUT R164, R164, 0x40000000, RZ, 0xfc, !PT ;  /* 0x40000000a4a40812 */ /* 0x000fe400078efcff */
[----:B------:R-:W-:Y:S01]  /*66190*/  ISETP.GE.AND P0, PT, R213, UR31, PT ;  /* 0x0000001fd5007c0c */ /* 0x000fe2000bf06270 */
[----:B------:R-:W-:Y:S01]  /*661a0*/  VIADD R215, R216, UR9 ;  /* 0x00000009d8d77c36 */ /* 0x000fe20008000000 */
[----:B------:R-:W-:Y:S01]  /*661b0*/  @P3 LOP3.LUT R165, R165, 0x2, RZ, 0xfc, !PT ;  /* 0x00000002a5a53812 */ /* 0x000fe200078efcff */
[----:B------:R-:W-:Y:S01]  /*661c0*/  ULDC UR31, c[0x0][0x228] ;  /* 0x00008a00001f7ab9 */ /* 0x000fe20000000800 */
[----:B------:R-:W-:Y:S01]  /*661d0*/  ISETP.LT.AND P3, PT, R14, UR8, !P0 ;  /* 0x000000080e007c0c */ /* 0x000fe2000c761270 */
[----:B------:R-:W-:Y:S01]  /*661e0*/  ULDC.64 UR8, c[0x0][0x228] ;  /* 0x00008a0000087ab9 */ /* 0x000fe20000000a00 */
[----:B------:R-:W-:-:S02]  /*661f0*/  LOP3.LUT R165, R165, 0xfffffffe, RZ, 0xc0, !PT ;  /* 0xfffffffea5a57812 */ /* 0x000fc400078ec0ff */
[----:B------:R-:W-:Y:S02]  /*66200*/  LOP3.LUT R164, R164, 0xdfffffff, RZ, 0xc0, !PT ;  /* 0xdfffffffa4a47812 */ /* 0x000fe400078ec0ff */
[----:B------:R-:W-:Y:S02]  /*66210*/  @P2 LOP3.LUT R165, R165, 0x1, RZ, 0xfc, !PT ;  /* 0x00000001a5a52812 */ /* 0x000fe400078efcff */
[----:B------:R-:W-:Y:S02]  /*66220*/  ISETP.LT.AND P2, PT, R13, UR7, !P0 ;  /* 0x000000070d007c0c */ /* 0x000fe4000c741270 */
        /* <DEDUP_REMOVED lines=38> */
[----:B------:R-:W-:-:S08]  /*66490*/  VIADD R212, R213, UR6 ;  /* 0x00000006d5d47c36 */ /* 0x000fd00008000000 */
[----:B------:R-:W-:Y:S01]  /*664a0*/  @P3 LOP3.LUT R164, R164, 0x200000, RZ, 0xfc, !PT ;  /* 0x00200000a4a43812 */ /* 0x000fe200078efcff */
[----:B------:R-:W-:Y:S01]  /*664b0*/  ULDC UR6, c[0x0][0x248] ;  /* 0x0000920000067ab9 */ /* 0x000fe20000000800 */
[----:B------:R-:W-:Y:S02]  /*664c0*/  ULDC.64 UR18, c[0x0][0x228] ;  /* 0x00008a0000127ab9 */ /* 0x000fe40000000a00 */
        /* <DEDUP_REMOVED lines=10> */
[----:B------:R-:W-:Y:S02]  /*66570*/  ISETP.GE.AND P0, PT, R210, UR27, PT ;  /* 0x0000001bd2007c0c */ /* 0x000fe4000bf06270 */
[----:B------:R-:W-:Y:S01]  /*66580*/  LOP3.LUT R164, R164, 0xfffdffff, RZ, 0xc0, !PT ;  /* 0xfffdffffa4a47812 */ /* 0x000fe200078ec0ff */
[----:B------:R-:W-:Y:S01]  /*66590*/  VIADD R210, R211, UR6 ;  /* 0x00000006d3d27c36 */ /* 0x000fe20008000000 */
        /* <DEDUP_REMOVED lines=17> */
[----:B------:R-:W-:-:S03]  /*666b0*/  ULDC.64 UR10, c[0x0][0x228] ;  /* 0x00008a00000a7ab9 */ /* 0x000fc60000000a00 */
[----:B------:R-:W-:Y:S02]  /*666c0*/  ISETP.LT.AND P3, PT, R14, UR20, !P0 ;  /* 0x000000140e007c0c */ /* 0x000fe4000c761270 */
[----:B------:R-:W-:Y:S01]  /*666d0*/  LOP3.LUT R164, R164, 0xffffdfff, RZ, 0xc0, !PT ;  /* 0xffffdfffa4a47812 */ /* 0x000fe200078ec0ff */
[----:B------:R-:W-:Y:S01]  /*666e0*/  VIADD R209, R210, UR6 ;  /* 0x00000006d2d17c36 */ /* 0x000fe20008000000 */
[----:B------:R-:W-:Y:S01]  /*666f0*/  ISETP.LT.AND P2, PT, R13, UR35, !P0 ;  /* 0x000000230d007c0c */ /* 0x000fe2000c741270 */
[----:B------:R-:W-:Y:S01]  /*66700*/  ULDC.64 UR20, c[0x0][0x228] ;  /* 0x00008a0000147ab9 */ /* 0x000fe20000000a00 */
[----:B------:R-:W-:Y:S01]  /*66710*/  ISETP.LT.AND P1, PT, R12, UR25, !P0 ;  /* 0x000000190c007c0c */ /* 0x000fe2000c721270 */
[----:B------:R-:W-:-:S06]  /*66720*/  VIADD R191, R10, 0x10f ;  /* 0x0000010f0abf7836 */ /* 0x000fcc0000000000 */
[----:B------:R-:W-:Y:S01]  /*66730*/  @P3 LOP3.LUT R164, R164, 0x2000, RZ, 0xfc, !PT ;  /* 0x00002000a4a43812 */ /* 0x000fe200078efcff */
[C---:B------:R-:W-:Y:S01]  /*66740*/  VIADD R190, R10.reuse, 0x10e ;  /* 0x0000010e0abe7836 */ /* 0x040fe20000000000 */
[----:B------:R-:W-:Y:S01]  /*66750*/  LOP3.LUT R161, R161, 0x7fffffff, RZ, 0xc0, !PT ;  /* 0x7fffffffa1a17812 */ /* 0x000fe200078ec0ff */
[----:B------:R-:W-:Y:S01]  /*66760*/  VIADD R189, R10, 0x10d ;  /* 0x0000010d0abd7836 */ /* 0x000fe20000000000 */
[----:B------:R-:W-:Y:S01]  /*66770*/  LOP3.LUT R164, R164, 0xffffefff, RZ, 0xc0, !PT ;  /* 0xffffefffa4a47812 */ /* 0x000fe200078ec0ff */
[----:B------:R-:W-:Y:S01]  /*66780*/  VIADD R188, R10, 0x10c ;  /* 0x0000010c0abc7836 */ /* 0x000fe20000000000 */
[----:B------:R-:W-:Y:S01]  /*66790*/  ULDC UR25, c[0x0][0x22c] ;  /* 0x00008b0000197ab9 */ /* 0x000fe20000000800 */
[----:B------:R-:W-:Y:S01]  /*667a0*/  ULDC UR35, c[0x0][0x228] ;  /* 0x00008a0000237ab9 */ /* 0x000fe20000000800 */
        /* <DEDUP_REMOVED lines=10> */
[----:B------:R-:W-:Y:S01]  /*66850*/  ULDC.64 UR22, c[0x0][0x228] ;  /* 0x00008a0000167ab9 */ /* 0x000fe20000000a00 */
[----:B------:R-:W-:Y:S01]  /*66860*/  ISETP.LT.AND P2, PT, R13, UR39, !P0 ;  /* 0x000000270d007c0c */ /* 0x000fe2000c741270 */
[----:B------:R-:W-:Y:S01]  /*66870*/  VIADD R187, R10, 0x10b ;  /* 0x0000010b0abb7836 */ /* 0x000fe20000000000 */
        /* <DEDUP_REMOVED lines=41> */
[----:B------:R-:W-:Y:S01]  /*66b10*/  ISETP.LT.AND P0, PT, R11, UR16, !P0 ;  /* 0x000000100b007c0c */ /* 0x000fe2000c701270 */
[----:B------:R-:W-:Y:S01]  /*66b20*/  ULDC UR10, c[0x0][0x228] ;  /* 0x00008a00000a7ab9 */ /* 0x000fe20000000800 */
[----:B------:R-:W-:Y:S01]  /*66b30*/  ULDC UR16, c[0x0][0x228] ;  /* 0x00008a0000107ab9 */ /* 0x000fe20000000800 */
[C---:B------:R-:W-:Y:S01]  /*66b40*/  VIADD R186, R10.reuse, 0x10a ;  /* 0x0000010a0aba7836 */ /* 0x040fe20000000000 */
[----:B------:R-:W-:Y:S01]  /*66b50*/  ULDC UR45, c[0x0][0x228] ;  /* 0x00008a00002d7ab9 */ /* 0x000fe20000000800 */
[----:B------:R-:W-:Y:S01]  /*66b60*/  VIADD R185, R10, 0x109 ;  /* 0x000001090ab97836 */ /* 0x000fe20000000000 */
[----:B------:R-:W-:Y:S01]  /*66b70*/  ULDC UR46, c[0x0][0x228] ;  /* 0x00008a00002e7ab9 */ /* 0x000fe20000000800 */
[----:B------:R-:W-:-:S04]  /*66b80*/  @P1 LOP3.LUT R163, R163, 0x80000000, RZ, 0xfc, !PT ;  /* 0x80000000a3a31812 */ /* 0x000fc800078efcff */
[----:B------:R-:W-:-:S04]  /*66b90*/  LOP3.LUT R163, R163, 0xbfffffff, RZ, 0xc0, !PT ;  /* 0xbfffffffa3a37812 */ /* 0x000fc800078ec0ff */
[----:B------:R-:W-:Y:S02]  /*66ba0*/  @P0 LOP3.LUT R163, R163, 0x40000000, RZ, 0xfc, !PT ;  /* 0x40000000a3a30812 */ /* 0x000fe400078efcff */
[----:B------:R-:W-:Y:S02]  /*66bb0*/  ISETP.GE.AND P0, PT, R205, UR15, PT ;  /* 0x0000000fcd007c0c */ /* 0x000fe4000bf06270 */
[----:B------:R-:W-:Y:S01]  /*66bc0*/  @P3 LOP3.LUT R164, R164, 0x2, RZ, 0xfc, !PT ;  /* 0x00000002a4a43812 */ /* 0x000fe200078efcff */
[----:B------:R-:W-:Y:S01]  /*66bd0*/  VIADD R206, R207, UR14 ;  /* 0x0000000ecfce7c36 */ /* 0x000fe20008000000 */
[----:B------:R-:W-:Y:S01]  /*66be0*/  ISETP.LT.AND P3, PT, R14, UR60, !P0 ;  /* 0x0000003c0e007c0c */ /* 0x000fe2000c761270 */
[----:B------:R-:W-:Y:S01]  /*66bf0*/  ULDC UR60, c[0x0][0x228] ;  /* 0x00008a00003c7ab9 */ /* 0x000fe20000000800 */
[----:B------:R-:W-:Y:S01]  /*66c00*/  LOP3.LUT R164, R164, 0xfffffffe, RZ, 0xc0, !PT ;  /* 0xfffffffea4a47812 */ /* 0x000fe200078ec0ff */
[----:B------:R-:W-:Y:S01]  /*66c10*/  ULDC UR15, c[0x0][0x228] ;  /* 0x00008a00000f7ab9 */ /* 0x000fe20000000800 */
[----:B------:R-:W-:Y:S01]  /*66c20*/  LOP3.LUT R163, R163, 0xdfffffff, RZ, 0xc0, !PT ;  /* 0xdfffffffa3a37812 */ /* 0x000fe200078ec0ff */
[----:B------:R-:W-:Y:S01]  /*66c30*/  ULDC UR14, c[0x0][0x228] ;  /* 0x00008a00000e7ab9 */ /* 0x000fe20000000800 */
[----:B------:R-:W-:-:S02]  /*66c40*/  @P2 LOP3.LUT R164, R164, 0x1, RZ, 0xfc, !PT ;  /* 0x00000001a4a42812 */ /* 0x000fc400078efcff */
[----:B------:R-:W-:Y:S01]  /*66c50*/  ISETP.LT.AND P2, PT, R13, UR51, !P0 ;  /* 0x000000330d007c0c */ /* 0x000fe2000c741270 */
[----:B------:R-:W-:Y:S01]  /*66c60*/  ULDC UR51, c[0x0][0x228] ;  /* 0x00008a0000337ab9 */ /* 0x000fe20000000800 */
[----:B------:R-:W-:Y:S01]  /*66c70*/  ISETP.LT.AND P1, PT, R12, UR50, !P0 ;  /* 0x000000320c007c0c */ /* 0x000fe2000c721270 */
[----:B------:R-:W-:Y:S02]  /*66c80*/  VIADD R184, R10, 0x108 ;  /* 0x000001080ab87836 */ /* 0x000fe40000000000 */
        /* <DEDUP_REMOVED lines=71> */
[----:B------:R-:W-:Y:S02]  /*67100*/  ISETP.LT.AND P3, PT, R14, UR31, !P0 ;  /* 0x0000001f0e007c0c */ /* 0x000fe4000c761270 */
[----:B------:R-:W-:Y:S01]  /*67110*/  ISETP.LT.AND P2, PT, R13, UR40, !P0 ;  /* 0x000000280d007c0c */ /* 0x000fe2000c741270 */
[----:B------:R-:W-:Y:S01]  /*67120*/  ULDC UR40, c[0x0][0x228] ;  /* 0x00008a0000287ab9 */ /* 0x000fe20000000800 */
[----:B------:R-:W-:Y:S02]  /*67130*/  LOP3.LUT R163, R163, 0xffffdfff, RZ, 0xc0, !PT ;  /* 0xffffdfffa3a37812 */ /* 0x000fe400078ec0ff */
[----:B------:R-:W-:Y:S01]  /*67140*/  ISETP.LT.AND P1, PT, R12, UR30, !P0 ;  /* 0x0000001e0c007c0c */ /* 0x000fe2000c721270 */
[----:B------:R-:W-:-:S06]  /*67150*/  ULDC.64 UR30, c[0x0][0x228] ;  /* 0x00008a00001e7ab9 */ /* 0x000fcc0000000a00 */
        /* <DEDUP_REMOVED lines=14> */
[----:B------:R-:W-:Y:S02]  /*67240*/  ISETP.LT.AND P2, PT, R13, UR49, !P0 ;  /* 0x000000310d007c0c */ /* 0x000fe4000c741270 */
[----:B------:R-:W-:Y:S02]  /*67250*/  LOP3.LUT R163, R163, 0xfffffdff, RZ, 0xc0, !PT ;  /* 0xfffffdffa3a37812 */ /* 0x000fe400078ec0ff */
[----:B------:R-:W-:Y:S01]  /*67260*/  ISETP.LT.AND P1, PT, R12, UR32, !P0 ;  /* 0x000000200c007c0c */ /* 0x000fe2000c721270 */
[----:B------:R-:W-:Y:S01]  /*67270*/  VIADD R201, R202, UR21 ;  /* 0x00000015cac97c36 */ /* 0x000fe20008000000 */
[----:B------:R-:W-:Y:S01]  /*67280*/  ULDC UR40, c[0x0][0x22c] ;  /* 0x00008b0000287ab9 */ /* 0x000fe20000000800 */
[----:B------:R-:W-:-:S04]  /*67290*/  ULDC UR49, c[0x0][0x228] ;  /* 0x00008a0000317ab9 */ /* 0x000fc80000000800 */
        /* <DEDUP_REMOVED lines=15> */
[----:B------:R-:W-:Y:S02]  /*67390*/  LOP3.LUT R163, R163, 0xffffffdf, RZ, 0xc0, !PT ;  /* 0xffffffdfa3a37812 */ /* 0x000fe400078ec0ff */
        /* <DEDUP_REMOVED lines=8> */
[----:B------:R-:W-:Y:S01]  /*67420*/  ISETP.LT.AND P0, PT, R11, UR33, !P0 ;  /* 0x000000210b007c0c */ /* 0x000fe2000c701270 */
[----:B------:R-:W-:Y:S01]  /*67430*/  ULDC.64 UR32, c[0x0][0x228] ;  /* 0x00008a0000207ab9 */ /* 0x000fe20000000a00 */
        /* <DEDUP_REMOVED lines=18> */
[----:B------:R-:W-:Y:S02]  /*67560*/  ULDC UR43, c[0x0][0x228] ;  /* 0x00008a00002b7ab9 */ /* 0x000fe40000000800 */
[----:B------:R-:W-:Y:S02]  /*67570*/  @P0 LOP3.LUT R162, R162, 0x40000000, RZ, 0xfc, !PT ;  /* 0x40000000a2a20812 */ /* 0x000fe400078efcff */
[----:B------:R-:W-:Y:S01]  /*67580*/  ISETP.GE.AND P0, PT, R197, UR29, PT ;  /* 0x0000001dc5007c0c */ /* 0x000fe2000bf06270 */
[----:B------:R-:W-:Y:S01]  /*67590*/  ULDC UR29, c[0x0][0x248] ;  /* 0x00009200001d7ab9 */ /* 0x000fe20000000800 */
        /* <DEDUP_REMOVED lines=11> */
[----:B------:R-:W-:Y:S01]  /*67650*/  ULDC UR48, c[0x0][0x228] ;  /* 0x00008a0000307ab9 */ /* 0x000fe20000000800 */
[----:B------:R-:W-:Y:S01]  /*67660*/  ISETP.LT.AND P0, PT, R11, UR47, !P0 ;  /* 0x0000002f0b007c0c */ /* 0x000fe2000c701270 */
[----:B------:R-:W-:Y:S01]  /*67670*/  VIADD R197, R198, UR32 ;  /* 0x00000020c6c57c36 */ /* 0x000fe20008000000 */
[----:B------:R-:W-:Y:S01]  /*67680*/  LOP3.LUT R162, R162, 0xefffffff, RZ, 0xc0, !PT ;  /* 0xefffffffa2a27812 */ /* 0x000fe200078ec0ff */
[----:B------:R-:W-:Y:S01]  /*67690*/  ULDC UR32, c[0x0][0x228] ;  /* 0x00008a0000207ab9 */ /* 0x000fe20000000800 */
[----:B------:R-:W-:Y:S01]  /*676a0*/  VIADD R183, R10, 0x107 ;  /* 0x000001070ab77836 */ /* 0x000fe20000000000 */
[----:B------:R-:W-:Y:S01]  /*676b0*/  ULDC UR29, c[0x0][0x228] ;  /* 0x00008a00001d7ab9 */ /* 0x000fe20000000800 */
[----:B------:R-:W-:Y:S01]  /*676c0*/  @P2 LOP3.LUT R162, R162, 0x10000000, RZ, 0xfc, !PT ;  /* 0x10000000a2a22812 */ /* 0x000fe200078efcff */
[----:B------:R-:W-:-:S03]  /*676d0*/  ULDC UR47, c[0x0][0x228] ;  /* 0x00008a00002f7ab9 */ /* 0x000fc60000000800 */
[----:B------:R-:W-:-:S04]  /*676e0*/  LOP3.LUT R162, R162, 0xf7ffffff, RZ, 0xc0, !PT ;  /* 0xf7ffffffa2a27812 */ /* 0x000fc800078ec0ff */
[----:B------:R-:W-:-:S04]  /*676f0*/  @P1 LOP3.LUT R162, R162, 0x8000000, RZ, 0xfc, !PT ;  /* 0x08000000a2a21812 */ /* 0x000fc800078efcff */
[----:B------:R-:W-:-:S04]  /*67700*/  LOP3.LUT R162, R162, 0xfbffffff, RZ, 0xc0, !PT ;  /* 0xfbffffffa2a27812 */ /* 0x000fc800078ec0ff */
[----:B------:R-:W-:Y:S02]  /*67710*/  @P0 LOP3.LUT R162, R162, 0x4000000, RZ, 0xfc, !PT ;  /* 0x04000000a2a20812 */ /* 0x000fe400078efcff */
[----:B------:R-:W-:Y:S01]  /*67720*/  ISETP.GE.AND P0, PT, R196, UR31, PT ;  /* 0x0000001fc4007c0c */ /* 0x000fe2000bf06270 */
[----:B------:R-:W-:-:S03]  /*67730*/  ULDC UR31, c[0x0][0x228] ;  /* 0x00008a00001f7ab9 */ /* 0x000fc60000000800 */
[----:B------:R-:W-:Y:S01]  /*67740*/  ISETP.LT.AND P3, PT, R14, UR51, !P0 ;  /* 0x000000330e007c0c */ /* 0x000fe2000c761270 */
[----:B------:R-:W-:Y:S01]  /*67750*/  VIADD R182, R10, 0x106 ;  /* 0x000001060ab67836 */ /* 0x000fe20000000000 */
        /* <DEDUP_REMOVED lines=20> */
[----:B------:R-:W-:-:S09]  /*678a0*/  LOP3.LUT R162, R162, 0xffdfffff, RZ, 0xc0, !PT ;  /* 0xffdfffffa2a27812 */ /* 0x000fd200078ec0ff */
[----:B------:R-:W-:Y:S02]  /*678b0*/  @P1 LOP3.LUT R162, R162, 0x200000, RZ, 0xfc, !PT ;  /* 0x00200000a2a21812 */ /* 0x000fe400078efcff */
[----:B------:R-:W-:Y:S01]  /*678c0*/  ISETP.LT.AND P1, PT, R12, UR32, !P0 ;  /* 0x000000200c007c0c */ /* 0x000fe2000c721270 */
[----:B------:R-:W-:Y:S01]  /*678d0*/  ULDC UR32, c[0x0][0x248] ;  /* 0x0000920000207ab9 */ /* 0x000fe20000000800 */
[----:B------:R-:W-:-:S04]  /*678e0*/  LOP3.LUT R162, R162, 0xffefffff, RZ, 0xc0, !PT ;  /* 0xffefffffa2a27812 */ /* 0x000fc800078ec0ff */
[----:B------:R-:W-:Y:S02]  /*678f0*/  @P2 LOP3.LUT R162, R162, 0x100000, RZ, 0xfc, !PT ;  /* 0x00100000a2a22812 */ /* 0x000fe400078efcff */
[----:B------:R-:W-:Y:S01]  /*67900*/  ISETP.LT.AND P0, PT, R11, UR60, !P0 ;  /* 0x0000003c0b007c0c */ /* 0x000fe2000c701270 */
[----:B------:R-:W-:Y:S01]  /*67910*/  VIADD R196, R197, UR32 ;  /* 0x00000020c5c47c36 */ /* 0x000fe20008000000 */
[----:B------:R-:W-:Y:S01]  /*67920*/  LOP3.LUT R162, R162, 0xfff7ffff, RZ, 0xc0, !PT ;  /* 0xfff7ffffa2a27812 */ /* 0x000fe200078ec0ff */
[----:B------:R-:W-:Y:S01]  /*67930*/  ULDC UR32, c[0x0][0x248] ;  /* 0x0000920000207ab9 */ /* 0x000fe20000000800 */
[----:B------:R-:W-:Y:S01]  /*67940*/  LOP3.LUT R160, R160, 0x7fffffff, RZ, 0xc0, !PT ;  /* 0x7fffffffa0a07812 */ /* 0x000fe200078ec0ff */
[----:B------:R-:W-:Y:S01]  /*67950*/  VIADD R181, R10, 0x105 ;  /* 0x000001050ab57836 */ /* 0x000fe20000000000 */
[----:B------:R-:W-:Y:S01]  /*67960*/  @P1 LOP3.LUT R162, R162, 0x80000, RZ, 0xfc, !PT ;  /* 0x00080000a2a21812 */ /* 0x000fe200078efcff */
[----:B------:R-:W-:Y:S01]  /*67970*/  VIADD R180, R10, 0x104 ;  /* 0x000001040ab47836 */ /* 0x000fe20000000000 */
[----:B------:R-:W-:-:S02]  /*67980*/  ULDC UR60, c[0x0][0x228] ;  /* 0x00008a00003c7ab9 */ /* 0x000fc40000000800 */
[----:B------:R-:W-:-:S04]  /*67990*/  LOP3.LUT R162, R162, 0xfffbffff, RZ, 0xc0, !PT ;  /* 0xfffbffffa2a27812 */ /* 0x000fc800078ec0ff */
[----:B------:R-:W-:Y:S02]  /*679a0*/  @P0 LOP3.LUT R162, R162, 0x40000, RZ, 0xfc, !PT ;  /* 0x00040000a2a20812 */ /* 0x000fe400078efcff */
[----:B------:R-:W-:Y:S01]  /*679b0*/  ISETP.GE.AND P0, PT, R194, UR59, PT ;  /* 0x0000003bc2007c0c */ /* 0x000fe2000bf06270 */
[----:B------:R-:W-:Y:S01]  /*679c0*/  VIADD R195, R196, UR32 ;  /* 0x00000020c4c37c36 */ /* 0x000fe20008000000 */
[----:B------:R-:W-:Y:S01]  /*679d0*/  LOP3.LUT R162, R162, 0xfffdffff, RZ, 0xc0, !PT ;  /* 0xfffdffffa2a27812 */ /* 0x000fe200078ec0ff */
[----:B------:R-:W-:Y:S01]  /*679e0*/  ULDC.64 UR32, c[0x0][0x228] ;  /* 0x00008a0000207ab9 */ /* 0x000fe20000000a00 */
[----:B------:R-:W-:Y:S01]  /*679f0*/  ISETP.LT.AND P3, PT, R14, UR58, !P0 ;  /* 0x0000003a0e007c0c */ /* 0x000fe2000c761270 */
[----:B------:R-:W-:Y:S01]  /*67a00*/  VIADD R179, R10, 0x103 ;  /* 0x000001030ab37836 */ /* 0x000fe20000000000 */
[----:B------:R-:W-:Y:S01]  /*67a10*/  ISETP.LT.AND P2, PT, R13, UR57, !P0 ;  /* 0x000000390d007c0c */ /* 0x000fe2000c741270 */
[----:B------:R-:W-:Y:S01]  /*67a20*/  ULDC UR59, c[0x0][0x228] ;  /* 0x00008a00003b7ab9 */ /* 0x000fe20000000800 */
[----:B------:R-:W-:Y:S01]  /*67a30*/  ISETP.LT.AND P1, PT, R12, UR55, !P0 ;  /* 0x000000370c007c0c */ /* 0x000fe2000c721270 */
[----:B------:R-:W-:Y:S01]  /*67a40*/  VIADD R178, R10, 0x102 ;  /* 0x000001020ab27836 */ /* 0x000fe20000000000 */
[----:B------:R-:W-:-:S07]  /*67a50*/  ULDC UR58, c[0x0][0x228] ;  /* 0x00008a00003a7ab9 */ /* 0x000fce0000000800 */
[----:B------:R-:W-:Y:S01]  /*67a60*/  @P3 LOP3.LUT R162, R162, 0x20000, RZ, 0xfc, !PT ;  /* 0x00020000a2a23812 */ /* 0x000fe200078efcff */
[----:B------:R-:W-:Y:S01]  /*67a70*/  ULDC UR57, c[0x0][0x228] ;  /* 0x00008a0000397ab9 */ /* 0x000fe20000000800 */
[----:B------:R-:W-:Y:S01]  /*67a80*/  VIADD R177, R10, 0x101 ;  /* 0x000001010ab17836 */ /* 0x000fe20000000000 */
[----:B------:R-:W-:Y:S01]  /*67a90*/  ULDC UR55, c[0x0][0x228] ;  /* 0x00008a0000377ab9 */ /* 0x000fe20000000800 */
        /* <DEDUP_REMOVED lines=10> */
[----:B------:R-:W-:Y:S01]  /*67b40*/  VIADD R156, R10, 0xff ;  /* 0x000000ff0a9c7836 */ /* 0x000fe20000000000 */
[----:B------:R-:W-:Y:S01]  /*67b50*/  LOP3.LUT R162, R162, 0xffffdfff, RZ, 0xc0, !PT ;  /* 0xffffdfffa2a27812 */ /* 0x000fe200078ec0ff */
[----:B------:R-:W-:Y:S01]  /*67b60*/  VIADD R154, R10, 0xfe ;  /* 0x000000fe0a9a7836 */ /* 0x000fe20000000000 */
[----:B------:R-:W-:Y:S01]  /*67b70*/  ISETP.LT.AND P3, PT, R14, UR32, !P0 ;  /* 0x000000200e007c0c */ /* 0x000fe2000c761270 */
[----:B------:R1:W-:Y:S01]  /*67b80*/  STL [R1+0x2730], R243 ;  /* 0x002730f301007387 */ /* 0x0003e20000100800 */
[----:B------:R-:W-:Y:S01]  /*67b90*/  ISETP.LT.AND P2, PT, R13, UR56, !P0 ;  /* 0x000000380d007c0c */ /* 0x000fe2000c741270 */
[----:B------:R-:W-:Y:S01]  /*67ba0*/  ULDC UR56, c[0x0][0x228] ;  /* 0x00008a0000387ab9 */ /* 0x000fe20000000800 */
[----:B------:R-:W-:-:S02]  /*67bb0*/  ISETP.LT.AND P1, PT, R12, UR9, !P0 ;  /* 0x000000090c007c0c */ /* 0x000fc4000c721270 */
[----:B------:R-:W-:Y:S01]  /*67bc0*/  LOP3.LUT R159, R159, 0x7fffffff, RZ, 0xc0, !PT ;  /* 0x7fffffff9f9f7812 */ /* 0x000fe200078ec0ff */
[C---:B------:R-:W-:Y:S01]  /*67bd0*/  VIADD R153, R10.reuse, 0xfd ;  /* 0x000000fd0a997836 */ /* 0x040fe20000000000 */
[----:B------:R-:W-:Y:S01]  /*67be0*/  ULDC UR33, c[0x0][0x228] ;  /* 0x00008a0000217ab9 */ /* 0x000fe20000000800 */
[----:B------:R-:W-:Y:S01]  /*67bf0*/  VIADD R152, R10, 0xfc ;  /* 0x000000fc0a987836 */ /* 0x000fe20000000000 */
[----:B------:R-:W-:-:S03]  /*67c00*/  ULDC UR32, c[0x0][0x228] ;  /* 0x00008a0000207ab9 */ /* 0x000fc60000000800 */
[----:B------:R-:W-:-:S04]  /*67c10*/  @P3 LOP3.LUT R162, R162, 0x2000, RZ, 0xfc, !PT ;  /* 0x00002000a2a23812 */ /* 0x000fc800078efcff */
[----:B------:R-:W-:-:S04]  /*67c20*/  LOP3.LUT R162, R162, 0xffffefff, RZ, 0xc0, !PT ;  /* 0xffffefffa2a27812 */ /* 0x000fc800078ec0ff */
[----:B------:R-:W-:Y:S02]  /*67c30*/  @P2 LOP3.LUT R162, R162, 0x1000, RZ, 0xfc, !PT ;  /* 0x00001000a2a22812 */ /* 0x000fe400078efcff */
[----:B------:R-:W-:Y:S01]  /*67c40*/  ISETP.LT.AND P0, PT, R11, UR8, !P0 ;  /* 0x000000080b007c0c */ /* 0x000fe2000c701270 */
[----:B------:R-:W-:Y:S01]  /*67c50*/  ULDC UR8, c[0x0][0x248] ;  /* 0x0000920000087ab9 */ /* 0x000fe20000000800 */
[----:B------:R-:W-:-:S04]  /*67c60*/  LOP3.LUT R162, R162, 0xfffff7ff, RZ, 0xc0, !PT ;  /* 0xfffff7ffa2a27812 */ /* 0x000fc800078ec0ff */
[----:B------:R-:W-:Y:S01]  /*67c70*/  @P1 LOP3.LUT R162, R162, 0x800, RZ, 0xfc, !PT ;  /* 0x00000800a2a21812 */ /* 0x000fe200078efcff */
[----:B------:R-:W-:Y:S01]  /*67c80*/  VIADD R194, R195, UR8 ;  /* 0x00000008c3c27c36 */ /* 0x000fe20008000000 */
[----:B------:R-:W-:Y:S02]  /*67c90*/  ULDC.64 UR8, c[0x0][0x228] ;  /* 0x00008a0000087ab9 */ /* 0x000fe40000000a00 */
[----:B------:R-:W-:-:S04]  /*67ca0*/  LOP3.LUT R162, R162, 0xfffffbff, RZ, 0xc0, !PT ;  /* 0xfffffbffa2a27812 */ /* 0x000fc800078ec0ff */
[----:B------:R-:W-:Y:S02]  /*67cb0*/  @P0 LOP3.LUT R162, R162, 0x400, RZ, 0xfc, !PT ;  /* 0x00000400a2a20812 */ /* 0x000fe400078efcff */
[----:B------:R-:W-:-:S04]  /*67cc0*/  ISETP.GE.AND P0, PT, R192, UR9, PT ;  /* 0x00000009c0007c0c */ /* 0x000fc8000bf06270 */
        /* <DEDUP_REMOVED lines=8> */
[----:B------:R-:W-:Y:S01]  /*67d50*/  ULDC.64 UR8, c[0x0][0x228] ;  /* 0x00008a0000087ab9 */ /* 0x000fe20000000a00 */
[----:B------:R-:W-:Y:S02]  /*67d60*/  ULDC UR13, c[0x0][0x228] ;  /* 0x00008a00000d7ab9 */ /* 0x000fe40000000800 */
        /* <DEDUP_REMOVED lines=50> */
[----:B------:R-:W-:Y:S02]  /*68090*/  ISETP.LT.AND P2, PT, R13, UR24, !P0 ;  /* 0x000000180d007c0c */ /* 0x000fe4000c741270 */
[----:B------:R-:W-:Y:S01]  /*680a0*/  ISETP.LT.AND P1, PT, R12, UR22, !P0 ;  /* 0x000000160c007c0c */ /* 0x000fe2000c721270 */
[----:B------:R-:W-:-:S02]  /*680b0*/  VIADD R190, R191, UR7 ;  /* 0x00000007bfbe7c36 */ /* 0x000fc40008000000 */
[----:B------:R-:W-:Y:S01]  /*680c0*/  @P3 LOP3.LUT R161, R161, 0x20000000, RZ, 0xfc, !PT ;  /* 0x20000000a1a13812 */ /* 0x000fe200078efcff */
[----:B------:R-:W-:Y:S01]  /*680d0*/  ULDC UR7, c[0x0][0x228] ;  /* 0x00008a0000077ab9 */ /* 0x000fe20000000800 */
[----:B------:R-:W-:Y:S01]  /*680e0*/  STL [R1+0x2734], R242 ;  /* 0x002734f201007387 */ /* 0x000fe20000100800 */
[----:B------:R-:W-:Y:S01]  /*680f0*/  VIADD R23, R10, 0xfb ;  /* 0x000000fb0a177836 */ /* 0x000fe20000000000 */
[----:B------:R-:W-:Y:S01]  /*68100*/  LOP3.LUT R161, R161, 0xefffffff, RZ, 0xc0, !PT ;  /* 0xefffffffa1a17812 */ /* 0x000fe200078ec0ff */
[----:B------:R-:W-:-:S03]  /*68110*/  ULDC UR22, c[0x0][0x228] ;  /* 0x00008a0000167ab9 */ /* 0x000fc60000000800 */
        /* <DEDUP_REMOVED lines=10> */
[----:B------:R-:W-:Y:S02]  /*681c0*/  ISETP.LT.AND P3, PT, R14, UR17, !P0 ;  /* 0x000000110e007c0c */ /* 0x000fe4000c761270 */
[----:B------:R-:W-:Y:S02]  /*681d0*/  ISETP.LT.AND P2, PT, R13, UR35, !P0 ;  /* 0x000000230d007c0c */ /* 0x000fe4000c741270 */
[----:B------:R-:W-:Y:S01]  /*681e0*/  ISETP.LT.AND P1, PT, R12, UR28, !P0 ;  /* 0x0000001c0c007c0c */ /* 0x000fe2000c721270 */
[----:B------:R-:W-:Y:S01]  /*681f0*/  VIADD R188, R189, UR18 ;  /* 0x00000012bdbc7c36 */ /* 0x000fe20008000000 */
[----:B------:R-:W-:Y:S01]  /*68200*/  ULDC UR16, c[0x0][0x228] ;  /* 0x00008a0000107ab9 */ /* 0x000fe20000000800 */
[----:B------:R-:W-:-:S06]  /*68210*/  ULDC UR17, c[0x0][0x228] ;  /* 0x00008a0000117ab9 */ /* 0x000fcc0000000800 */
[----:B------:R-:W-:Y:S01]  /*68220*/  @P3 LOP3.LUT R161, R161, 0x2000000, RZ, 0xfc, !PT ;  /* 0x02000000a1a13812 */ /* 0x000fe200078efcff */
[----:B------:R-:W-:Y:S01]  /*68230*/  ULDC UR18, c[0x0][0x248] ;  /* 0x0000920000127ab9 */ /* 0x000fe20000000800 */
[----:B------:R-:W-:Y:S01]  /*68240*/  STL [R1+0x2738], R241 ;  /* 0x002738f101007387 */ /* 0x000fe20000100800 */
[C---:B------:R-:W-:Y:S01]  /*68250*/  VIADD R22, R10.reuse, 0xfa ;  /* 0x000000fa0a167836 */ /* 0x040fe20000000000 */
[----:B------:R-:W-:Y:S01]  /*68260*/  LOP3.LUT R161, R161, 0xfeffffff, RZ, 0xc0, !PT ;  /* 0xfeffffffa1a17812 */ /* 0x000fe200078ec0ff */
[----:B------:R-:W-:Y:S01]  /*68270*/  ULDC UR28, c[0x0][0x228] ;  /* 0x00008a00001c7ab9 */ /* 0x000fe20000000800 */
[----:B------:R-:W-:Y:S01]  /*68280*/  VIADD R21, R10, 0xf9 ;  /* 0x000000f90a157836 */ /* 0x000fe20000000000 */
[----:B------:R-:W-:Y:S01]  /*68290*/  ULDC UR35, c[0x0][0x228] ;  /* 0x00008a0000237ab9 */ /* 0x000fe20000000800 */
[----:B------:R-:W-:Y:S02]  /*682a0*/  @P2 LOP3.LUT R161, R161, 0x1000000, RZ, 0xfc, !PT ;  /* 0x01000000a1a12812 */ /* 0x000fe400078efcff */
[----:B------:R-:W-:-:S02]  /*682b0*/  ISETP.LT.AND P0, PT, R11, UR19, !P0 ;  /* 0x000000130b007c0c */ /* 0x000fc4000c701270 */
[----:B------:R-:W-:-:S04]  /*682c0*/  LOP3.LUT R161, R161, 0xff7fffff, RZ, 0xc0, !PT ;  /* 0xff7fffffa1a17812 */ /* 0x000fc800078ec0ff */
[----:B------:R-:W-:-:S04]  /*682d0*/  @P1 LOP3.LUT R161, R161, 0x800000, RZ, 0xfc, !PT ;  /* 0x00800000a1a11812 */ /* 0x000fc800078efcff */
[----:B------:R-:W-:-:S04]  /*682e0*/  LOP3.LUT R161, R161, 0xffbfffff, RZ, 0xc0, !PT ;  /* 0xffbfffffa1a17812 */ /* 0x000fc800078ec0ff */
[----:B------:R-:W-:Y:S02]  /*682f0*/  @P0 LOP3.LUT R161, R161, 0x400000, RZ, 0xfc, !PT ;  /* 0x00400000a1a10812 */ /* 0x000fe400078efcff */
[----:B------:R-:W-:Y:S02]  /*68300*/  ISETP.GE.AND P0, PT, R187, UR40, PT ;  /* 0x00000028bb007c0c */ /* 0x000fe4000bf06270 */
[----:B------:R-:W-:Y:S01]  /*68310*/  LOP3.LUT R161, R161, 0xffdfffff, RZ, 0xc0, !PT ;  /* 0xffdfffffa1a17812 */ /* 0x000fe200078ec0ff */
[----:B------:R-:W-:Y:S01]  /*68320*/  VIADD R187, R188, UR18 ;  /* 0x00000012bcbb7c36 */ /* 0x000fe20008000000 */
[----:B------:R-:W-:Y:S01]  /*68330*/  ISETP.LT.AND P3, PT, R14, UR39, !P0 ;  /* 0x000000270e007c0c */ /* 0x000fe2000c761270 */
[----:B------:R-:W-:Y:S01]  /*68340*/  ULDC.64 UR18, c[0x0][0x228] ;  /* 0x00008a0000127ab9 */ /* 0x000fe20000000a00 */
[----:B------:R-:W-:Y:S01]  /*68350*/  ISETP.LT.AND P2, PT, R13, UR37, !P0 ;  /* 0x000000250d007c0c */ /* 0x000fe2000c741270 */
[----:B------:R-:W-:Y:S01]  /*68360*/  ULDC UR40, c[0x0][0x22c] ;  /* 0x00008b0000287ab9 */ /* 0x000fe20000000800 */
[----:B------:R-:W-:Y:S01]  /*68370*/  ISETP.LT.AND P1, PT, R12, UR30, !P0 ;  /* 0x0000001e0c007c0c */ /* 0x000fe2000c721270 */
[----:B------:R-:W-:Y:S01]  /*68380*/  ULDC UR30, c[0x0][0x228] ;  /* 0x00008a00001e7ab9 */ /* 0x000fe20000000800 */
[----:B------:R-:W-:Y:S01]  /*68390*/  STL [R1+0x273c], R240 ;  /* 0x00273cf001007387 */ /* 0x000fe20000100800 */
[----:B------:R-:W-:-:S06]  /*683a0*/  ULDC UR39, c[0x0][0x228] ;  /* 0x00008a0000277ab9 */ /* 0x000fcc0000000800 */
[----:B------:R-:W-:Y:S01]  /*683b0*/  @P3 LOP3.LUT R161, R161, 0x200000, RZ, 0xfc, !PT ;  /* 0x00200000a1a13812 */ /* 0x000fe200078efcff */
[----:B------:R-:W-:Y:S01]  /*683c0*/  VIADD R20, R10, 0xf8 ;  /* 0x000000f80a147836 */ /* 0x000fe20000000000 */
        /* <DEDUP_REMOVED lines=12> */
[----:B------:R-:W-:Y:S01]  /*68490*/  STL [R1+0x2740], R239 ;  /* 0x002740ef01007387 */ /* 0x000fe20000100800 */
[----:B------:R-:W-:Y:S01]  /*684a0*/  ISETP.LT.AND P2, PT, R13, UR41, !P0 ;  /* 0x000000290d007c0c */ /* 0x000fe2000c741270 */
[----:B------:R-:W-:Y:S01]  /*684b0*/  ULDC UR41, c[0x0][0x228] ;  /* 0x00008a0000297ab9 */ /* 0x000fe20000000800 */
[----:B------:R-:W-:Y:S01]  /*684c0*/  LOP3.LUT R161, R161, 0xfffdffff, RZ, 0xc0, !PT ;  /* 0xfffdffffa1a17812 */ /* 0x000fe200078ec0ff */
[----:B------:R-:W-:Y:S01]  /*684d0*/  ULDC UR23, c[0x0][0x228] ;  /* 0x00008a0000177ab9 */ /* 0x000fe20000000800 */
[----:B------:R-:W-:Y:S01]  /*684e0*/  ISETP.LT.AND P1, PT, R12, UR27, !P0 ;  /* 0x0000001b0c007c0c */ /* 0x000fe2000c721270 */
[----:B------:R-:W-:-:S06]  /*684f0*/  ULDC.64 UR26, c[0x0][0x228] ;  /* 0x00008a00001a7ab9 */ /* 0x000fcc0000000a00 */
        /* <DEDUP_REMOVED lines=10> */
[----:B------:R-:W-:Y:S01]  /*685a0*/  STL [R1+0x2744], R238 ;  /* 0x002744ee01007387 */ /* 0x000fe20000100800 */
[----:B------:R-:W-:Y:S01]  /*685b0*/  LOP3.LUT R161, R161, 0xffffdfff, RZ, 0xc0, !PT ;  /* 0xffffdfffa1a17812 */ /* 0x000fe200078ec0ff */
[----:B------:R-:W-:Y:S01]  /*685c0*/  ULDC UR19, c[0x0][0x228] ;  /* 0x00008a0000137ab9 */ /* 0x000fe20000000800 */
[----:B------:R-:W-:Y:S01]  /*685d0*/  ISETP.LT.AND P3, PT, R14, UR18, !P0 ;  /* 0x000000120e007c0c */ /* 0x000fe2000c761270 */
[----:B------:R-:W-:Y:S01]  /*685e0*/  ULDC UR18, c[0x0][0x248] ;  /* 0x0000920000127ab9 */ /* 0x000fe20000000800 */
[----:B------:R-:W-:Y:S01]  /*685f0*/  ISETP.LT.AND P2, PT, R13, UR46, !P0 ;  /* 0x0000002e0d007c0c */ /* 0x000fe2000c741270 */
[----:B------:R-:W-:Y:S01]  /*68600*/  ULDC UR46, c[0x0][0x228] ;  /* 0x00008a00002e7ab9 */ /* 0x000fe20000000800 */
[----:B------:R-:W-:-:S09]  /*68610*/  ISETP.LT.AND P1, PT, R12, UR44, !P0 ;  /* 0x0000002c0c007c0c */ /* 0x000fd2000c721270 */
[----:B------:R-:W-:Y:S01]  /*68620*/  @P3 LOP3.LUT R161, R161, 0x2000, RZ, 0xfc, !PT ;  /* 0x00002000a1a13812 */ /* 0x000fe200078efcff */
[----:B------:R-:W-:Y:S01]  /*68630*/  VIADD R186, R187, UR18 ;  /* 0x00000012bbba7c36 */ /* 0x000fe20008000000 */
[----:B------:R-:W-:Y:S01]  /*68640*/  ISETP.LT.AND P0, PT, R11, UR43, !P0 ;  /* 0x0000002b0b007c0c */ /* 0x000fe2000c701270 */
[----:B------:R-:W-:Y:S01]  /*68650*/  STL [R1+0x2748], R237 ;  /* 0x002748ed01007387 */ /* 0x000fe20000100800 */
[----:B------:R-:W-:Y:S01]  /*68660*/  LOP3.LUT R161, R161, 0xffffefff, RZ, 0xc0, !PT ;  /* 0xffffefffa1a17812 */ /* 0x000fe200078ec0ff */
[----:B------:R-:W-:Y:S01]  /*68670*/  ULDC UR18, c[0x0][0x228] ;  /* 0x00008a0000127ab9 */ /* 0x000fe20000000800 */
[C---:B------:R-:W-:Y:S01]  /*68680*/  VIADD R19, R10.reuse, 0xf7 ;  /* 0x000000f70a137836 */ /* 0x040fe20000000000 */
[----:B------:R-:W-:Y:S01]  /*68690*/  ULDC UR44, c[0x0][0x228] ;  /* 0x00008a00002c7ab9 */ /* 0x000fe20000000800 */
        /* <DEDUP_REMOVED lines=22> */
[----:B------:R-:W-:Y:S01]  /*68800*/  LOP3.LUT R158, R158, 0x7fffffff, RZ, 0xc0, !PT ;  /* 0x7fffffff9e9e7812 */ /* 0x000fe200078ec0ff */
[----:B------:R-:W-:Y:S01]  /*68810*/  VIADD R17, R10, 0xf5 ;  /* 0x000000f50a117836 */ /* 0x000fe20000000000 */
[----:B------:R-:W-:Y:S01]  /*68820*/  @P2 LOP3.LUT R161, R161, 0x100, RZ, 0xfc, !PT ;  /* 0x00000100a1a12812 */ /* 0x000fe200078efcff */
[----:B------:R-:W-:Y:S01]  /*68830*/  ULDC UR50, c[0x0][0x228] ;  /* 0x00008a0000327ab9 */ /* 0x000fe20000000800 */
[----:B------:R-:W-:-:S02]  /*68840*/  ULDC UR49, c[0x0][0x228] ;  /* 0x00008a0000317ab9 */ /* 0x000fc40000000800 */
[----:B------:R-:W-:-:S04]  /*68850*/  LOP3.LUT R161, R161, 0xffffff7f, RZ, 0xc0, !PT ;  /* 0xffffff7fa1a17812 */ /* 0x000fc800078ec0ff */
[----:B------:R-:W-:-:S04]  /*68860*/  @P1 LOP3.LUT R161, R161, 0x80, RZ, 0xfc, !PT ;  /* 0x00000080a1a11812 */ /* 0x000fc800078efcff */
[----:B------:R-:W-:-:S04]  /*68870*/  LOP3.LUT R161, R161, 0xffffffbf, RZ, 0xc0, !PT ;  /* 0xffffffbfa1a17812 */ /* 0x000fc800078ec0ff */
[----:B------:R-:W-:Y:S01]  /*68880*/  @P0 LOP3.LUT R161, R161, 0x40, RZ, 0xfc, !PT ;  /* 0x00000040a1a10812 */ /* 0x000fe200078efcff */
[----:B------:R-:W-:Y:S01]  /*68890*/  BAR.SYNC.DEFER_BLOCKING 0x0 ;  /* 0x0000000000007b1d */ /* 0x000fe20000010000 */
[----:B------:R-:W-:-:S04]  /*688a0*/  ISETP.GE.AND P0, PT, R183, UR25, PT ;  /* 0x00000019b7007c0c */ /* 0x000fc8000bf06270 */
[----:B------:R-:W-:Y:S01]  /*688b0*/  ISETP.LT.AND P3, PT, R14, UR24, !P0 ;  /* 0x000000180e007c0c */ /* 0x000fe2000c761270 */
[----:B------:R-:W-:Y:S01]  /*688c0*/  ULDC UR24, c[0x0][0x248] ;  /* 0x0000920000187ab9 */ /* 0x000fe20000000800 */
[----:B------:R-:W-:Y:S01]  /*688d0*/  ISETP.LT.AND P2, PT, R13, UR29, !P0 ;  /* 0x0000001d0d007c0c */ /* 0x000fe2000c741270 */
[----:B------:R-:W-:Y:S01]  /*688e0*/  STL [R1+0x2754], R234 ;  /* 0x002754ea01007387 */ /* 0x000fe20000100800 */
[----:B------:R-:W-:Y:S01]  /*688f0*/  LOP3.LUT R161, R161, 0xffffffdf, RZ, 0xc0, !PT ;  /* 0xffffffdfa1a17812 */ /* 0x000fe200078ec0ff */
[----:B------:R-:W-:Y:S01]  /*68900*/  ULDC UR25, c[0x0][0x228] ;  /* 0x00008a0000197ab9 */ /* 0x000fe20000000800 */
[----:B------:R-:W-:Y:S01]  /*68910*/  ISETP.LT.AND P1, PT, R12, UR47, !P0 ;  /* 0x0000002f0c007c0c */ /* 0x000fe2000c721270 */
[----:B------:R-:W-:Y:S01]  /*68920*/  VIADD R184, R185, UR24 ;  /* 0x00000018b9b87c36 */ /* 0x000fe20008000000 */
[----:B------:R-:W-:-:S05]  /*68930*/  ULDC UR29, c[0x0][0x228] ;  /* 0x00008a00001d7ab9 */ /* 0x000fca0000000800 */
[----:B------:R-:W-:Y:S01]  /*68940*/  @P3 LOP3.LUT R161, R161, 0x20, RZ, 0xfc, !PT ;  /* 0x00000020a1a13812 */ /* 0x000fe200078efcff */
[----:B------:R-:W-:Y:S01]  /*68950*/  STL [R1+0x2758], R233 ;  /* 0x002758e901007387 */ /* 0x000fe20000100800 */
        /* <DEDUP_REMOVED lines=13> */
[----:B------:R-:W-:Y:S02]  /*68a30*/  ISETP.LT.AND P1, PT, R12, UR52, !P0 ;  /* 0x000000340c007c0c */ /* 0x000fe4000c721270 */
[----:B------:R-:W-:Y:S01]  /*68a40*/  ISETP.LT.AND P3, PT, R14, UR26, !P0 ;  /* 0x0000001a0e007c0c */ /* 0x000fe2000c761270 */
[----:B------:R-:W-:Y:S01]  /*68a50*/  ULDC UR26, c[0x0][0x248] ;  /* 0x00009200001a7ab9 */ /* 0x000fe20000000800 */
[----:B------:R-:W-:Y:S01]  /*68a60*/  ISETP.LT.AND P2, PT, R13, UR51, !P0 ;  /* 0x000000330d007c0c */ /* 0x000fe2000c741270 */
[----:B------:R-:W-:Y:S01]  /*68a70*/  STL [R1+0x2760], R231 ;  /* 0x002760e701007387 */ /* 0x000fe20000100800 */
[----:B------:R-:W-:Y:S01]  /*68a80*/  ISETP.LT.AND P0, PT, R11, UR53, !P0 ;  /* 0x000000350b007c0c */ /* 0x000fe2000c701270 */
[----:B------:R-:W-:-:S06]  /*68a90*/  ULDC UR52, c[0x0][0x248] ;  /* 0x0000920000347ab9 */ /* 0x000fcc0000000800 */
[----:B------:R-:W-:Y:S02]  /*68aa0*/  @P1 LOP3.LUT R160, R160, 0x80000000, RZ, 0xfc, !PT ;  /* 0x80000000a0a01812 */ /* 0x000fe400078efcff */
[----:B------:R-:W-:Y:S01]  /*68ab0*/  @P3 LOP3.LUT R161, R161, 0x2, RZ, 0xfc, !PT ;  /* 0x00000002a1a13812 */ /* 0x000fe200078efcff */
[----:B------:R-:W-:Y:S01]  /*68ac0*/  VIADD R183, R184, UR26 ;  /* 0x0000001ab8b77c36 */ /* 0x000fe20008000000 */
[----:B------:R-:W-:Y:S01]  /*68ad0*/  LOP3.LUT R160, R160, 0xbfffffff, RZ, 0xc0, !PT ;  /* 0xbfffffffa0a07812 */ /* 0x000fe200078ec0ff */
[----:B------:R-:W-:Y:S01]  /*68ae0*/  ULDC UR26, c[0x0][0x248] ;  /* 0x00009200001a7ab9 */ /* 0x000fe20000000800 */
[----:B------:R-:W-:Y:S01]  /*68af0*/  STL [R1+0x2764], R230 ;  /* 0x002764e601007387 */ /* 0x000fe20000100800 */
[----:B------:R-:W-:Y:S01]  /*68b00*/  ULDC UR53, c[0x0][0x248] ;  /* 0x0000920000357ab9 */ /* 0x000fe20000000800 */
[----:B------:R-:W-:Y:S01]  /*68b10*/  @P0 LOP3.LUT R160, R160, 0x40000000, RZ, 0xfc, !PT ;  /* 0x40000000a0a00812 */ /* 0x000fe200078efcff */
[C---:B------:R-:W-:Y:S01]  /*68b20*/  VIADD R16, R10.reuse, 0xf4 ;  /* 0x000000f40a107836 */ /* 0x040fe20000000000 */
[----:B------:R-:W-:Y:S01]  /*68b30*/  ISETP.GE.AND P0, PT, R181, UR40, PT ;  /* 0x00000028b5007c0c */ /* 0x000fe2000bf06270 */
[----:B------:R-:W-:Y:S01]  /*68b40*/  ULDC UR40, c[0x0][0x228] ;  /* 0x00008a0000287ab9 */ /* 0x000fe20000000800 */
[----:B-1----:R-:W-:Y:S01]  /*68b50*/  VIADD R243, R10, 0x182 ;  /* 0x000001820af37836 */ /* 0x002fe20000000000 */
[----:B------:R-:W-:Y:S01]  /*68b60*/  ULDC UR51, c[0x0][0x228] ;  /* 0x00008a0000337ab9 */ /* 0x000fe20000000800 */
[----:B------:R-:W-:Y:S01]  /*68b70*/  ISETP.LT.AND P3, PT, R14, UR41, !P0 ;  /* 0x000000290e007c0c */ /* 0x000fe2000c761270 */
[----:B------:R-:W-:Y:S01]  /*68b80*/  ULDC UR41, c[0x0][0x228] ;  /* 0x00008a0000297ab9 */ /* 0x000fe20000000800 */
[----:B------:R-:W-:-:S02]  /*68b90*/  LOP3.LUT R161, R161, 0xfffffffe, RZ, 0xc0, !PT ;  /* 0xfffffffea1a17812 */ /* 0x000fc400078ec0ff */
[----:B------:R-:W-:Y:S02]  /*68ba0*/  LOP3.LUT R160, R160, 0xdfffffff, RZ, 0xc0, !PT ;  /* 0xdfffffffa0a07812 */ /* 0x000fe400078ec0ff */
[----:B------:R-:W-:Y:S02]  /*68bb0*/  @P2 LOP3.LUT R161, R161, 0x1, RZ, 0xfc, !PT ;  /* 0x00000001a1a12812 */ /* 0x000fe400078efcff */
[----:B------:R-:W-:Y:S01]  /*68bc0*/  ISETP.LT.AND P2, PT, R13, UR42, !P0 ;  /* 0x0000002a0d007c0c */ /* 0x000fe2000c741270 */
[----:B------:R-:W-:Y:S01]  /*68bd0*/  ULDC UR42, c[0x0][0x228] ;  /* 0x00008a00002a7ab9 */ /* 0x000fe20000000800 */
[----:B------:R-:W-:Y:S01]  /*68be0*/  ISETP.LT.AND P1, PT, R12, UR30, !P0 ;  /* 0x0000001e0c007c0c */ /* 0x000fe2000c721270 */
[----:B------:R-:W-:Y:S02]  /*68bf0*/  ULDC.64 UR30, c[0x0][0x228] ;  /* 0x00008a00001e7ab9 */ /* 0x000fe40000000a00 */
        /* <DEDUP_REMOVED lines=15> */
[----:B------:R-:W-:Y:S01]  /*68cf0*/  STL [R1+0x2768], R229 ;  /* 0x002768e501007387 */ /* 0x000fe20000100800 */
[----:B------:R-:W-:Y:S01]  /*68d00*/  ISETP.LT.AND P1, PT, R12, UR42, !P0 ;  /* 0x0000002a0c007c0c */ /* 0x000fe2000c721270 */
[----:B------:R-:W-:Y:S01]  /*68d10*/  VIADD R181, R182, UR30 ;  /* 0x0000001eb6b57c36 */ /* 0x000fe20008000000 */
[----:B------:R-:W-:Y:S01]  /*68d20*/  ULDC UR26, c[0x0][0x228] ;  /* 0x00008a00001a7ab9 */ /* 0x000fe20000000800 */
[----:B------:R-:W-:-:S04]  /*68d30*/  ULDC UR41, c[0x0][0x228] ;  /* 0x00008a0000297ab9 */ /* 0x000fc80000000800 */
[----:B------:R-:W-:Y:S01]  /*68d40*/  @P3 LOP3.LUT R160, R160, 0x2000000, RZ, 0xfc, !PT ;  /* 0x02000000a0a03812 */ /* 0x000fe200078efcff */
[----:B------:R-:W-:Y:S01]  /*68d50*/  ULDC.64 UR30, c[0x0][0x228] ;  /* 0x00008a00001e7ab9 */ /* 0x000fe20000000a00 */
[----:B------:R-:W-:Y:S01]  /*68d60*/  STL [R1+0x276c], R228 ;  /* 0x00276ce401007387 */ /* 0x000fe20000100800 */
[----:B------:R-:W-:Y:S01]  /*68d70*/  ULDC UR42, c[0x0][0x228] ;  /* 0x00008a00002a7ab9 */ /* 0x000fe20000000800 */
[----:B------:R-:W-:-:S04]  /*68d80*/  LOP3.LUT R160, R160, 0xfeffffff, RZ, 0xc0, !PT ;  /* 0xfeffffffa0a07812 */ /* 0x000fc800078ec0ff */
[----:B------:R-:W-:Y:S02]  /*68d90*/  @P2 LOP3.LUT R160, R160, 0x1000000, RZ, 0xfc, !PT ;  /* 0x01000000a0a02812 */ /* 0x000fe400078efcff */
[----:B------:R-:W-:Y:S01]  /*68da0*/  ISETP.LT.AND P0, PT, R11, UR40, !P0 ;  /* 0x000000280b007c0c */ /* 0x000fe2000c701270 */
[----:B------:R-:W-:Y:S01]  /*68db0*/  STL [R1+0x2770], R227 ;  /* 0x002770e301007387 */ /* 0x000fe20000100800 */
[----:B------:R-:W-:Y:S01]  /*68dc0*/  LOP3.LUT R160, R160, 0xff7fffff, RZ, 0xc0, !PT ;  /* 0xff7fffffa0a07812 */ /* 0x000fe200078ec0ff */
[----:B------:R-:W-:-:S03]  /*68dd0*/  ULDC UR40, c[0x0][0x228] ;  /* 0x00008a0000287ab9 */ /* 0x000fc60000000800 */
        /* <DEDUP_REMOVED lines=8> */
[----:B------:R-:W-:Y:S02]  /*68e60*/  ISETP.LT.AND P2, PT, R13, UR45, !P0 ;  /* 0x0000002d0d007c0c */ /* 0x000fe4000c741270 */
[----:B------:R-:W-:Y:S01]  /*68e70*/  ISETP.LT.AND P1, PT, R12, UR59, !P0 ;  /* 0x0000003b0c007c0c */ /* 0x000fe2000c721270 */
[----:B------:R-:W-:Y:S01]  /*68e80*/  STL [R1+0x2780], R225 ;  /* 0x002780e101007387 */ /* 0x000fe20000100800 */
[----:B------:R-:W-:-:S07]  /*68e90*/  ULDC UR46, c[0x0][0x22c] ;  /* 0x00008b00002e7ab9 */ /* 0x000fce0000000800 */
[----:B------:R-:W-:Y:S01]  /*68ea0*/  @P3 LOP3.LUT R160, R160, 0x200000, RZ, 0xfc, !PT ;  /* 0x00200000a0a03812 */ /* 0x000fe200078efcff */
[----:B------:R-:W-:Y:S01]  /*68eb0*/  ULDC UR45, c[0x0][0x228] ;  /* 0x00008a00002d7ab9 */ /* 0x000fe20000000800 */
[----:B------:R-:W-:Y:S02]  /*68ec0*/  ULDC UR59, c[0x0][0x248] ;  /* 0x00009200003b7ab9 */ /* 0x000fe40000000800 */
        /* <DEDUP_REMOVED lines=9> */
[----:B------:R-:W-:-:S04]  /*68f60*/  ISETP.GE.AND P0, PT, R178, UR31, PT ;  /* 0x0000001fb2007c0c */ /* 0x000fc8000bf06270 */
[----:B------:R-:W-:Y:S01]  /*68f70*/  ISETP.LT.AND P3, PT, R14, UR30, !P0 ;  /* 0x0000001e0e007c0c */ /* 0x000fe2000c761270 */
[----:B------:R-:W-:Y:S01]  /*68f80*/  ULDC.64 UR30, c[0x0][0x228] ;  /* 0x00008a00001e7ab9 */ /* 0x000fe20000000a00 */
[----:B------:R-:W-:Y:S01]  /*68f90*/  ISETP.LT.AND P2, PT, R13, UR58, !P0 ;  /* 0x0000003a0d007c0c */ /* 0x000fe2000c741270 */
[----:B------:R-:W-:Y:S01]  /*68fa0*/  STL [R1+0x2794], R223 ;  /* 0x002794df01007387 */ /* 0x000fe20000100800 */
[----:B------:R-:W-:Y:S01]  /*68fb0*/  LOP3.LUT R160, R160, 0xfffdffff, RZ, 0xc0, !PT ;  /* 0xfffdffffa0a07812 */ /* 0x000fe200078ec0ff */
[----:B------:R-:W-:Y:S01]  /*68fc0*/  VIADD R180, R181, UR6 ;  /* 0x00000006b5b47c36 */ /* 0x000fe20008000000 */
[----:B------:R-:W-:Y:S01]  /*68fd0*/  ISETP.LT.AND P1, PT, R12, UR57, !P0 ;  /* 0x000000390c007c0c */ /* 0x000fe2000c721270 */
[----:B------:R-:W-:Y:S01]  /*68fe0*/  STL [R1+0x27a4], R222 ;  /* 0x0027a4de01007387 */ /* 0x000fe20000100800 */
[----:B------:R-:W-:-:S05]  /*68ff0*/  ULDC UR58, c[0x0][0x248] ;  /* 0x00009200003a7ab9 */ /* 0x000fca0000000800 */
        /* <DEDUP_REMOVED lines=8> */
[----:B------:R-:W-:Y:S01]  /*69080*/  VIADD R179, R180, UR6 ;  /* 0x00000006b4b37c36 */ /* 0x000fe20008000000 */
[----:B------:R-:W-:Y:S01]  /*69090*/  ULDC UR6, c[0x0][0x248] ;  /* 0x0000920000067ab9 */ /* 0x000fe20000000800 */
[----:B------:R-:W-:Y:S01]  /*690a0*/  ULDC UR10, c[0x0][0x248] ;  /* 0x00009200000a7ab9 */ /* 0x000fe20000000800 */
[----:B------:R-:W-:-:S04]  /*690b0*/  @P1 LOP3.LUT R160, R160, 0x8000, RZ, 0xfc, !PT ;  /* 0x00008000a0a01812 */ /* 0x000fc800078efcff */
[----:B------:R-:W-:-:S04]  /*690c0*/  LOP3.LUT R160, R160, 0xffffbfff, RZ, 0xc0, !PT ;  /* 0xffffbfffa0a07812 */ /* 0x000fc800078ec0ff */
[----:B------:R-:W-:Y:S02]  /*690d0*/  @P0 LOP3.LUT R160, R160, 0x4000, RZ, 0xfc, !PT ;  /* 0x00004000a0a00812 */ /* 0x000fe400078efcff */
[----:B------:R-:W-:Y:S01]  /*690e0*/  ISETP.GE.AND P0, PT, R177, UR31, PT ;  /* 0x0000001fb1007c0c */ /* 0x000fe2000bf06270 */
[----:B------:R-:W-:Y:S01]  /*690f0*/  STL [R1+0x27b4], R220 ;  /* 0x0027b4dc01007387 */ /* 0x000fe20000100800 */
[----:B------:R-:W-:Y:S01]  /*69100*/  LOP3.LUT R160, R160, 0xffffdfff, RZ, 0xc0, !PT ;  /* 0xffffdfffa0a07812 */ /* 0x000fe200078ec0ff */
[----:B------:R-:W-:Y:S01]  /*69110*/  VIADD R178, R179, UR6 ;  /* 0x00000006b3b27c36 */ /* 0x000fe20008000000 */
[----:B------:R-:W-:Y:S01]  /*69120*/  ISETP.LT.AND P3, PT, R14, UR30, !P0 ;  /* 0x0000001e0e007c0c */ /* 0x000fe2000c761270 */
[----:B------:R-:W-:Y:S01]  /*69130*/  ULDC UR31, c[0x0][0x228] ;  /* 0x00008a00001f7ab9 */ /* 0x000fe20000000800 */
[----:B------:R-:W-:Y:S02]  /*69140*/  ISETP.LT.AND P2, PT, R13, UR56, !P0 ;  /* 0x000000380d007c0c */ /* 0x000fe4000c741270 */
[----:B------:R-:W-:Y:S01]  /*69150*/  ISETP.LT.AND P1, PT, R12, UR55, !P0 ;  /* 0x000000370c007c0c */ /* 0x000fe2000c721270 */
[----:B------:R-:W-:Y:S01]  /*69160*/  STL [R1+0x27bc], R219 ;  /* 0x0027bcdb01007387 */ /* 0x000fe20000100800 */
[----:B------:R-:W-:Y:S01]  /*69170*/  VIADD R177, R178, UR52 ;  /* 0x00000034b2b17c36 */ /* 0x000fe20008000000 */
[----:B------:R-:W-:Y:S01]  /*69180*/  ULDC UR6, c[0x0][0x248] ;  /* 0x0000920000067ab9 */ /* 0x000fe20000000800 */
[----:B------:R-:W-:-:S05]  /*69190*/  ULDC UR30, c[0x0][0x228] ;  /* 0x00008a00001e7ab9 */ /* 0x000fca0000000800 */
[----:B------:R-:W-:Y:S01]  /*691a0*/  @P3 LOP3.LUT R160, R160, 0x2000, RZ, 0xfc, !PT ;  /* 0x00002000a0a03812 */ /* 0x000fe200078efcff */
[----:B------:R-:W-:Y:S01]  /*691b0*/  ULDC UR55, c[0x0][0x248] ;  /* 0x0000920000377ab9 */ /* 0x000fe20000000800 */
[----:B------:R-:W-:Y:S01]  /*691c0*/  ISETP.LT.AND P0, PT, R11, UR12, !P0 ;  /* 0x0000000c0b007c0c */ /* 0x000fe2000c701270 */
[----:B------:R-:W-:Y:S01]  /*691d0*/  STL [R1+0x27c4], R218 ;  /* 0x0027c4da01007387 */ /* 0x000fe20000100800 */
[----:B------:R-:W-:Y:S01]  /*691e0*/  LOP3.LUT R160, R160, 0xffffefff, RZ, 0xc0, !PT ;  /* 0xffffefffa0a07812 */ /* 0x000fe200078ec0ff */
[----:B------:R-:W-:Y:S01]  /*691f0*/  ULDC UR12, c[0x0][0x248] ;  /* 0x00009200000c7ab9 */ /* 0x000fe20000000800 */
[----:B------:R-:W-:Y:S01]  /*69200*/  ULDC UR52, c[0x0][0x248] ;  /* 0x0000920000347ab9 */ /* 0x000fe20000000800 */
[----:B------:R-:W-:Y:S01]  /*69210*/  ULDC UR56, c[0x0][0x248] ;  /* 0x0000920000387ab9 */ /* 0x000fe20000000800 */
[----:B------:R-:W-:-:S04]  /*69220*/  @P2 LOP3.LUT R160, R160, 0x1000, RZ, 0xfc, !PT ;  /* 0x00001000a0a02812 */ /* 0x000fc800078efcff */
[----:B------:R-:W-:-:S04]  /*69230*/  LOP3.LUT R160, R160, 0xfffff7ff, RZ, 0xc0, !PT ;  /* 0xfffff7ffa0a07812 */ /* 0x000fc800078ec0ff */
[----:B------:R-:W-:-:S04]  /*69240*/  @P1 LOP3.LUT R160, R160, 0x800, RZ, 0xfc, !PT ;  /* 0x00000800a0a01812 */ /* 0x000fc800078efcff */
[----:B------:R-:W-:-:S04]  /*69250*/  LOP3.LUT R160, R160, 0xfffffbff, RZ, 0xc0, !PT ;  /* 0xfffffbffa0a07812 */ /* 0x000fc800078ec0ff */
[----:B------:R-:W-:Y:S02]  /*69260*/  @P0 LOP3.LUT R160, R160, 0x400, RZ, 0xfc, !PT ;  /* 0x00000400a0a00812 */ /* 0x000fe400078efcff */
[----:B------:R-:W-:Y:S02]  /*69270*/  ISETP.GE.AND P0, PT, R176, UR54, PT ;  /* 0x00000036b0007c0c */ /* 0x000fe4000bf06270 */
[----:B------:R-:W-:Y:S01]  /*69280*/  LOP3.LUT R160, R160, 0xfffffdff, RZ, 0xc0, !PT ;  /* 0xfffffdffa0a07812 */ /* 0x000fe200078ec0ff */
[----:B------:R-:W-:Y:S01]  /*69290*/  STL [R1+0x27d0], R217 ;  /* 0x0027d0d901007387 */ /* 0x000fe20000100800 */
[----:B------:R-:W-:Y:S01]  /*692a0*/  ISETP.LT.AND P3, PT, R14, UR13, !P0 ;  /* 0x0000000d0e007c0c */ /* 0x000fe2000c761270 */
[----:B------:R-:W-:Y:S01]  /*692b0*/  ULDC UR13, c[0x0][0x228] ;  /* 0x00008a00000d7ab9 */ /* 0x000fe20000000800 */
[----:B------:R-:W-:Y:S01]  /*692c0*/  ISETP.LT.AND P2, PT, R13, UR8, !P0 ;  /* 0x000000080d007c0c */ /* 0x000fe2000c741270 */
[----:B------:R-:W-:Y:S01]  /*692d0*/  VIADD R176, R177, UR10 ;  /* 0x0000000ab1b07c36 */ /* 0x000fe20008000000 */
[----:B------:R-:W-:Y:S01]  /*692e0*/  ISETP.LT.AND P1, PT, R12, UR9, !P0 ;  /* 0x000000090c007c0c */ /* 0x000fe2000c721270 */
[----:B------:R-:W-:Y:S01]  /*692f0*/  ULDC.64 UR8, c[0x0][0x228] ;  /* 0x00008a0000087ab9 */ /* 0x000fe20000000a00 */
[----:B------:R-:W-:-:S07]  /*69300*/  ULDC UR54, c[0x0][0x248] ;  /* 0x0000920000367ab9 */ /* 0x000fce0000000800 */
        /* <DEDUP_REMOVED lines=11> */
[----:B------:R-:W-:Y:S01]  /*693c0*/  LOP3.LUT R160, R160, 0xffffffdf, RZ, 0xc0, !PT ;  /* 0xffffffdfa0a07812 */ /* 0x000fe200078ec0ff */
[----:B------:R-:W-:Y:S01]  /*693d0*/  STL [R1+0x27e4], R216 ;  /* 0x0027e4d801007387 */ /* 0x000fe20000100800 */
[----:B------:R-:W-:Y:S01]  /*693e0*/  ISETP.LT.AND P2, PT, R13, UR14, !P0 ;  /* 0x0000000e0d007c0c */ /* 0x000fe2000c741270 */
[----:B------:R-:W-:Y:S01]  /*693f0*/  ULDC UR14, c[0x0][0x228] ;  /* 0x00008a00000e7ab9 */ /* 0x000fe20000000800 */
[----:B------:R-:W-:Y:S01]  /*69400*/  ISETP.LT.AND P1, PT, R12, UR15, !P0 ;  /* 0x0000000f0c007c0c */ /* 0x000fe2000c721270 */
[----:B------:R-:W-:Y:S01]  /*69410*/  ULDC UR15, c[0x0][0x228] ;  /* 0x00008a00000f7ab9 */ /* 0x000fe20000000800 */
[----:B------:R-:W-:Y:S01]  /*69420*/  VIADD R156, R176, UR6 ;  /* 0x00000006b09c7c36 */ /* 0x000fe20008000000 */
[----:B------:R-:W-:-:S04]  /*69430*/  ULDC.64 UR8, c[0x0][0x228] ;  /* 0x00008a0000087ab9 */ /* 0x000fc80000000a00 */
[----:B------:R-:W-:-:S04]  /*69440*/  @P3 LOP3.LUT R160, R160, 0x20, RZ, 0xfc, !PT ;  /* 0x00000020a0a03812 */ /* 0x000fc800078efcff */
[----:B------:R-:W-:-:S04]  /*69450*/  LOP3.LUT R160, R160, 0xffffffef, RZ, 0xc0, !PT ;  /* 0xffffffefa0a07812 */ /* 0x000fc800078ec0ff */
[----:B------:R-:W-:Y:S02]  /*69460*/  @P2 LOP3.LUT R160, R160, 0x10, RZ, 0xfc, !PT ;  /* 0x00000010a0a02812 */ /* 0x000fe400078efcff */
[----:B------:R-:W-:Y:S01]  /*69470*/  ISETP.LT.AND P0, PT, R11, UR7, !P0 ;  /* 0x000000070b007c0c */ /* 0x000fe2000c701270 */
[----:B------:R-:W-:Y:S01]  /*69480*/  STL [R1+0x27e8], R215 ;  /* 0x0027e8d701007387 */ /* 0x000fe20000100800 */
[----:B------:R-:W-:Y:S01]  /*69490*/  LOP3.LUT R160, R160, 0xfffffff7, RZ, 0xc0, !PT ;  /* 0xfffffff7a0a07812 */ /* 0x000fe200078ec0ff */
[----:B------:R-:W-:-:S03]  /*694a0*/  ULDC.64 UR6, c[0x0][0x228] ;  /* 0x00008a0000067ab9 */ /* 0x000fc60000000a00 */
        /* <DEDUP_REMOVED lines=13> */
[----:B------:R-:W-:Y:S01]  /*69580*/  VIADD R154, R156, UR12 ;  /* 0x0000000c9c9a7c36 */ /* 0x000fe20008000000 */
[----:B------:R-:W-:Y:S01]  /*69590*/  ULDC UR60, c[0x0][0x228] ;  /* 0x00008a00003c7ab9 */ /* 0x000fe20000000800 */
[----:B------:R-:W-:-:S04]  /*695a0*/  ULDC UR16, c[0x0][0x248] ;  /* 0x0000920000107ab9 */ /* 0x000fc80000000800 */
[----:B------:R-:W-:Y:S02]  /*695b0*/  @P1 LOP3.LUT R159, R159, 0x80000000, RZ, 0xfc, !PT ;  /* 0x800000009f9f1812 */ /* 0x000fe400078efcff */
[----:B------:R-:W-:Y:S01]  /*695c0*/  @P3 LOP3.LUT R160, R160, 0x2, RZ, 0xfc, !PT ;  /* 0x00000002a0a03812 */ /* 0x000fe200078efcff */
[----:B------:R-:W-:Y:S01]  /*695d0*/  STL [R1+0x27fc], R212 ;  /* 0x0027fcd401007387 */ /* 0x000fe20000100800 */
[----:B------:R-:W-:Y:S01]  /*695e0*/  LOP3.LUT R159, R159, 0xbfffffff, RZ, 0xc0, !PT ;  /* 0xbfffffff9f9f7812 */ /* 0x000fe200078ec0ff */
[----:B------:R-:W-:-:S03]  /*695f0*/  ULDC UR17, c[0x0][0x248] ;  /* 0x0000920000117ab9 */ /* 0x000fc60000000800 */
[----:B------:R-:W-:Y:S02]  /*69600*/  @P0 LOP3.LUT R159, R159, 0x40000000, RZ, 0xfc, !PT ;  /* 0x400000009f9f0812 */ /* 0x000fe400078efcff */
[----:B------:R-:W-:Y:S02]  /*69610*/  ISETP.GE.AND P0, PT, R153, UR13, PT ;  /* 0x0000000d99007c0c */ /* 0x000fe4000bf06270 */
[----:B------:R-:W-:Y:S01]  /*69620*/  LOP3.LUT R160, R160, 0xfffffffe, RZ, 0xc0, !PT ;  /* 0xfffffffea0a07812 */ /* 0x000fe200078ec0ff */
[----:B------:R-:W-:Y:S01]  /*69630*/  STL [R1+0x280c], R211 ;  /* 0x00280cd301007387 */ /* 0x000fe20000100800 */
[----:B------:R-:W-:Y:S01]  /*69640*/  ISETP.LT.AND P3, PT, R14, UR15, !P0 ;  /* 0x0000000f0e007c0c */ /* 0x000fe2000c761270 */
[----:B------:R-:W-:Y:S01]  /*69650*/  ULDC UR13, c[0x0][0x228] ;  /* 0x00008a00000d7ab9 */ /* 0x000fe20000000800 */
[----:B------:R-:W-:Y:S02]  /*69660*/  @P2 LOP3.LUT R160, R160, 0x1, RZ, 0xfc, !PT ;  /* 0x00000001a0a02812 */ /* 0x000fe400078efcff */
[----:B------:R-:W-:-:S02]  /*69670*/  ISETP.LT.AND P2, PT, R13, UR14, !P0 ;  /* 0x0000000e0d007c0c */ /* 0x000fc4000c741270 */
[----:B------:R-:W-:Y:S01]  /*69680*/  LOP3.LUT R159, R159, 0xdfffffff, RZ, 0xc0, !PT ;  /* 0xdfffffff9f9f7812 */ /* 0x000fe200078ec0ff */
[----:B------:R-:W-:Y:S01]  /*69690*/  STL [R1+0x2818], R210 ;  /* 0x002818d201007387 */ /* 0x000fe20000100800 */
[----:B------:R-:W-:Y:S01]  /*696a0*/  ISETP.LT.AND P1, PT, R12, UR11, !P0 ;  /* 0x0000000b0c007c0c */ /* 0x000fe2000c721270 */
[----:B------:R-:W-:Y:S01]  /*696b0*/  VIADD R153, R154, UR53 ;  /* 0x000000359a997c36 */ /* 0x000fe20008000000 */
[----:B------:R-:W-:Y:S01]  /*696c0*/  ULDC.64 UR14, c[0x0][0x228] ;  /* 0x00008a00000e7ab9 */ /* 0x000fe20000000a00 */
[----:B------:R-:W-:Y:S01]  /*696d0*/  STL [R1+0x281c], R209 ;  /* 0x00281cd101007387 */ /* 0x000fe20000100800 */
[----:B------:R-:W-:Y:S01]  /*696e0*/  ULDC.64 UR10, c[0x0][0x228] ;  /* 0x00008a00000a7ab9 */ /* 0x000fe20000000a00 */
[----:B------:R-:W-:Y:S02]  /*696f0*/  @P3 LOP3.LUT R159, R159, 0x20000000, RZ, 0xfc, !PT ;  /* 0x200000009f9f3812 */ /* 0x000fe400078efcff */
[----:B------:R-:W-:Y:S02]  /*69700*/  STL [R1+0x2824], R208 ;  /* 0x002824d001007387 */ /* 0x000fe40000100800 */
[----:B------:R-:W-:-:S02]  /*69710*/  LOP3.LUT R159, R159, 0xefffffff, RZ, 0xc0, !PT ;  /* 0xefffffff9f9f7812 */ /* 0x000fc400078ec0ff */
[----:B------:R-:W-:Y:S04]  /*69720*/  STL [R1+0x2830], R207 ;  /* 0x002830cf01007387 */ /* 0x000fe80000100800 */
[----:B------:R-:W-:Y:S01]  /*69730*/  STL [R1+0x283c], R206 ;  /* 0x00283cce01007387 */ /* 0x000fe20000100800 */
[----:B------:R-:W-:-:S03]  /*69740*/  @P2 LOP3.LUT R159, R159, 0x10000000, RZ, 0xfc, !PT ;  /* 0x100000009f9f2812 */ /* 0x000fc600078efcff */
[----:B------:R-:W-:Y:S04]  /*69750*/  STL [R1+0x2844], R205 ;  /* 0x002844cd01007387 */ /* 0x000fe80000100800 */
[----:B------:R-:W-:Y:S04]  /*69760*/  STL [R1+0x2854], R204 ;  /* 0x002854cc01007387 */ /* 0x000fe80000100800 */
[----:B------:R-:W-:Y:S01]  /*69770*/  STL [R1+0x2858], R203 ;  /* 0x002858cb01007387 */ /* 0x000fe20000100800 */
[----:B------:R-:W-:Y:S01]  /*69780*/  ISETP.LT.AND P0, PT, R11, UR13, !P0 ;  /* 0x0000000d0b007c0c */ /* 0x000fe2000c701270 */
[----:B------:R-:W-:-:S02]  /*69790*/  ULDC.64 UR12, c[0x0][0x228] ;  /* 0x00008a00000c7ab9 */ /* 0x000fc40000000a00 */
[----:B------:R-:W-:Y:S01]  /*697a0*/  STL [R1+0x285c], R202 ;  /* 0x00285cca01007387 */ /* 0x000fe20000100800 */
[----:B------:R-:W-:-:S03]  /*697b0*/  LOP3.LUT R159, R159, 0xf7ffffff, RZ, 0xc0, !PT ;  /* 0xf7ffffff9f9f7812 */ /* 0x000fc600078ec0ff */
[----:B------:R-:W-:Y:S04]  /*697c0*/  STL [R1+0x2864], R201 ;  /* 0x002864c901007387 */ /* 0x000fe80000100800 */
[----:B------:R-:W-:Y:S04]  /*697d0*/  STL [R1+0x2868], R200 ;  /* 0x002868c801007387 */ /* 0x000fe80000100800 */
[----:B------:R-:W-:Y:S04]  /*697e0*/  STL [R1+0x2860], R199 ;  /* 0x002860c701007387 */ /* 0x000fe80000100800 */
[----:B------:R-:W-:Y:S01]  /*697f0*/  STL [R1+0x2850], R198 ;  /* 0x002850c601007387 */ /* 0x000fe20000100800 */
[----:B------:R-:W-:-:S03]  /*69800*/  @P1 LOP3.LUT R159, R159, 0x8000000, RZ, 0xfc, !PT ;  /* 0x080000009f9f1812 */ /* 0x000fc600078efcff */
[----:B------:R-:W-:Y:S04]  /*69810*/  STL [R1+0x284c], R197 ;  /* 0x00284cc501007387 */ /* 0x000fe80000100800 */
[----:B------:R-:W-:Y:S04]  /*69820*/  STL [R1+0x2848], R196 ;  /* 0x002848c401007387 */ /* 0x000fe80000100800 */
[----:B------:R-:W-:Y:S04]  /*69830*/  STL [R1+0x2840], R195 ;  /* 0x002840c301007387 */ /* 0x000fe80000100800 */
[----:B------:R-:W-:Y:S01]  /*69840*/  STL [R1+0x2838], R194 ;  /* 0x002838c201007387 */ /* 0x000fe20000100800 */
[----:B------:R-:W-:-:S03]  /*69850*/  LOP3.LUT R159, R159, 0xfbffffff, RZ, 0xc0, !PT ;  /* 0xfbffffff9f9f7812 */ /* 0x000fc600078ec0ff */
[----:B------:R-:W-:Y:S04]  /*69860*/  STL [R1+0x2834], R193 ;  /* 0x002834c101007387 */ /* 0x000fe80000100800 */
[----:B------:R-:W-:Y:S04]  /*69870*/  STL [R1+0x282c], R192 ;  /* 0x00282cc001007387 */ /* 0x000fe80000100800 */
[----:B------:R-:W-:Y:S04]  /*69880*/  STL [R1+0x2828], R191 ;  /* 0x002828bf01007387 */ /* 0x000fe80000100800 */
[----:B------:R-:W-:Y:S01]  /*69890*/  STL [R1+0x2820], R190 ;  /* 0x002820be01007387 */ /* 0x000fe20000100800 */
[----:B------:R-:W-:-:S03]  /*698a0*/  @P0 LOP3.LUT R159, R159, 0x4000000, RZ, 0xfc, !PT ;  /* 0x040000009f9f0812 */ /* 0x000fc600078efcff */
[----:B------:R-:W-:Y:S01]  /*698b0*/  STL [R1+0x2814], R189 ;  /* 0x002814bd01007387 */ /* 0x000fe20000100800 */
[----:B------:R-:W-:-:S03]  /*698c0*/  ISETP.GE.AND P0, PT, R152, UR7, PT ;  /* 0x0000000798007c0c */ /* 0x000fc6000bf06270 */
[----:B------:R-:W-:Y:S01]  /*698d0*/  STL [R1+0x2810], R188 ;  /* 0x002810bc01007387 */ /* 0x000fe20000100800 */
[----:B------:R-:W-:Y:S01]  /*698e0*/  VIADD R152, R153, UR52 ;  /* 0x0000003499987c36 */ /* 0x000fe20008000000 */
[----:B------:R-:W-:Y:S01]  /*698f0*/  LOP3.LUT R159, R159, 0xfdffffff, RZ, 0xc0, !PT ;  /* 0xfdffffff9f9f7812 */ /* 0x000fe200078ec0ff */
[----:B------:R-:W-:Y:S01]  /*69900*/  ULDC UR7, c[0x0][0x228] ;  /* 0x00008a0000077ab9 */ /* 0x000fe20000000800 */
[----:B------:R-:W-:Y:S04]  /*69910*/  STL [R1+0x2808], R187 ;  /* 0x002808bb01007387 */ /* 0x000fe80000100800 */
[----:B------:R-:W-:Y:S04]  /*69920*/  STL [R1+0x2804], R186 ;  /* 0x002804ba01007387 */ /* 0x000fe80000100800 */
[----:B------:R-:W-:Y:S01]  /*69930*/  STL [R1+0x2800], R185 ;  /* 0x002800b901007387 */ /* 0x000fe20000100800 */
[----:B------:R-:W-:Y:S01]  /*69940*/  ISETP.LT.AND P1, PT, R14, UR6, !P0 ;  /* 0x000000060e007c0c */ /* 0x000fe2000c721270 */
[----:B------:R-:W-:-:S02]  /*69950*/  ULDC UR6, c[0x0][0x228] ;  /* 0x00008a0000067ab9 */ /* 0x000fc40000000800 */
        /* <DEDUP_REMOVED lines=12> */
[----:B------:R1:W-:Y:S01]  /*69a20*/  STL [R1+0x27a0], R152 ;  /* 0x0027a09801007387 */ /* 0x0003e20000100800 */
[----:B------:R-:W-:-:S02]  /*69a30*/  @P1 LOP3.LUT R159, R159, 0x2000000, RZ, 0xfc, !PT ;  /* 0x020000009f9f1812 */ /* 0x000fc400078efcff */
[----:B------:R-:W-:Y:S01]  /*69a40*/  ISETP.LT.AND P1, PT, R13, UR60, !P0 ;  /* 0x0000003c0d007c0c */ /* 0x000fe2000c721270 */
[----:B------:R-:W-:Y:S01]  /*69a50*/  ULDC UR60, c[0x0][0x22c] ;  /* 0x00008b00003c7ab9 */ /* 0x000fe20000000800 */
[----:B------:R-:W-:Y:S01]  /*69a60*/  ISETP.LT.AND P2, PT, R12, UR6, !P0 ;  /* 0x000000060c007c0c */ /* 0x000fe2000c741270 */
[----:B------:R-:W3:Y:S01]  /*69a70*/  LDS.128 R176, [R15] ;  /* 0x000000000fb07984 */ /* 0x000ee20000000c00 */
[----:B-1----:R-:W-:-:S05]  /*69a80*/  VIADD R152, R152, UR54 ;  /* 0x0000003698987c36 */ /* 0x002fca0008000000 */
[----:B------:R1:W-:Y:S01]  /*69a90*/  STL [R1+0x279c], R152 ;  /* 0x00279c9801007387 */ /* 0x0003e20000100800 */
[----:B------:R-:W-:Y:S01]  /*69aa0*/  LOP3.LUT R159, R159, 0xfeffffff, RZ, 0xc0, !PT ;  /* 0xfeffffff9f9f7812 */ /* 0x000fe200078ec0ff */
[----:B-1----:R-:W-:-:S05]  /*69ab0*/  VIADD R152, R152, UR55 ;  /* 0x0000003798987c36 */ /* 0x002fca0008000000 */
[----:B------:R1:W-:Y:S01]  /*69ac0*/  STL [R1+0x2798], R152 ;  /* 0x0027989801007387 */ /* 0x0003e20000100800 */
[----:B------:R-:W-:Y:S01]  /*69ad0*/  @P1 LOP3.LUT R159, R159, 0x1000000, RZ, 0xfc, !PT ;  /* 0x010000009f9f1812 */ /* 0x000fe200078efcff */
[----:B-1----:R-:W-:Y:S01]  /*69ae0*/  VIADD R152, R152, UR56 ;  /* 0x0000003898987c36 */ /* 0x002fe20008000000 */
[----:B------:R-:W-:Y:S01]  /*69af0*/  BAR.SYNC.DEFER_BLOCKING 0x0 ;  /* 0x0000000000007b1d */ /* 0x000fe20000010000 */
[----:B------:R-:W-:Y:S02]  /*69b00*/  ISETP.LT.AND P1, PT, R11, UR7, !P0 ;  /* 0x000000070b007c0c */ /* 0x000fe4000c721270 */
[----:B------:R-:W-:-:S03]  /*69b10*/  LOP3.LUT R159, R159, 0xff7fffff, RZ, 0xc0, !PT ;  /* 0xff7fffff9f9f7812 */ /* 0x000fc600078ec0ff */
[----:B------:R1:W-:Y:S01]  /*69b20*/  STL [R1+0x2790], R152 ;  /* 0x0027909801007387 */ /* 0x0003e20000100800 */
[----:B------:R-:W-:Y:S01]  /*69b30*/  @P2 LOP3.LUT R159, R159, 0x800000, RZ, 0xfc, !PT ;  /* 0x008000009f9f2812 */ /* 0x000fe200078efcff */
[----:B-1----:R-:W-:-:S04]  /*69b40*/  VIADD R152, R152, UR57 ;  /* 0x0000003998987c36 */ /* 0x002fc80008000000 */
[----:B------:R-:W-:Y:S01]  /*69b50*/  VIADD R153, R152, UR58 ;  /* 0x0000003a98997c36 */ /* 0x000fe20008000000 */
[----:B------:R1:W-:Y:S01]  /*69b60*/  STL [R1+0x2788], R152 ;  /* 0x0027889801007387 */ /* 0x0003e20000100800 */
[----:B------:R-:W-:Y:S02]  /*69b70*/  LOP3.LUT R159, R159, 0xffbfffff, RZ, 0xc0, !PT ;  /* 0xffbfffff9f9f7812 */ /* 0x000fe400078ec0ff */
[----:B------:R-:W-:Y:S01]  /*69b80*/  ISETP.GE.AND P0, PT, R23, UR60, PT ;  /* 0x0000003c17007c0c */ /* 0x000fe2000bf06270 */
[----:B-1----:R-:W4:Y:S01]  /*69b90*/  LDL.LU R152, [R1+0x3174] ;  /* 0x0031740001987983 */ /* 0x002f220000300800 */
[----:B------:R-:W-:Y:S02]  /*69ba0*/  @P1 LOP3.LUT R159, R159, 0x400000, RZ, 0xfc, !PT ;  /* 0x004000009f9f1812 */ /* 0x000fe400078efcff */
[----:B------:R-:W-:Y:S02]  /*69bb0*/  ISETP.LT.AND P1, PT, R14, UR22, !P0 ;  /* 0x000000160e007c0c */ /* 0x000fe4000c721270 */
[----:B------:R-:W-:-:S02]  /*69bc0*/  ISETP.LT.AND P3, PT, R13, UR19, !P0 ;  /* 0x000000130d007c0c */ /* 0x000fc4000c761270 */
[----:B------:R-:W-:Y:S02]  /*69bd0*/  LOP3.LUT R159, R159, 0xffdfffff, RZ, 0xc0, !PT ;  /* 0xffdfffff9f9f7812 */ /* 0x000fe400078ec0ff */
[----:B------:R-:W-:-:S07]  /*69be0*/  ISETP.LT.AND P2, PT, R12, UR18, !P0 ;  /* 0x000000120c007c0c */ /* 0x000fce000c741270 */
[----:B------:R-:W-:-:S04]  /*69bf0*/  @P1 LOP3.LUT R159, R159, 0x200000, RZ, 0xfc, !PT ;  /* 0x002000009f9f1812 */ /* 0x000fc800078efcff */
[----:B------:R-:W-:-:S04]  /*69c00*/  LOP3.LUT R159, R159, 0xffefffff, RZ, 0xc0, !PT ;  /* 0xffefffff9f9f7812 */ /* 0x000fc800078ec0ff */
[----:B------:R-:W-:Y:S02]  /*69c10*/  @P3 LOP3.LUT R159, R159, 0x100000, RZ, 0xfc, !PT ;  /* 0x001000009f9f3812 */ /* 0x000fe400078efcff */
[----:B------:R-:W-:Y:S02]  /*69c20*/  ISETP.LT.AND P1, PT, R11, UR23, !P0 ;  /* 0x000000170b007c0c */ /* 0x000fe4000c721270 */
[----:B------:R-:W-:-:S04]  /*69c30*/  LOP3.LUT R159, R159, 0xfff7ffff, RZ, 0xc0, !PT ;  /* 0xfff7ffff9f9f7812 */ /* 0x000fc800078ec0ff */
[----:B------:R-:W-:Y:S02]  /*69c40*/  @P2 LOP3.LUT R159, R159, 0x80000, RZ, 0xfc, !PT ;  /* 0x000800009f9f2812 */ /* 0x000fe400078efcff */
[----:B------:R-:W-:Y:S02]  /*69c50*/  ISETP.GE.AND P0, PT, R22, UR9, PT ;  /* 0x0000000916007c0c */ /* 0x000fe4000bf06270 */
[----:B------:R-:W-:-:S04]  /*69c60*/  LOP3.LUT R159, R159, 0xfffbffff, RZ, 0xc0, !PT ;  /* 0xfffbffff9f9f7812 */ /* 0x000fc800078ec0ff */
[----:B------:R-:W-:Y:S02]  /*69c70*/  @P1 LOP3.LUT R159, R159, 0x40000, RZ, 0xfc, !PT ;  /* 0x000400009f9f1812 */ /* 0x000fe400078efcff */
[----:B------:R-:W-:Y:S02]  /*69c80*/  ISETP.LT.AND P1, PT, R14, UR8, !P0 ;  /* 0x000000080e007c0c */ /* 0x000fe4000c721270 */
[----:B------:R-:W-:Y:S02]  /*69c90*/  ISETP.LT.AND P3, PT, R13, UR21, !P0 ;  /* 0x000000150d007c0c */ /* 0x000fe4000c761270 */
        /* <DEDUP_REMOVED lines=52> */
[----:B------:R-:W-:-:S09]  /*69fe0*/  ISETP.LT.AND P2, PT, R12, UR40, !P0 ;  /* 0x000000280c007c0c */ /* 0x000fd2000c741270 */
        /* <DEDUP_REMOVED lines=17> */
[----:B------:R-:W-:Y:S02]  /*6a100*/  LOP3.LUT R158, R158, 0xfdffffff, RZ, 0xc0, !PT ;  /* 0xfdffffff9e9e7812 */ /* 0x000fe400078ec0ff */
[----:B------:R-:W-:Y:S02]  /*6a110*/  ISETP.GE.AND P0, PT, R16, UR15, PT ;  /* 0x0000000f10007c0c */ /* 0x000fe4000bf06270 */
[----:B------:R-:W-:Y:S02]  /*6a120*/  @P2 LOP3.LUT R158, R158, 0x2000000, RZ, 0xfc, !PT ;  /* 0x020000009e9e2812 */ /* 0x000fe400078efcff */
[----:B------:R-:W-:-:S02]  /*6a130*/  ISETP.LT.AND P3, PT, R14, UR14, !P0 ;  /* 0x0000000e0e007c0c */ /* 0x000fc4000c761270 */
[----:B------:R-:W-:-:S04]  /*6a140*/  LOP3.LUT R158, R158, 0xfeffffff, RZ, 0xc0, !PT ;  /* 0xfeffffff9e9e7812 */ /* 0x000fc800078ec0ff */
[----:B------:R-:W-:Y:S02]  /*6a150*/  @P1 LOP3.LUT R158, R158, 0x1000000, RZ, 0xfc, !PT ;  /* 0x010000009e9e1812 */ /* 0x000fe400078efcff */
[----:B------:R-:W-:Y:S02]  /*6a160*/  ISETP.LT.AND P2, PT, R13, UR30, !P0 ;  /* 0x0000001e0d007c0c */ /* 0x000fe4000c741270 */
[----:B------:R-:W-:-:S04]  /*6a170*/  LOP3.LUT R158, R158, 0xff7fffff, RZ, 0xc0, !PT ;  /* 0xff7fffff9e9e7812 */ /* 0x000fc800078ec0ff */
[----:B------:R-:W-:Y:S01]  /*6a180*/  @P3 LOP3.LUT R158, R158, 0x800000, RZ, 0xfc, !PT ;  /* 0x008000009e9e3812 */ /* 0x000fe200078efcff */
[----:B------:R1:W-:Y:S01]  /*6a190*/  STL [R1+0x2784], R153 ;  /* 0x0027849901007387 */ /* 0x0003e20000100800 */
[----:B------:R-:W-:Y:S02]  /*6a1a0*/  ISETP.LT.AND P1, PT, R12, UR31, !P0 ;  /* 0x0000001f0c007c0c */ /* 0x000fe4000c721270 */
[----:B------:R-:W-:-:S04]  /*6a1b0*/  LOP3.LUT R158, R158, 0xffbfffff, RZ, 0xc0, !PT ;  /* 0xffbfffff9e9e7812 */ /* 0x000fc800078ec0ff */
[----:B------:R-:W-:Y:S01]  /*6a1c0*/  @P2 LOP3.LUT R158, R158, 0x400000, RZ, 0xfc, !PT ;  /* 0x004000009e9e2812 */ /* 0x000fe200078efcff */
[----:B-1----:R-:W-:-:S03]  /*6a1d0*/  VIADD R153, R153, UR59 ;  /* 0x0000003b99997c36 */ /* 0x002fc60008000000 */
[----:B------:R-:W-:Y:S02]  /*6a1e0*/  LOP3.LUT R158, R158, 0xffdfffff, RZ, 0xc0, !PT ;  /* 0xffdfffff9e9e7812 */ /* 0x000fe400078ec0ff */
[----:B------:R1:W-:Y:S01]  /*6a1f0*/  STL [R1+0x2778], R153 ;  /* 0x0027789901007387 */ /* 0x0003e20000100800 */
[----:B------:R-:W-:Y:S02]  /*6a200*/  ISETP.LT.AND P0, PT, R11, UR51, !P0 ;  /* 0x000000330b007c0c */ /* 0x000fe4000c701270 */
[----:B------:R-:W-:Y:S01]  /*6a210*/  @P1 LOP3.LUT R158, R158, 0x200000, RZ, 0xfc, !PT ;  /* 0x002000009e9e1812 */ /* 0x000fe200078efcff */
[----:B-1----:R-:W-:Y:S01]  /*6a220*/  VIADD R153, R153, UR16 ;  /* 0x0000001099997c36 */ /* 0x002fe20008000000 */
[----:B----4-:R-:W-:-:S04]  /*6a230*/  ISETP.GE.AND P1, PT, R243, R152, PT ;  /* 0x00000098f300720c */ /* 0x010fc80003f26270 */
[----:B------:R1:W-:Y:S01]  /*6a240*/  STL [R1+0x2774], R153 ;  /* 0x0027749901007387 */ /* 0x0003e20000100800 */
[----:B------:R-:W-:-:S03]  /*6a250*/  ISETP.LT.AND P2, PT, R12, UR38, !P1 ;  /* 0x000000260c007c0c */ /* 0x000fc6000cf41270 */
[----:B---3--:R3:W-:Y:S01]  /*6a260*/  STL.64 [R1+0x890], R176 ;  /* 0x000890b001007387 */ /* 0x0087e20000100a00 */
[----:B-1----:R-:W-:-:S03]  /*6a270*/  VIADD R153, R153, UR17 ;  /* 0x0000001199997c36 */ /* 0x002fc60008000000 */
[----:B------:R1:W-:Y:S01]  /*6a280*/  STL.64 [R1+0x898], R178 ;  /* 0x000898b201007387 */ /* 0x0003e20000100a00 */
[----:B------:R-:W-:-:S03]  /*6a290*/  LOP3.LUT R158, R158, 0xffefffff, RZ, 0xc0, !PT ;  /* 0xffefffff9e9e7812 */ /* 0x000fc600078ec0ff */
[----:B------:R4:W-:Y:S01]  /*6a2a0*/  STL [R1+0x2870], R153 ;  /* 0x0028709901007387 */ /* 0x0009e20000100800 */
[----:B------:R-:W-:Y:S02]  /*6a2b0*/  @P0 LOP3.LUT R158, R158, 0x100000, RZ, 0xfc, !PT ;  /* 0x001000009e9e0812 */ /* 0x000fe400078efcff */
[----:B------:R-:W-:Y:S02]  /*6a2c0*/  ISETP.LT.AND P0, PT, R11, UR34, !P1 ;  /* 0x000000220b007c0c */ /* 0x000fe4000cf01270 */
[----:B------:R-:W-:-:S04]  /*6a2d0*/  LOP3.LUT R159, R159, 0xfffeffff, RZ, 0xc0, !PT ;  /* 0xfffeffff9f9f7812 */ /* 0x000fc800078ec0ff */
[----:B------:R-:W-:Y:S02]  /*6a2e0*/  @P2 LOP3.LUT R159, R159, 0x10000, RZ, 0xfc, !PT ;  /* 0x000100009f9f2812 */ /* 0x000fe400078efcff */
[----:B------:R-:W-:Y:S02]  /*6a2f0*/  LOP3.LUT R155, R155, 0xfffffffb, RZ, 0xc0, !PT ;  /* 0xfffffffb9b9b7812 */ /* 0x000fe400078ec0ff */
[----:B------:R-:W-:Y:S02]  /*6a300*/  LOP3.LUT R159, R159, 0xfffff7ff, RZ, 0xc0, !PT ;  /* 0xfffff7ff9f9f7812 */ /* 0x000fe400078ec0ff */
[----:B------:R-:W-:Y:S02]  /*6a310*/  @P1 LOP3.LUT R155, R155, 0x4, RZ, 0xfc, !PT ;  /* 0x000000049b9b1812 */ /* 0x000fe400078efcff */
[----:B------:R-:W-:Y:S02]  /*6a320*/  ISETP.GE.AND P4, PT, R11, UR36, PT ;  /* 0x000000240b007c0c */ /* 0x000fe4000bf86270 */
[----:B------:R-:W-:Y:S01]  /*6a330*/  @P0 LOP3.LUT R159, R159, 0x800, RZ, 0xfc, !PT ;  /* 0x000008009f9f0812 */ /* 0x000fe200078efcff */
[----:B------:R2:W-:Y:S01]  /*6a340*/  STL [R1+0x31a0], R2 ;  /* 0x0031a00201007387 */ /* 0x0005e20000100800 */
[----:B------:R-:W4:Y:S01]  /*6a350*/  LDC R243, c[0x0][0x244] ;  /* 0x00009100fff37b82 */ /* 0x000f220000000800 */
[----:B------:R-:W-:Y:S01]  /*6a360*/  ULDC UR6, c[0x0][0x244] ;  /* 0x0000910000067ab9 */ /* 0x000fe20000000800 */
[----:B------:R-:W-:Y:S01]  /*6a370*/  ULDC UR60, c[0x0][0x22c] ;  /* 0x00008b00003c7ab9 */ /* 0x000fe20000000800 */
[----:B---3--:R-:W3:Y:S01]  /*6a380*/  LDL.LU R177, [R1+0x49c] ;  /* 0x00049c0001b17983 */ /* 0x008ee20000300800 */
[----:B------:R-:W-:Y:S01]  /*6a390*/  IMAD R152, R11, UR6, RZ ;  /* 0x000000060b987c24 */ /* 0x000fe2000f8e02ff */
[----:B------:R-:W-:Y:S01]  /*6a3a0*/  ULDC.64 UR6, c[0x0][0x220] ;  /* 0x0000880000067ab9 */ /* 0x000fe20000000a00 */
[----:B------:R-:W-:Y:S01]  /*6a3b0*/  ULDC UR13, c[0x0][0x228] ;  /* 0x00008a00000d7ab9 */ /* 0x000fe20000000800 */
[----:B-1----:R-:W3:Y:S01]  /*6a3c0*/  LDL.LU R178, [R1+0x94] ;  /* 0x0000940001b27983 */ /* 0x002ee20000300800 */
[----:B------:R-:W-:Y:S01]  /*6a3d0*/  ULDC UR9, c[0x0][0x228] ;  /* 0x00008a0000097ab9 */ /* 0x000fe20000000800 */
[----:B------:R-:W-:Y:S01]  /*6a3e0*/  ULDC UR12, c[0x0][0x228] ;  /* 0x00008a00000c7ab9 */ /* 0x000fe20000000800 */
[----:B------:R-:W-:Y:S01]  /*6a3f0*/  ULDC UR14, c[0x0][0x228] ;  /* 0x00008a00000e7ab9 */ /* 0x000fe20000000800 */
[----:B------:R-:W3:Y:S01]  /*6a400*/  LDL.LU R179, [R1+0x9c] ;  /* 0x00009c0001b37983 */ /* 0x000ee20000300800 */
[----:B------:R-:W-:Y:S01]  /*6a410*/  ULDC UR17, c[0x0][0x228] ;  /* 0x00008a0000117ab9 */ /* 0x000fe20000000800 */
[----:B------:R-:W-:Y:S01]  /*6a420*/  ULDC UR25, c[0x0][0x228] ;  /* 0x00008a0000197ab9 */ /* 0x000fe20000000800 */
[----:B------:R-:W-:Y:S01]  /*6a430*/  ULDC UR26, c[0x0][0x228] ;  /* 0x00008a00001a7ab9 */ /* 0x000fe20000000800 */
[----:B------:R-:W3:Y:S01]  /*6a440*/  LDL.LU R176, [R1+0x494] ;  /* 0x0004940001b07983 */ /* 0x000ee20000300800 */
[----:B------:R-:W1:Y:S01]  /*6a450*/  S2R R156, SR_TID.X ;  /* 0x00000000009c7919 */ /* 0x000e620000002100 */
[----:B------:R-:W-:Y:S01]  /*6a460*/  ULDC UR27, c[0x0][0x228] ;  /* 0x00008a00001b7ab9 */ /* 0x000fe20000000800 */
[----:B------:R-:W-:Y:S01]  /*6a470*/  ULDC UR20, c[0x0][0x22c] ;  /* 0x00008b0000147ab9 */ /* 0x000fe20000000800 */
[----:B------:R-:W-:Y:S01]  /*6a480*/  ULDC UR21, c[0x0][0x228] ;  /* 0x00008a0000157ab9 */ /* 0x000fe20000000800 */
[----:B------:R-:W-:Y:S01]  /*6a490*/  ULDC UR22, c[0x0][0x228] ;  /* 0x00008a0000167ab9 */ /* 0x000fe20000000800 */
[----:B----4-:R-:W-:Y:S01]  /*6a4a0*/  IMAD R153, R243, 0x80, R152 ;  /* 0x00000080f3997824 */ /* 0x010fe200078e0298 */
[----:B------:R-:W-:Y:S01]  /*6a4b0*/  ULDC UR59, c[0x0][0x228] ;  /* 0x00008a00003b7ab9 */ /* 0x000fe20000000800 */
[----:B--2---:R-:W-:Y:S01]  /*6a4c0*/  VIADD R2, R10, 0xf3 ;  /* 0x000000f30a027836 */ /* 0x004fe20000000000 */
[----:B------:R-:W-:Y:S01]  /*6a4d0*/  ULDC UR58, c[0x0][0x228] ;  /* 0x00008a00003a7ab9 */ /* 0x000fe20000000800 */
[----:B------:R-:W-:Y:S01]  /*6a4e0*/  ULDC UR19, c[0x0][0x228] ;  /* 0x00008a0000137ab9 */ /* 0x000fe20000000800 */
[C---:B------:R-:W-:Y:S01]  /*6a4f0*/  LEA R152, P0, R153.reuse, UR6, 0x2 ;  /* 0x0000000699987c11 */ /* 0x040fe2000f8010ff */
[----:B------:R-:W-:Y:S01]  /*6a500*/  ULDC UR6, c[0x0][0x228] ;  /* 0x00008a0000067ab9 */ /* 0x000fe20000000800 */
[----:B------:R-:W-:Y:S01]  /*6a510*/  ULDC UR23, c[0x0][0x228] ;  /* 0x00008a0000177ab9 */ /* 0x000fe20000000800 */
[----:B------:R-:W-:Y:S01]  /*6a520*/  ULDC UR24, c[0x0][0x228] ;  /* 0x00008a0000187ab9 */ /* 0x000fe20000000800 */
[----:B------:R-:W-:Y:S01]  /*6a530*/  LEA.HI.X.SX32 R153, R153, UR7, 0x2, P0 ;  /* 0x0000000799997c11 */ /* 0x000fe200080f16ff */
[----:B------:R-:W-:Y:S01]  /*6a540*/  ULDC UR11, c[0x0][0x22c] ;  /* 0x00008b00000b7ab9 */ /* 0x000fe20000000800 */
        /* <DEDUP_REMOVED lines=16> */
[----:B-1----:R-:W-:Y:S01]  /*6a650*/  IMAD.SHL.U32 R180, R156, 0x10, RZ ;  /* 0x000000109cb47824 */ /* 0x002fe200078e00ff */
[----:B------:R-:W-:Y:S01]  /*6a660*/  LOP3.LUT R158, R158, 0xfff7ffff, RZ, 0xc0, !PT ;  /* 0xfff7ffff9e9e7812 */ /* 0x000fe200078ec0ff */
[C---:B------:R-:W-:Y:S01]  /*6a670*/  IMAD.SHL.U32 R154, R156.reuse, 0x40, RZ ;  /* 0x000000409c9a7824 */ /* 0x040fe200078e00ff */
[----:B------:R-:W-:Y:S01]  /*6a680*/  ULDC UR7, c[0x0][0x228] ;  /* 0x00008a0000077ab9 */ /* 0x000fe20000000800 */
[----:B------:R-:W-:Y:S01]  /*6a690*/  IMAD.SHL.U32 R181, R156, 0x8, RZ ;  /* 0x000000089cb57824 */ /* 0x000fe200078e00ff */
[----:B------:R-:W-:Y:S01]  /*6a6a0*/  LOP3.LUT R180, R180, 0xf0, RZ, 0xc0, !PT ;  /* 0x000000f0b4b47812 */ /* 0x000fe200078ec0ff */
[----:B------:R-:W-:Y:S01]  /*6a6b0*/  ULDC UR42, c[0x0][0x228] ;  /* 0x00008a00002a7ab9 */ /* 0x000fe20000000800 */
[----:B------:R-:W-:Y:S01]  /*6a6c0*/  LOP3.LUT R154, R154, 0x400, RZ, 0xc0, !PT ;  /* 0x000004009a9a7812 */ /* 0x000fe200078ec0ff */
[----:B------:R-:W-:Y:S01]  /*6a6d0*/  ULDC UR43, c[0x0][0x228] ;  /* 0x00008a00002b7ab9 */ /* 0x000fe20000000800 */
[----:B------:R-:W-:Y:S01]  /*6a6e0*/  ULDC UR44, c[0x0][0x228] ;  /* 0x00008a00002c7ab9 */ /* 0x000fe20000000800 */
[----:B------:R-:W-:Y:S01]  /*6a6f0*/  ULDC UR41, c[0x0][0x248] ;  /* 0x0000920000297ab9 */ /* 0x000fe20000000800 */
[----:B------:R-:W-:Y:S01]  /*6a700*/  IADD3 R154, R154, UR61, R180 ;  /* 0x0000003d9a9a7c10 */ /* 0x000fe2000fffe0b4 */
[----:B------:R-:W-:Y:S01]  /*6a710*/  ULDC UR40, c[0x0][0x248] ;  /* 0x0000920000287ab9 */ /* 0x000fe20000000800 */
[----:B------:R-:W-:Y:S01]  /*6a720*/  LOP3.LUT R180, R181, 0x300, RZ, 0xc0, !PT ;  /* 0x00000300b5b47812 */ /* 0x000fe200078ec0ff */
[----:B------:R-:W-:Y:S01]  /*6a730*/  ULDC UR38, c[0x0][0x228] ;  /* 0x00008a0000267ab9 */ /* 0x000fe20000000800 */
[----:B------:R-:W-:Y:S01]  /*6a740*/  ULDC UR37, c[0x0][0x228] ;  /* 0x00008a0000257ab9 */ /* 0x000fe20000000800 */
[----:B------:R-:W-:Y:S01]  /*6a750*/  ULDC UR39, c[0x0][0x228] ;  /* 0x00008a0000277ab9 */ /* 0x000fe20000000800 */
[----:B------:R-:W-:Y:S01]  /*6a760*/  ULDC UR32, c[0x0][0x22c] ;  /* 0x00008b0000207ab9 */ /* 0x000fe20000000800 */
[----:B------:R-:W-:Y:S01]  /*6a770*/  IMAD.IADD R154, R154, 0x1, R180 ;  /* 0x000000019a9a7824 */ /* 0x000fe200078e02b4 */
        /* <DEDUP_REMOVED lines=10> */
[----:B---3--:R1:W-:Y:S01]  /*6a820*/  STSM.16.M88.4 [R0], R176 ;  /* 0x000000b000007844 */ /* 0x0083e20000000200 */
[----:B------:R-:W-:Y:S06]  /*6a830*/  BAR.SYNC.DEFER_BLOCKING 0x0 ;  /* 0x0000000000007b1d */ /* 0x000fec0000010000 */
[----:B-1----:R-:W2:Y:S04]  /*6a840*/  LDL.LU R176, [R1+0x1ca0] ;  /* 0x001ca00001b07983 */ /* 0x002ea80000300800 */
[----:B------:R-:W2:Y:S04]  /*6a850*/  LDL.LU R177, [R1+0x1ca8] ;  /* 0x001ca80001b17983 */ /* 0x000ea80000300800 */
[----:B------:R-:W2:Y:S04]  /*6a860*/  LDL.LU R178, [R1+0x18a0] ;  /* 0x0018a00001b27983 */ /* 0x000ea80000300800 */
[----:B------:R-:W2:Y:S04]  /*6a870*/  LDL.LU R179, [R1+0x18a8] ;  /* 0x0018a80001b37983 */ /* 0x000ea80000300800 */
[----:B------:R-:W1:Y:S01]  /*6a880*/  LDS.128 R180, [R15] ;  /* 0x000000000fb47984 */ /* 0x000e620000000c00 */
[----:B------:R-:W-:Y:S06]  /*6a890*/  BAR.SYNC.DEFER_BLOCKING 0x0 ;  /* 0x0000000000007b1d */ /* 0x000fec0000010000 */
[----:B-1----:R1:W-:Y:S04]  /*6a8a0*/  STL.64 [R1+0x490], R180 ;  /* 0x000490b401007387 */ /* 0x0023e80000100a00 */
[----:B------:R3:W-:Y:S04]  /*6a8b0*/  STL.64 [R1+0x498], R182 ;  /* 0x000498b601007387 */ /* 0x0007e80000100a00 */
[----:B-1----:R-:W4:Y:S04]  /*6a8c0*/  LDL.LU R180, [R1+0x14a0] ;  /* 0x0014a00001b47983 */ /* 0x002f280000300800 */
[----:B------:R-:W4:Y:S04]  /*6a8d0*/  LDL.LU R181, [R1+0x14a8] ;  /* 0x0014a80001b57983 */ /* 0x000f280000300800 */
[----:B---3--:R-:W4:Y:S04]  /*6a8e0*/  LDL.LU R182, [R1+0x10a0] ;  /* 0x0010a00001b67983 */ /* 0x008f280000300800 */
[----:B------:R-:W4:Y:S04]  /*6a8f0*/  LDL.LU R183, [R1+0x10a8] ;  /* 0x0010a80001b77983 */ /* 0x000f280000300800 */
[----:B--2---:R1:W-:Y:S01]  /*6a900*/  STSM.16.M88.4 [R0], R176 ;  /* 0x000000b000007844 */ /* 0x0043e20000000200 */
[----:B------:R-:W-:Y:S06]  /*6a910*/  BAR.SYNC.DEFER_BLOCKING 0x0 ;  /* 0x0000000000007b1d */ /* 0x000fec0000010000 */
[----:B-1----:R-:W2:Y:S04]  /*6a920*/  LDL.LU R176, [R1+0xca0] ;  /* 0x000ca00001b07983 */ /* 0x002ea80000300800 */
[----:B------:R-:W2:Y:S04]  /*6a930*/  LDL.LU R177, [R1+0xca8] ;  /* 0x000ca80001b17983 */ /* 0x000ea80000300800 */
[----:B------:R-:W2:Y:S04]  /*6a940*/  LDL.LU R178, [R1+0x8a0] ;  /* 0x0008a00001b27983 */ /* 0x000ea80000300800 */
[----:B------:R-:W1:Y:S01]  /*6a950*/  LDS.128 R184, [R15] ;  /* 0x000000000fb87984 */ /* 0x000e620000000c00 */
[----:B------:R-:W-:Y:S06]  /*6a960*/  BAR.SYNC.DEFER_BLOCKING 0x0 ;  /* 0x0000000000007b1d */ /* 0x000fec0000010000 */
[----:B------:R-:W2:Y:S04]  /*6a970*/  LDL.LU R179, [R1+0x8a8] ;  /* 0x0008a80001b37983 */ /* 0x000ea80000300800 */
[----:B----4-:R-:W-:Y:S01]  /*6a980*/  STSM.16.M88.4 [R0], R180 ;  /* 0x000000b400007844 */ /* 0x010fe20000000200 */
[----:B------:R-:W-:Y:S06]  /*6a990*/  BAR.SYNC.DEFER_BLOCKING 0x0 ;  /* 0x0000000000007b1d */ /* 0x000fec0000010000 */
[----:B------:R-:W3:Y:S04]  /*6a9a0*/  LDS.128 R180, [R15] ;  /* 0x000000000fb47984 */ /* 0x000ee80000000c00 */
[----:B-1----:R-:W-:Y:S04]  /*6a9b0*/  STL.64 [R1+0x1c90], R184 ;  /* 0x001c90b801007387 */ /* 0x002fe80000100a00 */
[----:B------:R-:W-:Y:S01]  /*6a9c0*/  STL.64 [R1+0x1c98], R186 ;  /* 0x001c98ba01007387 */ /* 0x000fe20000100a00 */
[----:B------:R-:W-:Y:S06]  /*6a9d0*/  BAR.SYNC.DEFER_BLOCKING 0x0 ;  /* 0x0000000000007b1d */ /* 0x000fec0000010000 */
[----:B---3--:R1:W-:Y:S04]  /*6a9e0*/  STL.64 [R1+0x1890], R180 ;  /* 0x001890b401007387 */ /* 0x0083e80000100a00 */
        /* <DEDUP_REMOVED lines=33> */
[----:B-1----:R-:W-:Y:S04]  /*6ac00*/  STL.64 [R1+0xc90], R184 ;  /* 0x000c90b801007387 */ /* 0x002fe80000100a00 */
[----:B------:R-:W-:Y:S04]  /*6ac10*/  STL.64 [R1+0xc98], R186 ;  /* 0x000c98ba01007387 */ /* 0x000fe80000100a00 */
[----:B----4-:R-:W-:Y:S01]  /*6ac20*/  STSM.16.M88.4 [R0], R180 ;  /* 0x000000b400007844 */ /* 0x010fe20000000200 */
[----:B------:R-:W-:Y:S06]  /*6ac30*/  BAR.SYNC.DEFER_BLOCKING 0x0 ;  /* 0x0000000000007b1d */ /* 0x000fec0000010000 */
[----:B------:R-:W1:Y:S02]  /*6ac40*/  LDS.128 R180, [R15] ;  /* 0x000000000fb47984 */ /* 0x000e640000000c00 */
        /* <DEDUP_REMOVED lines=132> */
[----:B------:R-:W2:Y:S04]  /*6b490*/  LDL.LU R179, [R1+0x18cc] ;  /* 0x0018cc0001b37983 */ /* 0x000ea80000300800 */
[----:B------:R-:W1:Y:S01]  /*6b4a0*/  LDS.128 R184, [R15] ;  /* 0x000000000fb87984 */ /* 0x000e620000000c00 */
[----:B------:R-:W-:Y:S06]  /*6b4b0*/  BAR.SYNC.DEFER_BLOCKING 0x0 ;  /* 0x0000000000007b1d */ /* 0x000fec0000010000 */
        /* <DEDUP_REMOVED lines=66> */
[----:B--2---:R2:W-:Y:S04]  /*6b8e0*/  STSM.16.M88.4 [R0], R176 ;  /* 0x000000b000007844 */ /* 0x0045e80000000200 */
[----:B-1----:R-:W-:Y:S04]  /*6b8f0*/  STL.64 [R1+0x1cc0], R180 ;  /* 0x001cc0b401007387 */ /* 0x002fe80000100a00 */
[----:B------:R-:W-:Y:S04]  /*6b900*/  STL.64 [R1+0x1cc8], R182 ;  /* 0x001cc8b601007387 */ /* 0x000fe80000100a00 */
[----:B--2---:R-:W2:Y:S04]  /*6b910*/  LDL.LU R176, [R1+0x4d0] ;  /* 0x0004d00001b07983 */ /* 0x004ea80000300800 */
[----:B------:R-:W2:Y:S04]  /*6b920*/  LDL.LU R177, [R1+0x4d8] ;  /* 0x0004d80001b17983 */ /* 0x000ea80000300800 */
[----:B------:R-:W2:Y:S04]  /*6b930*/  LDL.LU R178, [R1+0xd0] ;  /* 0x0000d00001b27983 */ /* 0x000ea80000300800 */
[----:B------:R-:W2:Y:S01]  /*6b940*/  LDL.LU R179, [R1+0xd8] ;  /* 0x0000d80001b37983 */ /* 0x000ea20000300800 */
[----:B------:R-:W-:Y:S06]  /*6b950*/  BAR.SYNC.DEFER_BLOCKING 0x0 ;  /* 0x0000000000007b1d */ /* 0x000fec0000010000 */
[----:B------:R-:W1:Y:S02]  /*6b960*/  LDS.128 R180, [R15] ;  /* 0x000000000fb47984 */ /* 0x000e640000000c00 */
[----:B------:R-:W-:Y:S06]  /*6b970*/  BAR.SYNC.DEFER_BLOCKING 0x0 ;  /* 0x0000000000007b1d */ /* 0x000fec0000010000 */
[----:B-1----:R-:W-:Y:S04]  /*6b980*/  STL.64 [R1+0x18c0], R180 ;  /* 0x0018c0b401007387 */ /* 0x002fe80000100a00 */
[----:B------:R-:W-:Y:S01]  /*6b990*/  STL.64 [R1+0x18c8], R182 ;  /* 0x0018c8b601007387 */ /* 0x000fe20000100a00 */
[----:B------:R-:W-:-:S04]  /*6b9a0*/  LOP3.LUT R156, R156, 0x7f, RZ, 0xc0, !PT ;  /* 0x0000007f9c9c7812 */ /* 0x000fc800078ec0ff */
[----:B------:R-:W-:Y:S01]  /*6b9b0*/  LEA R156, R156, UR61, 0x4 ;  /* 0x0000003d9c9c7c11 */ /* 0x000fe2000f8e20ff */
[----:B------:R-:W-:Y:S01]  /*6b9c0*/  ULDC UR61, c[0x0][0x228] ;  /* 0x00008a00003d7ab9 */ /* 0x000fe20000000800 */
[----:B--2---:R1:W-:Y:S01]  /*6b9d0*/  STSM.16.M88.4 [R154], R176 ;  /* 0x000000b09a007844 */ /* 0x0043e20000000200 */
[----:B------:R-:W-:Y:S06]  /*6b9e0*/  BAR.SYNC.DEFER_BLOCKING 0x0 ;  /* 0x0000000000007b1d */ /* 0x000fec0000010000 */
[----:B-1----:R-:W2:Y:S04]  /*6b9f0*/  LDL.LU R176, [R1+0x1cd4] ;  /* 0x001cd40001b07983 */ /* 0x002ea80000300800 */
[----:B------:R-:W2:Y:S04]  /*6ba00*/  LDL.LU R177, [R1+0x1cdc] ;  /* 0x001cdc0001b17983 */ /* 0x000ea80000300800 */
[----:B------:R-:W2:Y:S04]  /*6ba10*/  LDL.LU R178, [R1+0x18d4] ;  /* 0x0018d40001b27983 */ /* 0x000ea80000300800 */
[----:B------:R-:W2:Y:S04]  /*6ba20*/  LDL.LU R179, [R1+0x18dc] ;  /* 0x0018dc0001b37983 */ /* 0x000ea80000300800 */
[----:B------:R-:W1:Y:S04]  /*6ba30*/  LDS.128 R184, [R156] ;  /* 0x000000009cb87984 */ /* 0x000e680000000c00 */
[----:B------:R-:W3:Y:S01]  /*6ba40*/  LDL.LU R180, [R1+0x14d4] ;  /* 0x0014d40001b47983 */ /* 0x000ee20000300800 */
[----:B------:R-:W-:Y:S06]  /*6ba50*/  BAR.SYNC.DEFER_BLOCKING 0x0 ;  /* 0x0000000000007b1d */ /* 0x000fec0000010000 */
[----:B-1----:R-:W-:Y:S04]  /*6ba60*/  STL.64 [R1+0x14c0], R184 ;  /* 0x0014c0b801007387 */ /* 0x002fe80000100a00 */
[----:B------:R-:W-:Y:S04]  /*6ba70*/  STL.64 [R1+0x14c8], R186 ;  /* 0x0014c8ba01007387 */ /* 0x000fe80000100a00 */
[----:B------:R-:W3:Y:S04]  /*6ba80*/  LDL.LU R181, [R1+0x14dc] ;  /* 0x0014dc0001b57983 */ /* 0x000ee80000300800 */
[----:B------:R-:W3:Y:S04]  /*6ba90*/  LDL.LU R182, [R1+0x10d4] ;  /* 0x0010d40001b67983 */ /* 0x000ee80000300800 */
[----:B------:R-:W3:Y:S04]  /*6baa0*/  LDL.LU R183, [R1+0x10dc] ;  /* 0x0010dc0001b77983 */ /* 0x000ee80000300800 */
[----:B--2---:R1:W-:Y:S01]  /*6bab0*/  STSM.16.M88.4 [R154], R176 ;  /* 0x000000b09a007844 */ /* 0x0043e20000000200 */
[----:B------:R-:W-:Y:S06]  /*6bac0*/  BAR.SYNC.DEFER_BLOCKING 0x0 ;  /* 0x0000000000007b1d */ /* 0x000fec0000010000 */
[----:B-1----:R-:W2:Y:S04]  /*6bad0*/  LDL.LU R176, [R1+0xcd4] ;  /* 0x000cd40001b07983 */ /* 0x002ea80000300800 */
[----:B------:R-:W1:Y:S01]  /*6bae0*/  LDS.128 R184, [R156] ;  /* 0x000000009cb87984 */ /* 0x000e620000000c00 */
[----:B------:R-:W-:Y:S06]  /*6baf0*/  BAR.SYNC.DEFER_BLOCKING 0x0 ;  /* 0x0000000000007b1d */ /* 0x000fec0000010000 */
[----:B-1----:R-:W-:Y:S04]  /*6bb00*/  STL.64 [R1+0x10c0], R184 ;  /* 0x0010c0b801007387 */ /* 0x002fe80000100a00 */
[----:B------:R-:W-:Y:S04]  /*6bb10*/  STL.64 [R1+0x10c8], R186 ;  /* 0x0010c8ba01007387 */ /* 0x000fe80000100a00 */
[----:B------:R-:W2:Y:S04]  /*6bb20*/  LDL.LU R177, [R1+0xcdc] ;  /* 0x000cdc0001b17983 */ /* 0x000ea80000300800 */
[----:B------:R-:W2:Y:S04]  /*6bb30*/  LDL.LU R178, [R1+0x8d4] ;  /* 0x0008d40001b27983 */ /* 0x000ea80000300800 */
[----:B------:R-:W2:Y:S04]  /*6bb40*/  LDL.LU R179, [R1+0x8dc] ;  /* 0x0008dc0001b37983 */ /* 0x000ea80000300800 */
[----:B---3--:R1:W-:Y:S01]  /*6bb50*/  STSM.16.M88.4 [R154], R180 ;  /* 0x000000b49a007844 */ /* 0x0083e20000000200 */
[----:B------:R-:W-:Y:S06]  /*6bb60*/  BAR.SYNC.DEFER_BLOCKING 0x0 ;  /* 0x0000000000007b1d */ /* 0x000fec0000010000 */
[----:B-1----:R-:W3:Y:S04]  /*6bb70*/  LDL.LU R180, [R1+0x4d4] ;  /* 0x0004d40001b47983 */ /* 0x002ee80000300800 */
[----:B------:R-:W1:Y:S01]  /*6bb80*/  LDS.128 R184, [R156] ;  /* 0x000000009cb87984 */ /* 0x000e620000000c00 */
        /* <DEDUP_REMOVED lines=1483> */
[----:B------:R-:W3:Y:S01]  /*71840*/  LDL.LU R181, [R1+0x208] ;  /* 0x0002080001b57983 */ /* 0x000ee20000300800 */
[----:B------:R-:W-:-:S02]  /*71850*/  IMAD.MOV.U32 R182, RZ, RZ, R24 ;  /* 0x000000ffffb67224 */ /* 0x000fc400078e0018 */
[----:B------:R-:W-:Y:S01]  /*71860*/  IMAD.MOV.U32 R183, RZ, RZ, R26 ;  /* 0x000000ffffb77224 */ /* 0x000fe200078e001a */
        /* <DEDUP_REMOVED lines=145> */
[----:B-1----:R1:W-:Y:S04]  /*72180*/  STL.64 [R1+0x1ee0], R184 ;  /* 0x001ee0b801007387 */ /* 0x0023e80000100a00 */
[----:B------:R-:W-:Y:S04]  /*72190*/  STL.64 [R1+0x1ee8], R186 ;  /* 0x001ee8ba01007387 */ /* 0x000fe80000100a00 */
[----:B------:R-:W2:Y:S04]  /*721a0*/  LDL.LU R177, [R1+0xa28] ;  /* 0x000a280001b17983 */ /* 0x000ea80000300800 */
[----:B------:R-:W2:Y:S04]  /*721b0*/  LDL.LU R178, [R1+0x620] ;  /* 0x0006200001b27983 */ /* 0x000ea80000300800 */
[----:B------:R-:W2:Y:S04]  /*721c0*/  LDL.LU R179, [R1+0x628] ;  /* 0x0006280001b37983 */ /* 0x000ea80000300800 */
[----:B---3--:R-:W-:Y:S01]  /*721d0*/  STSM.16.M88.4 [R154], R180 ;  /* 0x000000b49a007844 */ /* 0x008fe20000000200 */
[----:B------:R-:W-:Y:S06]  /*721e0*/  BAR.SYNC.DEFER_BLOCKING 0x0 ;  /* 0x0000000000007b1d */ /* 0x000fec0000010000 */
[----:B-1----:R-:W3:Y:S04]  /*721f0*/  LDL.LU R184, [R1+0x220] ;  /* 0x0002200001b87983 */ /* 0x002ee80000300800 */
[----:B------:R-:W1:Y:S01]  /*72200*/  LDS.128 R180, [R156] ;  /* 0x000000009cb47984 */ /* 0x000e620000000c00 */
[----:B------:R-:W-:Y:S06]  /*72210*/  BAR.SYNC.DEFER_BLOCKING 0x0 ;  /* 0x0000000000007b1d */ /* 0x000fec0000010000 */
[----:B-1----:R1:W-:Y:S04]  /*72220*/  STL.64 [R1+0x1a10], R180 ;  /* 0x001a10b401007387 */ /* 0x0023e80000100a00 */
[----:B------:R-:W-:Y:S04]  /*72230*/  STL.64 [R1+0x1a18], R182 ;  /* 0x001a18b601007387 */ /* 0x000fe80000100a00 */
[----:B------:R-:W3:Y:S04]  /*72240*/  LDL.LU R185, [R1+0x228] ;  /* 0x0002280001b97983 */ /* 0x000ee80000300800 */
[----:B-1----:R-:W4:Y:S01]  /*72250*/  LDL.LU R180, [R1+0x1a24] ;  /* 0x001a240001b47983 */ /* 0x002f220000300800 */
[----:B------:R-:W-:-:S02]  /*72260*/  IMAD.MOV.U32 R186, RZ, RZ, R32 ;  /* 0x000000ffffba7224 */ /* 0x000fc400078e0020 */
[----:B------:R-:W-:Y:S01]  /*72270*/  IMAD.MOV.U32 R187, RZ, RZ, R34 ;  /* 0x000000ffffbb7224 */ /* 0x000fe200078e0022 */
[----:B--2---:R-:W-:Y:S01]  /*72280*/  STSM.16.M88.4 [R154], R176 ;  /* 0x000000b09a007844 */ /* 0x004fe20000000200 */
[----:B------:R-:W-:Y:S06]  /*72290*/  BAR.SYNC.DEFER_BLOCKING 0x0 ;  /* 0x0000000000007b1d */ /* 0x000fec0000010000 */
[----:B------:R-:W1:Y:S02]  /*722a0*/  LDS.128 R176, [R156] ;  /* 0x000000009cb07984 */ /* 0x000e640000000c00 */
[----:B------:R-:W-:Y:S06]  /*722b0*/  BAR.SYNC.DEFER_BLOCKING 0x0 ;  /* 0x0000000000007b1d */ /* 0x000fec0000010000 */
[----:B-1----:R1:W-:Y:S04]  /*722c0*/  STL.64 [R1+0x1610], R176 ;  /* 0x001610b001007387 */ /* 0x0023e80000100a00 */
[----:B------:R-:W-:Y:S04]  /*722d0*/  STL.64 [R1+0x1618], R178 ;  /* 0x001618b201007387 */ /* 0x000fe80000100a00 */
[----:B------:R-:W4:Y:S04]  /*722e0*/  LDL.LU R181, [R1+0x1a2c] ;  /* 0x001a2c0001b57983 */ /* 0x000f280000300800 */
[----:B------:R-:W4:Y:S04]  /*722f0*/  LDL.LU R182, [R1+0x1624] ;  /* 0x0016240001b67983 */ /* 0x000f280000300800 */
[----:B------:R-:W4:Y:S04]  /*72300*/  LDL.LU R183, [R1+0x162c] ;  /* 0x00162c0001b77983 */ /* 0x000f280000300800 */
[----:B---3--:R-:W-:Y:S01]  /*72310*/  STSM.16.M88.4 [R154], R184 ;  /* 0x000000b89a007844 */ /* 0x008fe20000000200 */
        /* <DEDUP_REMOVED lines=9> */
[----:B----4-:R1:W-:Y:S01]  /*723b0*/  STSM.16.M88.4 [R154], R180 ;  /* 0x000000b49a007844 */ /* 0x0103e20000000200 */
        /* <DEDUP_REMOVED lines=16> */
[----:B------:R-:W2:Y:S01]  /*724c0*/  LDL.LU R177, [R1+0x22c] ;  /* 0x00022c0001b17983 */ /* 0x000ea20000300800 */
[----:B------:R-:W-:-:S03]  /*724d0*/  IMAD.MOV.U32 R178, RZ, RZ, R33 ;  /* 0x000000ffffb27224 */ /* 0x000fc600078e0021 */
[----:B------:R-:W4:Y:S01]  /*724e0*/  LDL.LU R32, [R1+0x1a30] ;  /* 0x001a300001207983 */ /* 0x000f220000300800 */
[----:B------:R-:W-:-:S03]  /*724f0*/  IMAD.MOV.U32 R179, RZ, RZ, R35 ;  /* 0x000000ffffb37224 */ /* 0x000fc600078e0023 */
[----:B---3--:R-:W-:Y:S01]  /*72500*/  STSM.16.M88.4 [R154], R180 ;  /* 0x000000b49a007844 */ /* 0x008fe20000000200 */
[----:B------:R-:W-:Y:S06]  /*72510*/  BAR.SYNC.DEFER_BLOCKING 0x0 ;  /* 0x0000000000007b1d */ /* 0x000fec0000010000 */
[----:B------:R-:W1:Y:S02]  /*72520*/  LDS.128 R180, [R156] ;  /* 0x000000009cb47984 */ /* 0x000e640000000c00 */
[----:B------:R-:W-:Y:S06]  /*72530*/  BAR.SYNC.DEFER_BLOCKING 0x0 ;  /* 0x0000000000007b1d */ /* 0x000fec0000010000 */
[----:B-1----:R-:W-:Y:S04]  /*72540*/  STL.64 [R1+0x620], R180 ;  /* 0x000620b401007387 */ /* 0x002fe80000100a00 */
[----:B------:R-:W-:Y:S04]  /*72550*/  STL.64 [R1+0x628], R182 ;  /* 0x000628b601007387 */ /* 0x000fe80000100a00 */
[----:B------:R-:W4:Y:S04]  /*72560*/  LDL.LU R33, [R1+0x1a38] ;  /* 0x001a380001217983 */ /* 0x000f280000300800 */
[----:B------:R-:W4:Y:S04]  /*72570*/  LDL.LU R34, [R1+0x1630] ;  /* 0x0016300001227983 */ /* 0x000f280000300800 */
[----:B------:R-:W4:Y:S04]  /*72580*/  LDL.LU R35, [R1+0x1638] ;  /* 0x0016380001237983 */ /* 0x000f280000300800 */
        /* <DEDUP_REMOVED lines=28> */
[----:B------:R-:W-:-:S02]  /*72750*/  IMAD.MOV.U32 R178, RZ, RZ, R36 ;  /* 0x000000ffffb27224 */ /* 0x000fc400078e0024 */
[----:B------:R-:W-:Y:S01]  /*72760*/  IMAD.MOV.U32 R179, RZ, RZ, R38 ;  /* 0x000000ffffb37224 */ /* 0x000fe200078e0026 */
        /* <DEDUP_REMOVED lines=45> */
[----:B-1----:R1:W-:Y:S04]  /*72a40*/  STL.64 [R1+0x630], R36 ;  /* 0x0006302401007387 */ /* 0x0023e80000100a00 */
[----:B------:R-:W-:Y:S04]  /*72a50*/  STL.64 [R1+0x638], R38 ;  /* 0x0006382601007387 */ /* 0x000fe80000100a00 */
[----:B------:R-:W3:Y:S04]  /*72a60*/  LDL.LU R33, [R1+0x1a48] ;  /* 0x001a480001217983 */ /* 0x000ee80000300800 */
[----:B------:R-:W3:Y:S04]  /*72a70*/  LDL.LU R34, [R1+0x1640] ;  /* 0x0016400001227983 */ /* 0x000ee80000300800 */
[----:B------:R-:W3:Y:S04]  /*72a80*/  LDL.LU R35, [R1+0x1648] ;  /* 0x0016480001237983 */ /* 0x000ee80000300800 */
[----:B--2---:R-:W-:Y:S01]  /*72a90*/  STSM.16.M88.4 [R154], R176 ;  /* 0x000000b09a007844 */ /* 0x004fe20000000200 */
        /* <DEDUP_REMOVED lines=277> */
[----:B--2---:R1:W-:Y:S04]  /*73bf0*/  STSM.16.M88.4 [R154], R36 ;  /* 0x000000249a007844 */ /* 0x0043e80000000200 */
[----:B------:R-:W3:Y:S04]  /*73c00*/  LDL.LU R34, [R1+0x1674] ;  /* 0x0016740001227983 */ /* 0x000ee80000300800 */
[----:B------:R-:W3:Y:S01]  /*73c10*/  LDL.LU R35, [R1+0x167c] ;  /* 0x00167c0001237983 */ /* 0x000ee20000300800 */
        /* <DEDUP_REMOVED lines=18> */
[----:B--2---:R1:W-:Y:S04]  /*73d40*/  STSM.16.M88.4 [R154], R36 ;  /* 0x000000249a007844 */ /* 0x0043e80000000200 */
[----:B------:R-:W3:Y:S01]  /*73d50*/  LDL.LU R35, [R1+0x67c] ;  /* 0x00067c0001237983 */ /* 0x000ee20000300800 */
        /* <DEDUP_REMOVED lines=16> */
[----:B--2---:R1:W-:Y:S04]  /*73e60*/  STSM.16.M88.4 [R154], R36 ;  /* 0x000000249a007844 */ /* 0x0043e80000000200 */
[----:B------:R-:W3:Y:S01]  /*73e70*/  LDL.LU R33, [R1+0x1a88] ;  /* 0x001a880001217983 */ /* 0x000ee20000300800 */
[----:B------:R-:W-:Y:S06]  /*73e80*/  BAR.SYNC.DEFER_BLOCKING 0x0 ;  /* 0x0000000000007b1d */ /* 0x000fec0000010000 */
[----:B------:R-:W3:Y:S04]  /*73e90*/  LDL.LU R34, [R1+0x1680] ;  /* 0x0016800001227983 */ /* 0x000ee80000300800 */
[----:B------:R-:W3:Y:S04]  /*73ea0*/  LDL.LU R35, [R1+0x1688] ;  /* 0x0016880001237983 */ /* 0x000ee80000300800 */
        /* <DEDUP_REMOVED lines=14> */
[----:B--2---:R1:W-:Y:S04]  /*73f90*/  STSM.16.M88.4 [R154], R36 ;  /* 0x000000249a007844 */ /* 0x0043e80000000200 */
[----:B------:R-:W-:Y:S04]  /*73fa0*/  STL.64 [R1+0x1f68], R42 ;  /* 0x001f682a01007387 */ /* 0x000fe80000100a00 */
        /* <DEDUP_REMOVED lines=17> */
[----:B--2---:R2:W-:Y:S04]  /*740c0*/  STSM.16.M88.4 [R154], R36 ;  /* 0x000000249a007844 */ /* 0x0045e80000000200 */
[----:B-1----:R-:W-:Y:S04]  /*740d0*/  STL.64 [R1+0x1670], R40 ;  /* 0x0016702801007387 */ /* 0x002fe80000100a00 */
[----:B------:R-:W-:Y:S01]  /*740e0*/  STL.64 [R1+0x1678], R42 ;  /* 0x0016782a01007387 */ /* 0x000fe20000100a00 */
[----:B------:R-:W-:Y:S06]  /*740f0*/  BAR.SYNC.DEFER_BLOCKING 0x0 ;  /* 0x0000000000007b1d */ /* 0x000fec0000010000 */
[----:B------:R-:W3:Y:S04]  /*74100*/  LDL.LU R33, [R1+0x1a8c] ;  /* 0x001a8c0001217983 */ /* 0x000ee80000300800 */
[----:B------:R-:W3:Y:S04]  /*74110*/  LDL.LU R34, [R1+0x1684] ;  /* 0x0016840001227983 */ /* 0x000ee80000300800 */
[----:B------:R-:W3:Y:S04]  /*74120*/  LDL.LU R35, [R1+0x168c] ;  /* 0x00168c0001237983 */ /* 0x000ee80000300800 */
[----:B--2---:R-:W2:Y:S04]  /*74130*/  LDL.LU R36, [R1+0x1284] ;  /* 0x0012840001247983 */ /* 0x004ea80000300800 */
        /* <DEDUP_REMOVED lines=265> */
[----:B------:R-:W-:Y:S01]  /*751d0*/  ISETP.GE.AND P0, PT, R2, UR60, PT ;  /* 0x0000003c02007c0c */ /* 0x000fe2000bf06270 */
[----:B------:R-:W-:Y:S01]  /*751e0*/  IMAD.MOV.U32 R38, RZ, RZ, R69 ;  /* 0x000000ffff267224 */ /* 0x000fe200078e0045 */
[----:B------:R-:W-:Y:S01]  /*751f0*/  LOP3.LUT R29, R29, 0x7fffffff, RZ, 0xc0, !PT ;  /* 0x7fffffff1d1d7812 */ /* 0x000fe200078ec0ff */
[----:B------:R-:W-:Y:S01]  /*75200*/  IMAD.MOV.U32 R39, RZ, RZ, R71 ;  /* 0x000000ffff277224 */ /* 0x000fe200078e0047 */
        /* <DEDUP_REMOVED lines=8> */
[----:B------:R-:W-:Y:S01]  /*75290*/  VIADD R69, R10, 0xf1 ;  /* 0x000000f10a457836 */ /* 0x000fe20000000000 */
[----:B------:R-:W-:-:S04]  /*752a0*/  ULDC UR60, c[0x0][0x228] ;  /* 0x00008a00003c7ab9 */ /* 0x000fc80000000800 */
[----:B------:R-:W-:Y:S01]  /*752b0*/  @P3 LOP3.LUT R158, R158, 0x80000, RZ, 0xfc, !PT ;  /* 0x000800009e9e3812 */ /* 0x000fe200078efcff */
[----:B------:R-:W-:Y:S01]  /*752c0*/  VIADD R66, R10, 0xee ;  /* 0x000000ee0a427836 */ /* 0x000fe20000000000 */
[----:B------:R-:W-:Y:S02]  /*752d0*/  ULDC UR9, c[0x0][0x228] ;  /* 0x00008a0000097ab9 */ /* 0x000fe40000000800 */
[----:B------:R-:W-:-:S04]  /*752e0*/  LOP3.LUT R158, R158, 0xfffbffff, RZ, 0xc0, !PT ;  /* 0xfffbffff9e9e7812 */ /* 0x000fc800078ec0ff */
[----:B------:R-:W-:Y:S02]  /*752f0*/  @P2 LOP3.LUT R158, R158, 0x40000, RZ, 0xfc, !PT ;  /* 0x000400009e9e2812 */ /* 0x000fe400078efcff */
[----:B------:R-:W-:Y:S01]  /*75300*/  ISETP.LT.AND P0, PT, R11, UR61, !P0 ;  /* 0x0000003d0b007c0c */ /* 0x000fe2000c701270 */
[----:B------:R-:W-:Y:S01]  /*75310*/  VIADD R65, R10, 0xed ;  /* 0x000000ed0a417836 */ /* 0x000fe20000000000 */
[----:B------:R-:W-:Y:S01]  /*75320*/  LOP3.LUT R158, R158, 0xfffdffff, RZ, 0xc0, !PT ;  /* 0xfffdffff9e9e7812 */ /* 0x000fe200078ec0ff */
[----:B------:R-:W-:Y:S01]  /*75330*/  VIADD R64, R10, 0xec ;  /* 0x000000ec0a407836 */ /* 0x000fe20000000000 */
[----:B------:R-:W-:Y:S02]  /*75340*/  ULDC UR61, c[0x0][0x22c] ;  /* 0x00008b00003d7ab9 */ /* 0x000fe40000000800 */
[----:B------:R-:W-:-:S04]  /*75350*/  @P1 LOP3.LUT R158, R158, 0x20000, RZ, 0xfc, !PT ;  /* 0x000200009e9e1812 */ /* 0x000fc800078efcff */
[----:B------:R-:W-:-:S04]  /*75360*/  LOP3.LUT R158, R158, 0xfffeffff, RZ, 0xc0, !PT ;  /* 0xfffeffff9e9e7812 */ /* 0x000fc800078ec0ff */
[----:B------:R-:W-:Y:S02]  /*75370*/  @P0 LOP3.LUT R158, R158, 0x10000, RZ, 0xfc, !PT ;  /* 0x000100009e9e0812 */ /* 0x000fe400078efcff */
[----:B------:R-:W-:-:S04]  /*75380*/  ISETP.GE.AND P0, PT, R70, UR13, PT ;  /* 0x0000000d46007c0c */ /* 0x000fc8000bf06270 */
[----:B------:R-:W-:Y:S01]  /*75390*/  ISETP.LT.AND P3, PT, R14, UR12, !P0 ;  /* 0x0000000c0e007c0c */ /* 0x000fe2000c761270 */
[----:B------:R-:W-:Y:S01]  /*753a0*/  ULDC.64 UR12, c[0x0][0x228] ;  /* 0x00008a00000c7ab9 */ /* 0x000fe20000000a00 */
[----:B------:R-:W-:Y:S01]  /*753b0*/  ISETP.LT.AND P2, PT, R13, UR6, !P0 ;  /* 0x000000060d007c0c */ /* 0x000fe2000c741270 */
[----:B------:R-:W-:Y:S01]  /*753c0*/  VIADD R63, R10, 0xeb ;  /* 0x000000eb0a3f7836 */ /* 0x000fe20000000000 */
[----:B------:R-:W-:Y:S01]  /*753d0*/  LOP3.LUT R158, R158, 0xffff7fff, RZ, 0xc0, !PT ;  /* 0xffff7fff9e9e7812 */ /* 0x000fe200078ec0ff */
[----:B------:R-:W-:Y:S01]  /*753e0*/  VIADD R62, R10, 0xea ;  /* 0x000000ea0a3e7836 */ /* 0x000fe20000000000 */
[----:B------:R-:W-:Y:S01]  /*753f0*/  ISETP.LT.AND P1, PT, R12, UR14, !P0 ;  /* 0x0000000e0c007c0c */ /* 0x000fe2000c721270 */
[----:B------:R-:W-:Y:S01]  /*75400*/  VIADD R31, R10, 0xe8 ;  /* 0x000000e80a1f7836 */ /* 0x000fe20000000000 */
[----:B------:R-:W-:-:S05]  /*75410*/  ULDC UR6, c[0x0][0x228] ;  /* 0x00008a0000067ab9 */ /* 0x000fca0000000800 */
[----:B------:R-:W-:Y:S01]  /*75420*/  @P3 LOP3.LUT R158, R158, 0x8000, RZ, 0xfc, !PT ;  /* 0x000080009e9e3812 */ /* 0x000fe200078efcff */
[----:B------:R-:W-:Y:S01]  /*75430*/  VIADD R30, R10, 0xe7 ;  /* 0x000000e70a1e7836 */ /* 0x000fe20000000000 */
        /* <DEDUP_REMOVED lines=11> */
[----:B------:R-:W-:Y:S01]  /*754f0*/  ULDC.64 UR12, c[0x0][0x228] ;  /* 0x00008a00000c7ab9 */ /* 0x000fe20000000a00 */
[----:B------:R-:W-:Y:S01]  /*75500*/  ISETP.LT.AND P2, PT, R13, UR25, !P0 ;  /* 0x000000190d007c0c */ /* 0x000fe2000c741270 */
[----:B------:R-:W-:Y:S01]  /*75510*/  ULDC UR25, c[0x0][0x228] ;  /* 0x00008a0000197ab9 */ /* 0x000fe20000000800 */
[----:B------:R-:W-:Y:S02]  /*75520*/  LOP3.LUT R158, R158, 0xfffff7ff, RZ, 0xc0, !PT ;  /* 0xfffff7ff9e9e7812 */ /* 0x000fe400078ec0ff */
[----:B------:R-:W-:Y:S01]  /*75530*/  ISETP.LT.AND P1, PT, R12, UR26, !P0 ;  /* 0x0000001a0c007c0c */ /* 0x000fe2000c721270 */
[----:B------:R-:W-:-:S06]  /*75540*/  ULDC UR26, c[0x0][0x228] ;  /* 0x00008a00001a7ab9 */ /* 0x000fcc0000000800 */
[----:B------:R-:W-:-:S04]  /*75550*/  @P3 LOP3.LUT R158, R158, 0x800, RZ, 0xfc, !PT ;  /* 0x000008009e9e3812 */ /* 0x000fc800078efcff */
[----:B------:R-:W-:-:S04]  /*75560*/  LOP3.LUT R158, R158, 0xfffffbff, RZ, 0xc0, !PT ;  /* 0xfffffbff9e9e7812 */ /* 0x000fc800078ec0ff */
[----:B------:R-:W-:Y:S01]  /*75570*/  @P2 LOP3.LUT R158, R158, 0x400, RZ, 0xfc, !PT ;  /* 0x000004009e9e2812 */ /* 0x000fe200078efcff */
[----:B---3--:R1:W-:Y:S01]  /*75580*/  STSM.16.M88.4 [R154], R32 ;  /* 0x000000209a007844 */ /* 0x0083e20000000200 */
[----:B------:R-:W-:Y:S06]  /*75590*/  BAR.SYNC.DEFER_BLOCKING 0x0 ;  /* 0x0000000000007b1d */ /* 0x000fec0000010000 */
[----:B-1----:R-:W3:Y:S04]  /*755a0*/  LDL.LU R32, [R1+0x1ac0] ;  /* 0x001ac00001207983 */ /* 0x002ee80000300800 */
[----:B------:R-:W1:Y:S01]  /*755b0*/  LDS.128 R40, [R156] ;  /* 0x000000009c287984 */ /* 0x000e620000000c00 */
[----:B------:R-:W-:Y:S06]  /*755c0*/  BAR.SYNC.DEFER_BLOCKING 0x0 ;  /* 0x0000000000007b1d */ /* 0x000fec0000010000 */
[----:B--2---:R-:W-:Y:S02]  /*755d0*/  STSM.16.M88.4 [R154], R36 ;  /* 0x000000249a007844 */ /* 0x004fe40000000200 */
[----:B------:R-:W-:Y:S06]  /*755e0*/  BAR.SYNC.DEFER_BLOCKING 0x0 ;  /* 0x0000000000007b1d */ /* 0x000fec0000010000 */
[----:B------:R-:W2:Y:S04]  /*755f0*/  LDS.128 R36, [R156] ;  /* 0x000000009c247984 */ /* 0x000ea80000000c00 */
[----:B-1----:R-:W-:Y:S04]  /*75600*/  STL.64 [R1+0xab0], R40 ;  /* 0x000ab02801007387 */ /* 0x002fe80000100a00 */
[----:B------:R-:W-:Y:S04]  /*75610*/  STL.64 [R1+0xab8], R42 ;  /* 0x000ab82a01007387 */ /* 0x000fe80000100a00 */
[----:B------:R-:W3:Y:S04]  /*75620*/  LDL.LU R33, [R1+0x1ac8] ;  /* 0x001ac80001217983 */ /* 0x000ee80000300800 */
[----:B------:R-:W3:Y:S04]  /*75630*/  LDL.LU R34, [R1+0x16c0] ;  /* 0x0016c00001227983 */ /* 0x000ee80000300800 */
[----:B------:R-:W3:Y:S01]  /*75640*/  LDL.LU R35, [R1+0x16c8] ;  /* 0x0016c80001237983 */ /* 0x000ee20000300800 */
[----:B------:R-:W-:Y:S01]  /*75650*/  ISETP.LT.AND P0, PT, R11, UR27, !P0 ;  /* 0x0000001b0b007c0c */ /* 0x000fe2000c701270 */
[----:B------:R-:W-:Y:S01]  /*75660*/  ULDC UR27, c[0x0][0x228] ;  /* 0x00008a00001b7ab9 */ /* 0x000fe20000000800 */
[----:B------:R-:W-:Y:S01]  /*75670*/  LOP3.LUT R158, R158, 0xfffffdff, RZ, 0xc0, !PT ;  /* 0xfffffdff9e9e7812 */ /* 0x000fe200078ec0ff */
[----:B------:R-:W-:Y:S06]  /*75680*/  BAR.SYNC.DEFER_BLOCKING 0x0 ;  /* 0x0000000000007b1d */ /* 0x000fec0000010000 */
[----:B--2---:R-:W-:Y:S04]  /*75690*/  STL.64 [R1+0x6b0], R36 ;  /* 0x0006b02401007387 */ /* 0x004fe80000100a00 */
[----:B------:R-:W-:Y:S04]  /*756a0*/  STL.64 [R1+0x6b8], R38 ;  /* 0x0006b82601007387 */ /* 0x000fe80000100a00 */
[----:B------:R-:W2:Y:S04]  /*756b0*/  LDL.LU R2, [R1+0x31a0] ;  /* 0x0031a00001027983 */ /* 0x000ea80000300800 */
[----:B------:R-:W4:Y:S04]  /*756c0*/  LDL.LU R70, [R1+0x1fb4] ;  /* 0x001fb40001467983 */ /* 0x000f280000300800 */
[----:B------:R-:W2:Y:S01]  /*756d0*/  LDL.LU R69, [R1+0x1fb0] ;  /* 0x001fb00001457983 */ /* 0x000ea20000300800 */
        /* <DEDUP_REMOVED lines=86> */
[----:B------:R-:W-:Y:S02]  /*75c40*/  LOP3.LUT R29, R29, 0xffdfffff, RZ, 0xc0, !PT ;  /* 0xffdfffff1d1d7812 */ /* 0x000fe400078ec0ff */
[----:B------:R-:W-:Y:S01]  /*75c50*/  ISETP.GE.AND P0, PT, R63, UR45, PT ;  /* 0x0000002d3f007c0c */ /* 0x000fe2000bf06270 */
[----:B------:R-:W-:Y:S01]  /*75c60*/  ULDC UR45, c[0x0][0x228] ;  /* 0x00008a00002d7ab9 */ /* 0x000fe20000000800 */
[----:B------:R-:W-:Y:S02]  /*75c70*/  @P2 LOP3.LUT R29, R29, 0x200000, RZ, 0xfc, !PT ;  /* 0x002000001d1d2812 */ /* 0x000fe400078efcff */
[----:B------:R-:W-:Y:S01]  /*75c80*/  ISETP.LT.AND P3, PT, R14, UR46, !P0 ;  /* 0x0000002e0e007c0c */ /* 0x000fe2000c761270 */
[----:B------:R-:W-:Y:S01]  /*75c90*/  ULDC UR46, c[0x0][0x228] ;  /* 0x00008a00002e7ab9 */ /* 0x000fe20000000800 */
[----:B------:R-:W-:-:S04]  /*75ca0*/  LOP3.LUT R29, R29, 0xffefffff, RZ, 0xc0, !PT ;  /* 0xffefffff1d1d7812 */ /* 0x000fc800078ec0ff */
        /* <DEDUP_REMOVED lines=19> */
[----:B---3--:R1:W-:Y:S01]  /*75de0*/  STSM.16.M88.4 [R154], R32 ;  /* 0x000000209a007844 */ /* 0x0083e20000000200 */
        /* <DEDUP_REMOVED lines=8> */
[----:B--2---:R-:W-:Y:S01]  /*75e70*/  VIADD R62, R69, UR41 ;  /* 0x00000029453e7c36 */ /* 0x004fe20008000000 */
[----:B------:R-:W-:Y:S01]  /*75e80*/  LOP3.LUT R29, R29, 0xffffdfff, RZ, 0xc0, !PT ;  /* 0xffffdfff1d1d7812 */ /* 0x000fe200078ec0ff */
[C---:B-1----:R-:W-:Y:S01]  /*75e90*/  VIADD R32, R10.reuse, 0xe6 ;  /* 0x000000e60a207836 */ /* 0x042fe20000000000 */
[----:B------:R-:W-:Y:S01]  /*75ea0*/  LOP3.LUT R27, R27, 0x7fffffff, RZ, 0xc0, !PT ;  /* 0x7fffffff1b1b7812 */ /* 0x000fe200078ec0ff */
[C---:B------:R-:W-:Y:S01]  /*75eb0*/  VIADD R34, R10.reuse, 0xe5 ;  /* 0x000000e50a227836 */ /* 0x040fe20000000000 */
[----:B------:R-:W-:Y:S01]  /*75ec0*/  @P1 LOP3.LUT R29, R29, 0x2000, RZ, 0xfc, !PT ;  /* 0x000020001d1d1812 */ /* 0x000fe200078efcff */
[----:B------:R4:W-:Y:S01]  /*75ed0*/  STL [R1+0x20cc], R62 ;  /* 0x0020cc3e01007387 */ /* 0x0009e20000100800 */
[----:B------:R-:W-:Y:S01]  /*75ee0*/  VIADD R33, R10, 0xe4 ;  /* 0x000000e40a217836 */ /* 0x000fe20000000000 */
[----:B------:R-:W-:Y:S01]  /*75ef0*/  ULDC UR44, c[0x0][0x228] ;  /* 0x00008a00002c7ab9 */ /* 0x000fe20000000800 */
[----:B------:R-:W-:Y:S01]  /*75f00*/  LOP3.LUT R29, R29, 0xffffefff, RZ, 0xc0, !PT ;  /* 0xffffefff1d1d7812 */ /* 0x000fe200078ec0ff */
[----:B------:R-:W-:Y:S01]  /*75f10*/  ULDC UR41, c[0x0][0x228] ;  /* 0x00008a0000297ab9 */ /* 0x000fe20000000800 */
[----:B----4-:R-:W-:-:S02]  /*75f20*/  VIADD R62, R70, UR40 ;  /* 0x00000028463e7c36 */ /* 0x010fc40008000000 */
[----:B------:R-:W-:Y:S01]  /*75f30*/  @P0 LOP3.LUT R29, R29, 0x1000, RZ, 0xfc, !PT ;  /* 0x000010001d1d0812 */ /* 0x000fe200078efcff */
[----:B------:R-:W-:Y:S01]  /*75f40*/  VIADD R70, R10, 0xe9 ;  /* 0x000000e90a467836 */ /* 0x000fe20000000000 */
[----:B------:R-:W-:-:S04]  /*75f50*/  ULDC UR40, c[0x0][0x228] ;  /* 0x00008a0000287ab9 */ /* 0x000fc80000000800 */
[----:B------:R-:W-:-:S04]  /*75f60*/  ISETP.GE.AND P0, PT, R70, UR13, PT ;  /* 0x0000000d46007c0c */ /* 0x000fc8000bf06270 */
[----:B------:R-:W-:Y:S01]  /*75f70*/  ISETP.LT.AND P3, PT, R14, UR12, !P0 ;  /* 0x0000000c0e007c0c */ /* 0x000fe2000c761270 */
[----:B------:R-:W-:Y:S01]  /*75f80*/  ULDC.64 UR12, c[0x0][0x228] ;  /* 0x00008a00000c7ab9 */ /* 0x000fe20000000a00 */
[----:B------:R-:W-:Y:S01]  /*75f90*/  ISETP.LT.AND P2, PT, R13, UR38, !P0 ;  /* 0x000000260d007c0c */ /* 0x000fe2000c741270 */
[----:B------:R-:W-:Y:S01]  /*75fa0*/  ULDC UR38, c[0x0][0x228] ;  /* 0x00008a0000267ab9 */ /* 0x000fe20000000800 */
[----:B------:R-:W-:Y:S02]  /*75fb0*/  LOP3.LUT R29, R29, 0xfffff7ff, RZ, 0xc0, !PT ;  /* 0xfffff7ff1d1d7812 */ /* 0x000fe400078ec0ff */
[----:B------:R-:W-:Y:S01]  /*75fc0*/  ISETP.LT.AND P1, PT, R12, UR37, !P0 ;  /* 0x000000250c007c0c */ /* 0x000fe2000c721270 */
[----:B------:R-:W-:-:S06]  /*75fd0*/  VIADD R70, R10, 0xe3 ;  /* 0x000000e30a467836 */ /* 0x000fcc0000000000 */
        /* <DEDUP_REMOVED lines=96> */
[----:B------:R-:W-:Y:S02]  /*765e0*/  ISETP.GE.AND P0, PT, R70, UR61, PT ;  /* 0x0000003d46007c0c */ /* 0x000fe4000bf06270 */
[----:B------:R-:W-:Y:S01]  /*765f0*/  LOP3.LUT R28, R28, 0xfff7ffff, RZ, 0xc0, !PT ;  /* 0xfff7ffff1c1c7812 */ /* 0x000fe200078ec0ff */
[----:B------:R-:W-:Y:S01]  /*76600*/  VIADD R70, R10, 0xe2 ;  /* 0x000000e20a467836 */ /* 0x000fe20000000000 */
[----:B------:R-:W-:Y:S01]  /*76610*/  ISETP.LT.AND P3, PT, R14, UR60, !P0 ;  /* 0x0000003c0e007c0c */ /* 0x000fe2000c761270 */
[----:B------:R-:W-:Y:S01]  /*76620*/  ULDC UR60, c[0x0][0x228] ;  /* 0x00008a00003c7ab9 */ /* 0x000fe20000000800 */
[----:B------:R-:W-:Y:S01]  /*76630*/  ISETP.LT.AND P2, PT, R13, UR27, !P0 ;  /* 0x0000001b0d007c0c */ /* 0x000fe2000c741270 */
[----:B------:R-:W-:Y:S01]  /*76640*/  ULDC UR61, c[0x0][0x228] ;  /* 0x00008a00003d7ab9 */ /* 0x000fe20000000800 */
[----:B------:R-:W-:Y:S01]  /*76650*/  ISETP.LT.AND P1, PT, R12, UR26, !P0 ;  /* 0x0000001a0c007c0c */ /* 0x000fe2000c721270 */
[----:B------:R-:W-:-:S08]  /*76660*/  ULDC UR26, c[0x0][0x228] ;  /* 0x00008a00001a7ab9 */ /* 0x000fd00000000800 */
        /* <DEDUP_REMOVED lines=13> */
[----:B------:R-:W-:Y:S01]  /*76740*/  VIADD R70, R10, 0xe1 ;  /* 0x000000e10a467836 */ /* 0x000fe20000000000 */
[----:B------:R-:W-:Y:S01]  /*76750*/  ISETP.LT.AND P2, PT, R13, UR22, !P0 ;  /* 0x000000160d007c0c */ /* 0x000fe2000c741270 */
[----:B------:R-:W-:Y:S01]  /*76760*/  ULDC.64 UR20, c[0x0][0x228] ;  /* 0x00008a0000147ab9 */ /* 0x000fe20000000a00 */
[----:B------:R-:W-:Y:S01]  /*76770*/  ISETP.LT.AND P1, PT, R12, UR23, !P0 ;  /* 0x000000170c007c0c */ /* 0x000fe2000c721270 */
[----:B------:R-:W-:-:S06]  /*76780*/  ULDC UR22, c[0x0][0x228] ;  /* 0x00008a0000167ab9 */ /* 0x000fcc0000000800 */
        /* <DEDUP_REMOVED lines=18> */
[----:B------:R-:W-:Y:S01]  /*768b0*/  ULDC UR58, c[0x0][0x228] ;  /* 0x00008a00003a7ab9 */ /* 0x000fe20000000800 */
[----:B------:R-:W-:Y:S01]  /*768c0*/  LOP3.LUT R26, R26, 0x7fffffff, RZ, 0xc0, !PT ;  /* 0x7fffffff1a1a7812 */ /* 0x000fe200078ec0ff */
        /* <DEDUP_REMOVED lines=50> */
[----:B------:R-:W-:Y:S02]  /*76bf0*/  ULDC UR31, c[0x0][0x22c] ;  /* 0x00008b00001f7ab9 */ /* 0x000fe40000000800 */
[----:B------:R-:W-:Y:S02]  /*76c00*/  ISETP.LT.AND P3, PT, R14, UR30, !P0 ;  /* 0x0000001e0e007c0c */ /* 0x000fe4000c761270 */
[----:B------:R-:W-:Y:S01]  /*76c10*/  ISETP.LT.AND P2, PT, R13, UR61, !P0 ;  /* 0x0000003d0d007c0c */ /* 0x000fe2000c741270 */
[----:B------:R-:W-:Y:S01]  /*76c20*/  VIADD R242, R10, 0xcf ;  /* 0x000000cf0af27836 */ /* 0x000fe20000000000 */
        /* <DEDUP_REMOVED lines=16> */
[----:B------:R-:W-:Y:S01]  /*76d30*/  ULDC.64 UR30, c[0x0][0x228] ;  /* 0x00008a00001e7ab9 */ /* 0x000fe20000000a00 */
[----:B------:R-:W-:Y:S01]  /*76d40*/  ISETP.LT.AND P2, PT, R13, UR59, !P0 ;  /* 0x0000003b0d007c0c */ /* 0x000fe2000c741270 */
[----:B------:R-:W-:Y:S01]  /*76d50*/  ULDC UR59, c[0x0][0x22c] ;  /* 0x00008b00003b7ab9 */ /* 0x000fe20000000800 */
[----:B------:R-:W-:Y:S01]  /*76d60*/  ISETP.LT.AND P1, PT, R12, UR60, !P0 ;  /* 0x0000003c0c007c0c */ /* 0x000fe2000c721270 */
[----:B------:R-:W-:Y:S01]  /*76d70*/  ULDC UR60, c[0x0][0x228] ;  /* 0x00008a00003c7ab9 */ /* 0x000fe20000000800 */
[C---:B------:R-:W-:Y:S01]  /*76d80*/  VIADD R241, R10.reuse, 0xce ;  /* 0x000000ce0af17836 */ /* 0x040fe20000000000 */
[----:B------:R-:W-:Y:S01]  /*76d90*/  LOP3.LUT R25, R25, 0x7fffffff, RZ, 0xc0, !PT ;  /* 0x7fffffff19197812 */ /* 0x000fe200078ec0ff */
[----:B------:R-:W-:Y:S01]  /*76da0*/  VIADD R240, R10, 0xcd ;  /* 0x000000cd0af07836 */ /* 0x000fe20000000000 */
[----:B------:R-:W-:-:S04]  /*76db0*/  ULDC UR58, c[0x0][0x22c] ;  /* 0x00008b00003a7ab9 */ /* 0x000fc80000000800 */
[----:B------:R-:W-:-:S04]  /*76dc0*/  @P3 LOP3.LUT R27, R27, 0x8000000, RZ, 0xfc, !PT ;  /* 0x080000001b1b3812 */ /* 0x000fc800078efcff */
[----:B------:R-:W-:-:S04]  /*76dd0*/  LOP3.LUT R27, R27, 0xfbffffff, RZ, 0xc0, !PT ;  /* 0xfbffffff1b1b7812 */ /* 0x000fc800078ec0ff */
[----:B------:R-:W-:Y:S02]  /*76de0*/  @P2 LOP3.LUT R27, R27, 0x4000000, RZ, 0xfc, !PT ;  /* 0x040000001b1b2812 */ /* 0x000fe400078efcff */
[----:B------:R-:W-:Y:S01]  /*76df0*/  ISETP.LT.AND P0, PT, R11, UR55, !P0 ;  /* 0x000000370b007c0c */ /* 0x000fe2000c701270 */
[C---:B------:R-:W-:Y:S01]  /*76e00*/  VIADD R239, R10.reuse, 0xcc ;  /* 0x000000cc0aef7836 */ /* 0x040fe20000000000 */
[----:B------:R-:W-:Y:S01]  /*76e10*/  LOP3.LUT R27, R27, 0xfdffffff, RZ, 0xc0, !PT ;  /* 0xfdffffff1b1b7812 */ /* 0x000fe200078ec0ff */
[----:B------:R-:W-:Y:S01]  /*76e20*/  VIADD R238, R10, 0xcb ;  /* 0x000000cb0aee7836 */ /* 0x000fe20000000000 */
[----:B------:R-:W-:Y:S02]  /*76e30*/  ULDC UR55, c[0x0][0x228] ;  /* 0x00008a0000377ab9 */ /* 0x000fe40000000800 */
        /* <DEDUP_REMOVED lines=9> */
[----:B------:R-:W-:Y:S01]  /*76ed0*/  VIADD R237, R10, 0xca ;  /* 0x000000ca0aed7836 */ /* 0x000fe20000000000 */
[----:B------:R-:W-:Y:S01]  /*76ee0*/  ISETP.LT.AND P2, PT, R12, UR47, !P0 ;  /* 0x0000002f0c007c0c */ /* 0x000fe2000c741270 */
[----:B------:R-:W-:Y:S01]  /*76ef0*/  ULDC UR47, c[0x0][0x22c] ;  /* 0x00008b00002f7ab9 */ /* 0x000fe20000000800 */
[----:B------:R-:W-:Y:S01]  /*76f00*/  ULDC UR57, c[0x0][0x228] ;  /* 0x00008a0000397ab9 */ /* 0x000fe20000000800 */
[----:B------:R-:W-:-:S06]  /*76f10*/  ULDC UR54, c[0x0][0x228] ;  /* 0x00008a0000367ab9 */ /* 0x000fcc0000000800 */
[----:B------:R-:W-:-:S04]  /*76f20*/  @P1 LOP3.LUT R27, R27, 0x800000, RZ, 0xfc, !PT ;  /* 0x008000001b1b1812 */ /* 0x000fc800078efcff */
[----:B------:R-:W-:-:S04]  /*76f30*/  LOP3.LUT R27, R27, 0xffbfffff, RZ, 0xc0, !PT ;  /* 0xffbfffff1b1b7812 */ /* 0x000fc800078ec0ff */
[----:B------:R-:W-:Y:S02]  /*76f40*/  @P3 LOP3.LUT R27, R27, 0x400000, RZ, 0xfc, !PT ;  /* 0x004000001b1b3812 */ /* 0x000fe400078efcff */
[----:B------:R-:W-:Y:S01]  /*76f50*/  ISETP.LT.AND P1, PT, R11, UR50, !P0 ;  /* 0x000000320b007c0c */ /* 0x000fe2000c721270 */
[----:B------:R-:W-:Y:S01]  /*76f60*/  VIADD R236, R10, 0xc9 ;  /* 0x000000c90aec7836 */ /* 0x000fe20000000000 */
[----:B------:R-:W-:Y:S01]  /*76f70*/  LOP3.LUT R27, R27, 0xffdfffff, RZ, 0xc0, !PT ;  /* 0xffdfffff1b1b7812 */ /* 0x000fe200078ec0ff */
[----:B------:R-:W-:Y:S01]  /*76f80*/  ULDC UR50, c[0x0][0x228] ;  /* 0x00008a0000327ab9 */ /* 0x000fe20000000800 */
[----:B------:R-:W-:Y:S02]  /*76f90*/  ISETP.GE.AND P0, PT, R70, UR43, PT ;  /* 0x0000002b46007c0c */ /* 0x000fe4000bf06270 */
[----:B------:R-:W-:Y:S01]  /*76fa0*/  @P2 LOP3.LUT R27, R27, 0x200000, RZ, 0xfc, !PT ;  /* 0x002000001b1b2812 */ /* 0x000fe200078efcff */
[----:B------:R-:W-:Y:S01]  /*76fb0*/  VIADD R70, R10, 0xda ;  /* 0x000000da0a467836 */ /* 0x000fe20000000000 */
[----:B------:R-:W-:Y:S01]  /*76fc0*/  ISETP.LT.AND P2, PT, R14, UR44, !P0 ;  /* 0x0000002c0e007c0c */ /* 0x000fe2000c741270 */
[C---:B------:R-:W-:Y:S01]  /*76fd0*/  VIADD R235, R10.reuse, 0xc8 ;  /* 0x000000c80aeb7836 */ /* 0x040fe20000000000 */
[----:B------:R-:W-:Y:S01]  /*76fe0*/  LOP3.LUT R27, R27, 0xffefffff, RZ, 0xc0, !PT ;  /* 0xffefffff1b1b7812 */ /* 0x000fe200078ec0ff */
[C---:B------:R-:W-:Y:S01]  /*76ff0*/  VIADD R234, R10.reuse, 0xc7 ;  /* 0x000000c70aea7836 */ /* 0x040fe20000000000 */
[----:B------:R-:W-:Y:S01]  /*77000*/  ISETP.LT.AND P3, PT, R13, UR49, !P0 ;  /* 0x000000310d007c0c */ /* 0x000fe2000c761270 */
[----:B------:R-:W-:Y:S01]  /*77010*/  ULDC UR49, c[0x0][0x228] ;  /* 0x00008a0000317ab9 */ /* 0x000fe20000000800 */
[----:B------:R-:W-:Y:S01]  /*77020*/  @P1 LOP3.LUT R27, R27, 0x100000, RZ, 0xfc, !PT ;  /* 0x001000001b1b1812 */ /* 0x000fe200078efcff */
[----:B------:R-:W-:Y:S01]  /*77030*/  VIADD R233, R10, 0xc6 ;  /* 0x000000c60ae97836 */ /* 0x000fe20000000000 */
[----:B------:R-:W-:Y:S01]  /*77040*/  LOP3.LUT R24, R24, 0x7fffffff, RZ, 0xc0, !PT ;  /* 0x7fffffff18187812 */ /* 0x000fe200078ec0ff */
[C---:B------:R-:W-:Y:S01]  /*77050*/  VIADD R232, R10.reuse, 0xc5 ;  /* 0x000000c50ae87836 */ /* 0x040fe20000000000 */
[----:B------:R-:W-:Y:S01]  /*77060*/  LOP3.LUT R27, R27, 0xfff7ffff, RZ, 0xc0, !PT ;  /* 0xfff7ffff1b1b7812 */ /* 0x000fe200078ec0ff */
[C---:B------:R-:W-:Y:S01]  /*77070*/  VIADD R231, R10.reuse, 0xc4 ;  /* 0x000000c40ae77836 */ /* 0x040fe20000000000 */
[----:B------:R-:W-:Y:S01]  /*77080*/  ULDC UR44, c[0x0][0x228] ;  /* 0x00008a00002c7ab9 */ /* 0x000fe20000000800 */
[----:B------:R-:W-:Y:S01]  /*77090*/  VIADD R230, R10, 0xc3 ;  /* 0x000000c30ae67836 */ /* 0x000fe20000000000 */
[----:B------:R-:W-:Y:S01]  /*770a0*/  @P2 LOP3.LUT R27, R27, 0x80000, RZ, 0xfc, !PT ;  /* 0x000800001b1b2812 */ /* 0x000fe200078efcff */
[----:B------:R-:W-:Y:S01]  /*770b0*/  ULDC UR43, c[0x0][0x228] ;  /* 0x00008a00002b7ab9 */ /* 0x000fe20000000800 */
[----:B------:R-:W-:Y:S01]  /*770c0*/  ISETP.LT.AND P1, PT, R12, UR53, !P0 ;  /* 0x000000350c007c0c */ /* 0x000fe2000c721270 */
[----:B------:R-:W-:Y:S01]  /*770d0*/  ULDC UR53, c[0x0][0x228] ;  /* 0x00008a0000357ab9 */ /* 0x000fe20000000800 */
[----:B------:R-:W-:-:S04]  /*770e0*/  LOP3.LUT R27, R27, 0xfffbffff, RZ, 0xc0, !PT ;  /* 0xfffbffff1b1b7812 */ /* 0x000fc800078ec0ff */
[----:B------:R-:W-:Y:S02]  /*770f0*/  @P3 LOP3.LUT R27, R27, 0x40000, RZ, 0xfc, !PT ;  /* 0x000400001b1b3812 */ /* 0x000fe400078efcff */
[----:B------:R-:W-:Y:S01]  /*77100*/  ISETP.LT.AND P2, PT, R11, UR51, !P0 ;  /* 0x000000330b007c0c */ /* 0x000fe2000c741270 */
[----:B------:R-:W-:Y:S01]  /*77110*/  ULDC UR51, c[0x0][0x228] ;  /* 0x00008a0000337ab9 */ /* 0x000fe20000000800 */
[----:B------:R-:W-:Y:S02]  /*77120*/  LOP3.LUT R27, R27, 0xfffdffff, RZ, 0xc0, !PT ;  /* 0xfffdffff1b1b7812 */ /* 0x000fe400078ec0ff */
[----:B------:R-:W-:Y:S02]  /*77130*/  ISETP.GE.AND P0, PT, R70, UR52, PT ;  /* 0x0000003446007c0c */ /* 0x000fe4000bf06270 */
[----:B------:R-:W-:Y:S01]  /*77140*/  @P1 LOP3.LUT R27, R27, 0x20000, RZ, 0xfc, !PT ;  /* 0x000200001b1b1812 */ /* 0x000fe200078efcff */
[----:B------:R-:W-:Y:S01]  /*77150*/  VIADD R70, R10, 0xd9 ;  /* 0x000000d90a467836 */ /* 0x000fe20000000000 */
[----:B------:R-:W-:Y:S01]  /*77160*/  ISETP.LT.AND P1, PT, R14, UR45, !P0 ;  /* 0x0000002d0e007c0c */ /* 0x000fe2000c721270 */
[----:B------:R-:W-:Y:S01]  /*77170*/  ULDC UR52, c[0x0][0x228] ;  /* 0x00008a0000347ab9 */ /* 0x000fe20000000800 */
[----:B------:R-:W-:Y:S01]  /*77180*/  LOP3.LUT R27, R27, 0xfffeffff, RZ, 0xc0, !PT ;  /* 0xfffeffff1b1b7812 */ /* 0x000fe200078ec0ff */
[----:B------:R-:W-:Y:S01]  /*77190*/  VIADD R229, R10, 0xc2 ;  /* 0x000000c20ae57836 */ /* 0x000fe20000000000 */
[----:B------:R-:W-:Y:S01]  /*771a0*/  ISETP.LT.AND P3, PT, R13, UR48, !P0 ;  /* 0x000000300d007c0c */ /* 0x000fe2000c761270 */
[----:B------:R-:W-:Y:S01]  /*771b0*/  ULDC UR48, c[0x0][0x228] ;  /* 0x00008a0000307ab9 */ /* 0x000fe20000000800 */
[----:B------:R-:W-:Y:S01]  /*771c0*/  @P2 LOP3.LUT R27, R27, 0x10000, RZ, 0xfc, !PT ;  /* 0x000100001b1b2812 */ /* 0x000fe200078efcff */
[----:B------:R-:W-:-:S03]  /*771d0*/  ULDC UR45, c[0x0][0x228] ;  /* 0x00008a00002d7ab9 */ /* 0x000fc60000000800 */
        /* <DEDUP_REMOVED lines=10> */
[----:B------:R-:W-:Y:S02]  /*77280*/  @P2 LOP3.LUT R27, R27, 0x2000, RZ, 0xfc, !PT ;  /* 0x000020001b1b2812 */ /* 0x000fe400078efcff */
[----:B------:R-:W-:Y:S01]  /*77290*/  ISETP.LT.AND P3, PT, R14, UR30, !P0 ;  /* 0x0000001e0e007c0c */ /* 0x000fe2000c761270 */
[----:B------:R-:W-:Y:S01]  /*772a0*/  VIADD R70, R10, 0xd8 ;  /* 0x000000d80a467836 */ /* 0x000fe20000000000 */
[----:B------:R-:W-:Y:S01]  /*772b0*/  LOP3.LUT R27, R27, 0xffffefff, RZ, 0xc0, !PT ;  /* 0xffffefff1b1b7812 */ /* 0x000fe200078ec0ff */
[----:B------:R-:W-:-:S03]  /*772c0*/  ULDC.64 UR30, c[0x0][0x228] ;  /* 0x00008a00001e7ab9 */ /* 0x000fc60000000a00 */
        /* <DEDUP_REMOVED lines=52> */
[----:B------:R-:W-:Y:S01]  /*77610*/  VIADD R70, R10, 0xd5 ;  /* 0x000000d50a467836 */ /* 0x000fe20000000000 */
[----:B------:R-:W-:Y:S02]  /*77620*/  ULDC UR31, c[0x0][0x228] ;  /* 0x00008a00001f7ab9 */ /* 0x000fe40000000800 */
        /* <DEDUP_REMOVED lines=42> */
[----:B------:R-:W-:-:S08]  /*778d0*/  VIADD R228, R10, 0xc1 ;  /* 0x000000c10ae47836 */ /* 0x000fd00000000000 */
[----:B------:R-:W-:Y:S01]  /*778e0*/  @P3 LOP3.LUT R26, R26, 0x800000, RZ, 0xfc, !PT ;  /* 0x008000001a1a3812 */ /* 0x000fe200078efcff */
[----:B------:R-:W-:Y:S01]  /*778f0*/  ULDC UR27, c[0x0][0x228] ;  /* 0x00008a00001b7ab9 */ /* 0x000fe20000000800 */
        /* <DEDUP_REMOVED lines=35> */
[----:B------:R-:W-:Y:S01]  /*77b30*/  ULDC.64 UR12, c[0x0][0x228] ;  /* 0x00008a00000c7ab9 */ /* 0x000fe20000000a00 */
[----:B------:R-:W-:Y:S01]  /*77b40*/  ISETP.LT.AND P1, PT, R12, UR20, !P0 ;  /* 0x000000140c007c0c */ /* 0x000fe2000c721270 */
[----:B------:R-:W-:-:S08]  /*77b50*/  ULDC UR20, c[0x0][0x228] ;  /* 0x00008a0000147ab9 */ /* 0x000fd00000000800 */
        /* <DEDUP_REMOVED lines=118> */
[C---:B------:R-:W-:Y:S01]  /*782c0*/  VIADD R223, R10.reuse, 0xbc ;  /* 0x000000bc0adf7836 */ /* 0x040fe20000000000 */
[----:B------:R-:W-:Y:S01]  /*782d0*/  ISETP.LT.AND P3, PT, R13, UR61, !P0 ;  /* 0x0000003d0d007c0c */ /* 0x000fe2000c761270 */
[----:B------:R-:W-:Y:S01]  /*782e0*/  VIADD R222, R10, 0xbb ;  /* 0x000000bb0ade7836 */ /* 0x000fe20000000000 */
[----:B------:R-:W-:Y:S01]  /*782f0*/  LOP3.LUT R25, R25, 0xfff7ffff, RZ, 0xc0, !PT ;  /* 0xfff7ffff19197812 */ /* 0x000fe200078ec0ff */
[----:B------:R-:W-:Y:S01]  /*78300*/  ULDC UR61, c[0x0][0x228] ;  /* 0x00008a00003d7ab9 */ /* 0x000fe20000000800 */
[----:B------:R-:W-:Y:S01]  /*78310*/  ISETP.LT.AND P2, PT, R12, UR56, !P0 ;  /* 0x000000380c007c0c */ /* 0x000fe2000c741270 */
[----:B------:R-:W-:Y:S01]  /*78320*/  ULDC UR56, c[0x0][0x22c] ;  /* 0x00008b0000387ab9 */ /* 0x000fe20000000800 */
[----:B------:R-:W-:Y:S01]  /*78330*/  LOP3.LUT R23, R23, 0x7fffffff, RZ, 0xc0, !PT ;  /* 0x7fffffff17177812 */ /* 0x000fe200078ec0ff */
[----:B------:R-:W-:Y:S01]  /*78340*/  VIADD R221, R10, 0xba ;  /* 0x000000ba0add7836 */ /* 0x000fe20000000000 */
[----:B------:R-:W-:-:S03]  /*78350*/  ULDC UR60, c[0x0][0x22c] ;  /* 0x00008b00003c7ab9 */ /* 0x000fc60000000800 */
[----:B------:R-:W-:-:S04]  /*78360*/  @P1 LOP3.LUT R25, R25, 0x80000, RZ, 0xfc, !PT ;  /* 0x0008000019191812 */ /* 0x000fc800078efcff */
[----:B------:R-:W-:-:S04]  /*78370*/  LOP3.LUT R25, R25, 0xfffbffff, RZ, 0xc0, !PT ;  /* 0xfffbffff19197812 */ /* 0x000fc800078ec0ff */
[----:B------:R-:W-:Y:S02]  /*78380*/  @P3 LOP3.LUT R25, R25, 0x40000, RZ, 0xfc, !PT ;  /* 0x0004000019193812 */ /* 0x000fe400078efcff */
[----:B------:R-:W-:Y:S01]  /*78390*/  ISETP.LT.AND P1, PT, R11, UR59, !P0 ;  /* 0x0000003b0b007c0c */ /* 0x000fe2000c721270 */
[----:B------:R-:W-:Y:S01]  /*783a0*/  ULDC UR59, c[0x0][0x228] ;  /* 0x00008a00003b7ab9 */ /* 0x000fe20000000800 */
[----:B------:R-:W-:Y:S02]  /*783b0*/  LOP3.LUT R25, R25, 0xfffdffff, RZ, 0xc0, !PT ;  /* 0xfffdffff19197812 */ /* 0x000fe400078ec0ff */
[----:B------:R-:W-:Y:S01]  /*783c0*/  ISETP.GE.AND P0, PT, R237, UR58, PT ;  /* 0x0000003aed007c0c */ /* 0x000fe2000bf06270 */
[C---:B------:R-:W-:Y:S01]  /*783d0*/  VIADD R220, R10.reuse, 0xb9 ;  /* 0x000000b90adc7836 */ /* 0x040fe20000000000 */
[----:B------:R-:W-:Y:S01]  /*783e0*/  @P2 LOP3.LUT R25, R25, 0x20000, RZ, 0xfc, !PT ;  /* 0x0002000019192812 */ /* 0x000fe200078efcff */
[----:B------:R-:W-:Y:S01]  /*783f0*/  VIADD R219, R10, 0xb8 ;  /* 0x000000b80adb7836 */ /* 0x000fe20000000000 */
[----:B------:R-:W-:Y:S01]  /*78400*/  ISETP.LT.AND P3, PT, R14, UR57, !P0 ;  /* 0x000000390e007c0c */ /* 0x000fe2000c761270 */
[----:B------:R-:W-:Y:S01]  /*78410*/  VIADD R218, R10, 0xb7 ;  /* 0x000000b70ada7836 */ /* 0x000fe20000000000 */
[----:B------:R-:W-:Y:S01]  /*78420*/  LOP3.LUT R25, R25, 0xfffeffff, RZ, 0xc0, !PT ;  /* 0xfffeffff19197812 */ /* 0x000fe200078ec0ff */
[----:B------:R-:W-:Y:S01]  /*78430*/  ULDC UR58, c[0x0][0x228] ;  /* 0x00008a00003a7ab9 */ /* 0x000fe20000000800 */
        /* <DEDUP_REMOVED lines=20> */
[C---:B------:R-:W-:Y:S01]  /*78580*/  VIADD R217, R10.reuse, 0xb6 ;  /* 0x000000b60ad97836 */ /* 0x040fe20000000000 */
        /* <DEDUP_REMOVED lines=24> */
[----:B------:R-:W-:-:S06]  /*78710*/  ULDC.64 UR36, c[0x0][0x228] ;  /* 0x00008a0000247ab9 */ /* 0x000fcc0000000a00 */
        /* <DEDUP_REMOVED lines=47> */
[C---:B------:R-:W-:Y:S01]  /*78a10*/  VIADD R212, R10.reuse, 0xb1 ;  /* 0x000000b10ad47836 */ /* 0x040fe20000000000 */
[----:B------:R-:W-:Y:S01]  /*78a20*/  ISETP.LT.AND P2, PT, R13, UR32, !P0 ;  /* 0x000000200d007c0c */ /* 0x000fe2000c741270 */
[----:B------:R-:W-:Y:S01]  /*78a30*/  VIADD R211, R10, 0xb0 ;  /* 0x000000b00ad37836 */ /* 0x000fe20000000000 */
[----:B------:R-:W-:Y:S01]  /*78a40*/  LOP3.LUT R24, R24, 0xf7ffffff, RZ, 0xc0, !PT ;  /* 0xf7ffffff18187812 */ /* 0x000fe200078ec0ff */
[----:B------:R-:W-:Y:S01]  /*78a50*/  ULDC UR41, c[0x0][0x228] ;  /* 0x00008a0000297ab9 */ /* 0x000fe20000000800 */
[----:B------:R-:W-:Y:S01]  /*78a60*/  ISETP.LT.AND P1, PT, R12, UR31, !P0 ;  /* 0x0000001f0c007c0c */ /* 0x000fe2000c721270 */
[C---:B------:R-:W-:Y:S02]  /*78a70*/  VIADD R210, R10.reuse, 0xaf ;  /* 0x000000af0ad27836 */ /* 0x040fe40000000000 */
[----:B------:R-:W-:Y:S01]  /*78a80*/  VIADD R209, R10, 0xae ;  /* 0x000000ae0ad17836 */ /* 0x000fe20000000000 */
[----:B------:R-:W-:Y:S01]  /*78a90*/  LOP3.LUT R21, R21, 0x7fffffff, RZ, 0xc0, !PT ;  /* 0x7fffffff15157812 */ /* 0x000fe200078ec0ff */
[----:B------:R-:W-:-:S02]  /*78aa0*/  ULDC UR32, c[0x0][0x228] ;  /* 0x00008a0000207ab9 */ /* 0x000fc40000000800 */
        /* <DEDUP_REMOVED lines=25> */
[----:B------:R-:W-:Y:S02]  /*78c40*/  @P2 LOP3.LUT R24, R24, 0x200000, RZ, 0xfc, !PT ;  /* 0x0020000018182812 */ /* 0x000fe400078efcff */
[----:B------:R-:W-:Y:S01]  /*78c50*/  ISETP.GE.AND P0, PT, R230, UR53, PT ;  /* 0x00000035e6007c0c */ /* 0x000fe2000bf06270 */
[----:B------:R-:W-:Y:S01]  /*78c60*/  ULDC UR53, c[0x0][0x228] ;  /* 0x00008a0000357ab9 */ /* 0x000fe20000000800 */
[----:B------:R-:W-:-:S04]  /*78c70*/  LOP3.LUT R24, R24, 0xffefffff, RZ, 0xc0, !PT ;  /* 0xffefffff18187812 */ /* 0x000fc800078ec0ff */
[----:B------:R-:W-:Y:S02]  /*78c80*/  @P1 LOP3.LUT R24, R24, 0x100000, RZ, 0xfc, !PT ;  /* 0x0010000018181812 */ /* 0x000fe400078efcff */
        /* <DEDUP_REMOVED lines=73> */
[----:B------:R-:W-:Y:S01]  /*79120*/  VIADD R205, R10, 0xaa ;  /* 0x000000aa0acd7836 */ /* 0x000fe20000000000 */
[----:B------:R-:W-:Y:S01]  /*79130*/  ISETP.LT.AND P2, PT, R13, UR21, !P0 ;  /* 0x000000150d007c0c */ /* 0x000fe2000c741270 */
[----:B------:R-:W-:Y:S01]  /*79140*/  ULDC UR21, c[0x0][0x228] ;  /* 0x00008a0000157ab9 */ /* 0x000fe20000000800 */
[----:B------:R-:W-:Y:S01]  /*79150*/  ISETP.LT.AND P1, PT, R12, UR22, !P0 ;  /* 0x000000160c007c0c */ /* 0x000fe2000c721270 */
[----:B------:R-:W-:Y:S01]  /*79160*/  ULDC UR25, c[0x0][0x22c] ;  /* 0x00008b0000197ab9 */ /* 0x000fe20000000800 */
[----:B------:R-:W-:Y:S01]  /*79170*/  VIADD R204, R10, 0xa9 ;  /* 0x000000a90acc7836 */ /* 0x000fe20000000000 */
[----:B------:R-:W-:-:S06]  /*79180*/  ULDC UR24, c[0x0][0x228] ;  /* 0x00008a0000187ab9 */ /* 0x000fcc0000000800 */
        /* <DEDUP_REMOVED lines=84> */
[C---:B------:R-:W-:Y:S01]  /*796d0*/  VIADD R203, R10.reuse, 0xa8 ;  /* 0x000000a80acb7836 */ /* 0x040fe20000000000 */
[----:B------:R-:W-:Y:S01]  /*796e0*/  LOP3.LUT R23, R23, 0xffff7fff, RZ, 0xc0, !PT ;  /* 0xffff7fff17177812 */ /* 0x000fe200078ec0ff */
[----:B------:R-:W-:Y:S01]  /*796f0*/  VIADD R202, R10, 0xa7 ;  /* 0x000000a70aca7836 */ /* 0x000fe20000000000 */
[----:B------:R-:W-:Y:S01]  /*79700*/  ISETP.LT.AND P1, PT, R12, UR12, !P0 ;  /* 0x0000000c0c007c0c */ /* 0x000fe2000c721270 */
        /* <DEDUP_REMOVED lines=105> */
[----:B------:R-:W-:Y:S01]  /*79da0*/  VIADD R198, R10, 0xa3 ;  /* 0x000000a30ac67836 */ /* 0x000fe20000000000 */
[----:B------:R-:W-:Y:S01]  /*79db0*/  ISETP.LT.AND P2, PT, R12, UR58, !P0 ;  /* 0x0000003a0c007c0c */ /* 0x000fe2000c741270 */
[----:B------:R-:W-:Y:S01]  /*79dc0*/  VIADD R197, R10, 0xa2 ;  /* 0x000000a20ac57836 */ /* 0x000fe20000000000 */
[----:B------:R-:W-:Y:S01]  /*79dd0*/  LOP3.LUT R20, R20, 0x7fffffff, RZ, 0xc0, !PT ;  /* 0x7fffffff14147812 */ /* 0x000fe200078ec0ff */
[C---:B------:R-:W-:Y:S01]  /*79de0*/  VIADD R196, R10.reuse, 0xa1 ;  /* 0x000000a10ac47836 */ /* 0x040fe20000000000 */
[----:B------:R-:W-:Y:S01]  /*79df0*/  ULDC UR58, c[0x0][0x228] ;  /* 0x00008a00003a7ab9 */ /* 0x000fe20000000800 */
[----:B------:R-:W-:Y:S01]  /*79e00*/  VIADD R195, R10, 0xa0 ;  /* 0x000000a00ac37836 */ /* 0x000fe20000000000 */
[----:B------:R-:W-:Y:S01]  /*79e10*/  ULDC UR56, c[0x0][0x228] ;  /* 0x00008a0000387ab9 */ /* 0x000fe20000000800 */
[----:B------:R-:W-:Y:S01]  /*79e20*/  @P1 LOP3.LUT R22, R22, 0x800000, RZ, 0xfc, !PT ;  /* 0x0080000016161812 */ /* 0x000fe200078efcff */
[----:B------:R-:W-:-:S02]  /*79e30*/  VIADD R194, R10, 0x9f ;  /* 0x0000009f0ac27836 */ /* 0x000fc40000000000 */
[----:B------:R-:W-:Y:S01]  /*79e40*/  VIADD R193, R10, 0x9e ;  /* 0x0000009e0ac17836 */ /* 0x000fe20000000000 */
[----:B------:R-:W-:Y:S01]  /*79e50*/  LOP3.LUT R22, R22, 0xffbfffff, RZ, 0xc0, !PT ;  /* 0xffbfffff16167812 */ /* 0x000fe200078ec0ff */
[----:B------:R-:W-:Y:S01]  /*79e60*/  VIADD R192, R10, 0x9d ;  /* 0x0000009d0ac07836 */ /* 0x000fe20000000000 */
[----:B------:R-:W-:Y:S01]  /*79e70*/  LOP3.LUT R19, R19, 0x7fffffff, RZ, 0xc0, !PT ;  /* 0x7fffffff13137812 */ /* 0x000fe200078ec0ff */
[----:B------:R-:W-:Y:S01]  /*79e80*/  ULDC UR57, c[0x0][0x228] ;  /* 0x00008a0000397ab9 */ /* 0x000fe20000000800 */
[----:B------:R-:W-:Y:S02]  /*79e90*/  @P3 LOP3.LUT R22, R22, 0x400000, RZ, 0xfc, !PT ;  /* 0x0040000016163812 */ /* 0x000fe400078efcff */
[----:B------:R-:W-:Y:S01]  /*79ea0*/  ISETP.LT.AND P1, PT, R11, UR59, !P0 ;  /* 0x0000003b0b007c0c */ /* 0x000fe2000c721270 */
[----:B------:R-:W-:Y:S01]  /*79eb0*/  ULDC UR59, c[0x0][0x22c] ;  /* 0x00008b00003b7ab9 */ /* 0x000fe20000000800 */
[----:B------:R-:W-:-:S04]  /*79ec0*/  LOP3.LUT R22, R22, 0xffdfffff, RZ, 0xc0, !PT ;  /* 0xffdfffff16167812 */ /* 0x000fc800078ec0ff */
        /* <DEDUP_REMOVED lines=21> */
[----:B------:R-:W-:-:S02]  /*7a020*/  ISETP.LT.AND P3, PT, R14, UR34, !P0 ;  /* 0x000000220e007c0c */ /* 0x000fc4000c761270 */
[----:B------:R-:W-:-:S04]  /*7a030*/  LOP3.LUT R22, R22, 0xfffeffff, RZ, 0xc0, !PT ;  /* 0xfffeffff16167812 */ /* 0x000fc800078ec0ff */
[----:B------:R-:W-:Y:S02]  /*7a040*/  @P1 LOP3.LUT R22, R22, 0x10000, RZ, 0xfc, !PT ;  /* 0x0001000016161812 */ /* 0x000fe400078efcff */
[----:B------:R-:W-:Y:S01]  /*7a050*/  ISETP.LT.AND P2, PT, R13, UR35, !P0 ;  /* 0x000000230d007c0c */ /* 0x000fe2000c741270 */
[----:B------:R-:W-:Y:S01]  /*7a060*/  ULDC.64 UR34, c[0x0][0x228] ;  /* 0x00008a0000227ab9 */ /* 0x000fe20000000a00 */
        /* <DEDUP_REMOVED lines=26> */
[----:B------:R-:W-:Y:S02]  /*7a210*/  @P2 LOP3.LUT R22, R22, 0x200, RZ, 0xfc, !PT ;  /* 0x0000020016162812 */ /* 0x000fe400078efcff */
[----:B------:R-:W-:Y:S02]  /*7a220*/  ISETP.GE.AND P0, PT, R211, UR35, PT ;  /* 0x00000023d3007c0c */ /* 0x000fe4000bf06270 */
[----:B------:R-:W-:-:S04]  /*7a230*/  LOP3.LUT R22, R22, 0xfffffeff, RZ, 0xc0, !PT ;  /* 0xfffffeff16167812 */ /* 0x000fc800078ec0ff */
[----:B------:R-:W-:Y:S02]  /*7a240*/  @P1 LOP3.LUT R22, R22, 0x100, RZ, 0xfc, !PT ;  /* 0x0000010016161812 */ /* 0x000fe400078efcff */
        /* <DEDUP_REMOVED lines=33> */
[----:B------:R-:W-:Y:S01]  /*7a460*/  VIADD R186, R10, 0x97 ;  /* 0x000000970aba7836 */ /* 0x000fe20000000000 */
[----:B------:R-:W-:Y:S01]  /*7a470*/  LOP3.LUT R18, R18, 0x7fffffff, RZ, 0xc0, !PT ;  /* 0x7fffffff12127812 */ /* 0x000fe200078ec0ff */
[----:B------:R-:W-:Y:S01]  /*7a480*/  VIADD R185, R10, 0x96 ;  /* 0x000000960ab97836 */ /* 0x000fe20000000000 */
[----:B------:R-:W-:Y:S01]  /*7a490*/  @P1 LOP3.LUT R22, R22, 0x2, RZ, 0xfc, !PT ;  /* 0x0000000216161812 */ /* 0x000fe200078efcff */
[----:B------:R-:W-:Y:S01]  /*7a4a0*/  VIADD R184, R10, 0x95 ;  /* 0x000000950ab87836 */ /* 0x000fe20000000000 */
[----:B------:R-:W-:Y:S01]  /*7a4b0*/  ULDC UR39, c[0x0][0x22c] ;  /* 0x00008b0000277ab9 */ /* 0x000fe20000000800 */
[----:B------:R-:W-:Y:S01]  /*7a4c0*/  ULDC UR40, c[0x0][0x228] ;  /* 0x00008a0000287ab9 */ /* 0x000fe20000000800 */
[----:B------:R-:W-:-:S04]  /*7a4d0*/  LOP3.LUT R22, R22, 0xfffffffe, RZ, 0xc0, !PT ;  /* 0xfffffffe16167812 */ /* 0x000fc800078ec0ff */
[----:B------:R-:W-:Y:S02]  /*7a4e0*/  @P0 LOP3.LUT R22, R22, 0x1, RZ, 0xfc, !PT ;  /* 0x0000000116160812 */ /* 0x000fe400078efcff */
[----:B------:R-:W-:-:S04]  /*7a4f0*/  ISETP.GE.AND P0, PT, R209, UR35, PT ;  /* 0x00000023d1007c0c */ /* 0x000fc8000bf06270 */
[----:B------:R-:W-:Y:S01]  /*7a500*/  ISETP.LT.AND P3, PT, R14, UR34, !P0 ;  /* 0x000000220e007c0c */ /* 0x000fe2000c761270 */
[----:B------:R-:W-:Y:S01]  /*7a510*/  ULDC.64 UR34, c[0x0][0x228] ;  /* 0x00008a0000227ab9 */ /* 0x000fe20000000a00 */
[----:B------:R-:W-:Y:S02]  /*7a520*/  ISETP.LT.AND P2, PT, R13, UR30, !P0 ;  /* 0x0000001e0d007c0c */ /* 0x000fe4000c741270 */
[----:B------:R-:W-:Y:S01]  /*7a530*/  ISETP.LT.AND P1, PT, R12, UR31, !P0 ;  /* 0x0000001f0c007c0c */ /* 0x000fe2000c721270 */
[----:B------:R-:W-:-:S08]  /*7a540*/  ULDC.64 UR30, c[0x0][0x228] ;  /* 0x00008a00001e7ab9 */ /* 0x000fd00000000a00 */
        /* <DEDUP_REMOVED lines=13> */
[----:B------:R-:W-:Y:S01]  /*7a620*/  ULDC.64 UR32, c[0x0][0x228] ;  /* 0x00008a0000207ab9 */ /* 0x000fe20000000a00 */
        /* <DEDUP_REMOVED lines=215> */
[----:B------:R-:W-:Y:S01]  /*7b3a0*/  ULDC UR54, c[0x0][0x228] ;  /* 0x00008a0000367ab9 */ /* 0x000fe20000000800 */
[C---:B------:R-:W-:Y:S01]  /*7b3b0*/  VIADD R178, R10.reuse, 0x8f ;  /* 0x0000008f0ab27836 */ /* 0x040fe20000000000 */
[----:B------:R-:W-:Y:S01]  /*7b3c0*/  LOP3.LUT R17, R17, 0x7fffffff, RZ, 0xc0, !PT ;  /* 0x7fffffff11117812 */ /* 0x000fe200078ec0ff */
[C---:B------:R-:W-:Y:S01]  /*7b3d0*/  VIADD R177, R10.reuse, 0x8e ;  /* 0x0000008e0ab17836 */ /* 0x040fe20000000000 */
[----:B------:R-:W-:Y:S01]  /*7b3e0*/  ULDC UR61, c[0x0][0x228] ;  /* 0x00008a00003d7ab9 */ /* 0x000fe20000000800 */
[----:B------:R-:W-:Y:S01]  /*7b3f0*/  VIADD R176, R10, 0x8d ;  /* 0x0000008d0ab07836 */ /* 0x000fe20000000000 */
        /* <DEDUP_REMOVED lines=87> */
[----:B------:R-:W-:-:S07]  /*7b970*/  ISETP.LT.AND P1, PT, R12, UR7, !P0 ;  /* 0x000000070c007c0c */ /* 0x000fce000c721270 */
        /* <DEDUP_REMOVED lines=13> */
[----:B------:R-:W-:Y:S01]  /*7ba50*/  ULDC.64 UR20, c[0x0][0x228] ;  /* 0x00008a0000147ab9 */ /* 0x000fe20000000a00 */
[----:B------:R-:W-:Y:S02]  /*7ba60*/  LOP3.LUT R19, R19, 0xfff7ffff, RZ, 0xc0, !PT ;  /* 0xfff7ffff13137812 */ /* 0x000fe400078ec0ff */
[----:B------:R-:W-:Y:S01]  /*7ba70*/  ISETP.LT.AND P1, PT, R12, UR29, !P0 ;  /* 0x0000001d0c007c0c */ /* 0x000fe2000c721270 */
[----:B------:R-:W-:-:S06]  /*7ba80*/  VIADD R59, R10, 0x89 ;  /* 0x000000890a3b7836 */ /* 0x000fcc0000000000 */
[----:B------:R-:W-:Y:S01]  /*7ba90*/  @P3 LOP3.LUT R19, R19, 0x80000, RZ, 0xfc, !PT ;  /* 0x0008000013133812 */ /* 0x000fe200078efcff */
[----:B------:R-:W-:Y:S01]  /*7baa0*/  VIADD R58, R10, 0x88 ;  /* 0x000000880a3a7836 */ /* 0x000fe20000000000 */
[----:B------:R-:W-:Y:S01]  /*7bab0*/  LOP3.LUT R16, R16, 0x7fffffff, RZ, 0xc0, !PT ;  /* 0x7fffffff10107812 */ /* 0x000fe200078ec0ff */
[C---:B------:R-:W-:Y:S01]  /*7bac0*/  VIADD R57, R10.reuse, 0x87 ;  /* 0x000000870a397836 */ /* 0x040fe20000000000 */
[----:B------:R-:W-:Y:S01]  /*7bad0*/  LOP3.LUT R19, R19, 0xfffbffff, RZ, 0xc0, !PT ;  /* 0xfffbffff13137812 */ /* 0x000fe200078ec0ff */
[----:B------:R-:W-:Y:S01]  /*7bae0*/  VIADD R56, R10, 0x86 ;  /* 0x000000860a387836 */ /* 0x000fe20000000000 */
[----:B------:R-:W-:Y:S02]  /*7baf0*/  ULDC UR29, c[0x0][0x228] ;  /* 0x00008a00001d7ab9 */ /* 0x000fe40000000800 */
        /* <DEDUP_REMOVED lines=8> */
[C---:B------:R-:W-:Y:S01]  /*7bb80*/  VIADD R55, R10.reuse, 0x85 ;  /* 0x000000850a377836 */ /* 0x040fe20000000000 */
        /* <DEDUP_REMOVED lines=74> */
[----:B------:R-:W-:Y:S01]  /*7c030*/  ULDC.64 UR30, c[0x0][0x228] ;  /* 0x00008a00001e7ab9 */ /* 0x000fe20000000a00 */
[----:B------:R-:W-:Y:S01]  /*7c040*/  ISETP.LT.AND P2, PT, R13, UR32, !P0 ;  /* 0x000000200d007c0c */ /* 0x000fe2000c741270 */
[----:B------:R-:W-:Y:S01]  /*7c050*/  VIADD R52, R10, 0x82 ;  /* 0x000000820a347836 */ /* 0x000fe20000000000 */
[----:B------:R-:W-:Y:S01]  /*7c060*/  ISETP.LT.AND P1, PT, R12, UR33, !P0 ;  /* 0x000000210c007c0c */ /* 0x000fe2000c721270 */
[----:B------:R-:W-:-:S08]  /*7c070*/  ULDC UR32, c[0x0][0x228] ;  /* 0x00008a0000207ab9 */ /* 0x000fd00000000800 */
        /* <DEDUP_REMOVED lines=54> */
[----:B------:R-:W-:Y:S01]  /*7c3e0*/  VIADD R48, R10, 0x7e ;  /* 0x0000007e0a307836 */ /* 0x000fe20000000000 */
[----:B------:R-:W-:Y:S02]  /*7c3f0*/  LOP3.LUT R18, R18, 0xfff7ffff, RZ, 0xc0, !PT ;  /* 0xfff7ffff12127812 */ /* 0x000fe400078ec0ff */
[----:B------:R-:W-:Y:S01]  /*7c400*/  LOP3.LUT R15, R15, 0x7fffffff, RZ, 0xc0, !PT ;  /* 0x7fffffff0f0f7812 */ /* 0x000fe200078ec0ff */
[----:B------:R-:W-:Y:S01]  /*7c410*/  VIADD R47, R10, 0x7d ;  /* 0x0000007d0a2f7836 */ /* 0x000fe20000000000 */
[----:B------:R-:W-:Y:S01]  /*7c420*/  ISETP.LT.AND P1, PT, R12, UR52, !P0 ;  /* 0x000000340c007c0c */ /* 0x000fe2000c721270 */
[----:B------:R-:W-:Y:S01]  /*7c430*/  ULDC UR52, c[0x0][0x228] ;  /* 0x00008a0000347ab9 */ /* 0x000fe20000000800 */
[----:B------:R-:W-:Y:S01]  /*7c440*/  VIADD R46, R10, 0x7c ;  /* 0x0000007c0a2e7836 */ /* 0x000fe20000000000 */
        /* <DEDUP_REMOVED lines=141> */
[C---:B------:R-:W-:Y:S02]  /*7cd20*/  VIADD R43, R10.reuse, 0x79 ;  /* 0x000000790a2b7836 */ /* 0x040fe40000000000 */
[C---:B------:R-:W-:Y:S01]  /*7cd30*/  VIADD R42, R10.reuse, 0x78 ;  /* 0x000000780a2a7836 */ /* 0x040fe20000000000 */
[----:B------:R-:W-:Y:S01]  /*7cd40*/  LOP3.LUT R17, R17, 0xfffbffff, RZ, 0xc0, !PT ;  /* 0xfffbffff11117812 */ /* 0x000fe200078ec0ff */
[C---:B------:R-:W-:Y:S02]  /*7cd50*/  VIADD R41, R10.reuse, 0x77 ;  /* 0x000000770a297836 */ /* 0x040fe40000000000 */
[----:B------:R-:W-:Y:S01]  /*7cd60*/  VIADD R40, R10, 0x76 ;  /* 0x000000760a287836 */ /* 0x000fe20000000000 */
[----:B------:R-:W-:Y:S02]  /*7cd70*/  @P2 LOP3.LUT R17, R17, 0x40000, RZ, 0xfc, !PT ;  /* 0x0004000011112812 */ /* 0x000fe400078efcff */
[----:B------:R-:W-:Y:S01]  /*7cd80*/  LOP3.LUT R0, R0, 0x7fffffff, RZ, 0xc0, !PT ;  /* 0x7fffffff00007812 */ /* 0x000fe200078ec0ff */
[C---:B------:R-:W-:Y:S01]  /*7cd90*/  VIADD R39, R10.reuse, 0x75 ;  /* 0x000000750a277836 */ /* 0x040fe20000000000 */
[----:B------:R-:W-:Y:S01]  /*7cda0*/  ISETP.LT.AND P0, PT, R11, UR57, !P0 ;  /* 0x000000390b007c0c */ /* 0x000fe2000c701270 */
[C---:B------:R-:W-:Y:S01]  /*7cdb0*/  VIADD R38, R10.reuse, 0x74 ;  /* 0x000000740a267836 */ /* 0x040fe20000000000 */
[----:B------:R-:W-:Y:S01]  /*7cdc0*/  LOP3.LUT R17, R17, 0xfffdffff, RZ, 0xc0, !PT ;  /* 0xfffdffff11117812 */ /* 0x000fe200078ec0ff */
[----:B------:R-:W-:Y:S01]  /*7cdd0*/  ULDC UR57, c[0x0][0x228] ;  /* 0x00008a0000397ab9 */ /* 0x000fe20000000800 */
[----:B------:R-:W-:-:S02]  /*7cde0*/  VIADD R37, R10, 0x73 ;  /* 0x000000730a257836 */ /* 0x000fc40000000000 */
[C---:B------:R-:W-:Y:S01]  /*7cdf0*/  VIADD R36, R10.reuse, 0x72 ;  /* 0x000000720a247836 */ /* 0x040fe20000000000 */
[----:B------:R-:W-:Y:S01]  /*7ce00*/  @P1 LOP3.LUT R17, R17, 0x20000, RZ, 0xfc, !PT ;  /* 0x0002000011111812 */ /* 0x000fe200078efcff */
[C---:B------:R-:W-:Y:S01]  /*7ce10*/  VIADD R35, R10.reuse, 0x71 ;  /* 0x000000710a237836 */ /* 0x040fe20000000000 */
[----:B------:R-:W-:Y:S01]  /*7ce20*/  STL [R1+0x20c4], R62 ;  /* 0x0020c43e01007387 */ /* 0x000fe20000100800 */
[----:B------:R-:W-:Y:S01]  /*7ce30*/  VIADD R70, R10, 0x70 ;  /* 0x000000700a467836 */ /* 0x000fe20000000000 */
[----:B------:R-:W-:Y:S01]  /*7ce40*/  LOP3.LUT R17, R17, 0xfffeffff, RZ, 0xc0, !PT ;  /* 0xfffeffff11117812 */ /* 0x000fe200078ec0ff */
[----:B------:R-:W-:Y:S01]  /*7ce50*/  ULDC UR58, c[0x0][0x228] ;  /* 0x00008a00003a7ab9 */ /* 0x000fe20000000800 */
[----:B------:R-:W2:Y:S02]  /*7ce60*/  LDL R69, [R1+0x2110] ;  /* 0x0021100001457983 */ /* 0x000ea40000100800 */
[----:B------:R-:W-:Y:S01]  /*7ce70*/  @P0 LOP3.LUT R17, R17, 0x10000, RZ, 0xfc, !PT ;  /* 0x0001000011110812 */ /* 0x000fe200078efcff */
[----:B------:R-:W-:Y:S01]  /*7ce80*/  BAR.SYNC.DEFER_BLOCKING 0x0 ;  /* 0x0000000000007b1d */ /* 0x000fe20000010000 */
[----:B------:R-:W-:-:S04]  /*7ce90*/  ISETP.GE.AND P0, PT, R60, UR35, PT ;  /* 0x000000233c007c0c */ /* 0x000fc8000bf06270 */
[----:B------:R-:W-:Y:S01]  /*7cea0*/  ISETP.LT.AND P3, PT, R14, UR34, !P0 ;  /* 0x000000220e007c0c */ /* 0x000fe2000c761270 */
[----:B------:R-:W-:Y:S01]  /*7ceb0*/  ULDC UR34, c[0x0][0x228] ;  /* 0x00008a0000227ab9 */ /* 0x000fe20000000800 */
        /* <DEDUP_REMOVED lines=71> */
[----:B------:R-:W-:-:S03]  /*7d330*/  LOP3.LUT R17, R17, 0xfffffffe, RZ, 0xc0, !PT ;  /* 0xfffffffe11117812 */ /* 0x000fc600078ec0ff */
[----:B------:R-:W-:Y:S02]  /*7d340*/  @P3 LOP3.LUT R16, R16, 0x80000000, RZ, 0xfc, !PT ;  /* 0x8000000010103812 */ /* 0x000fe400078efcff */
        /* <DEDUP_REMOVED lines=375> */
[----:B------:R-:W-:Y:S02]  /*7eac0*/  ISETP.LT.AND P3, PT, R13, UR60, !P0 ;  /* 0x0000003c0d007c0c */ /* 0x000fe4000c761270 */
[----:B------:R-:W-:Y:S02]  /*7ead0*/  LOP3.LUT R0, R0, 0xffffff7f, RZ, 0xc0, !PT ;  /* 0xffffff7f00007812 */ /* 0x000fe400078ec0ff */
[----:B------:R-:W-:-:S07]  /*7eae0*/  ISETP.LT.AND P2, PT, R12, UR59, !P0 ;  /* 0x0000003b0c007c0c */ /* 0x000fce000c741270 */
[----:B------:R-:W-:-:S04]  /*7eaf0*/  @P1 LOP3.LUT R0, R0, 0x80, RZ, 0xfc, !PT ;  /* 0x0000008000001812 */ /* 0x000fc800078efcff */
[----:B------:R-:W-:Y:S01]  /*7eb00*/  LOP3.LUT R0, R0, 0xffffffbf, RZ, 0xc0, !PT ;  /* 0xffffffbf00007812 */ /* 0x000fe200078ec0ff */
[----:B------:R-:W-:-:S03]  /*7eb10*/  VIADD R70, R10, 0x6f ;  /* 0x0000006f0a467836 */ /* 0x000fc60000000000 */
        /* <DEDUP_REMOVED lines=10> */
[----:B------:R-:W-:Y:S02]  /*7ebc0*/  @P2 LOP3.LUT R0, R0, 0x8, RZ, 0xfc, !PT ;  /* 0x0000000800002812 */ /* 0x000fe400078efcff */
[----:B------:R-:W-:Y:S02]  /*7ebd0*/  ISETP.LT.AND P1, PT, R12, UR26, !P0 ;  /* 0x0000001a0c007c0c */ /* 0x000fe4000c721270 */
        /* <DEDUP_REMOVED lines=8> */
[----:B------:R-:W-:Y:S02]  /*7ec60*/  ISETP.LT.AND P3, PT, R13, UR24, !P0 ;  /* 0x000000180d007c0c */ /* 0x000fe4000c761270 */
[----:B------:R-:W-:Y:S02]  /*7ec70*/  LOP3.LUT R155, R155, 0x7fffffff, RZ, 0xc0, !PT ;  /* 0x7fffffff9b9b7812 */ /* 0x000fe400078ec0ff */
[----:B------:R-:W-:-:S04]  /*7ec80*/  LOP3.LUT R0, R0, 0xfffffffe, RZ, 0xc0, !PT ;  /* 0xfffffffe00007812 */ /* 0x000fc800078ec0ff */
[----:B------:R-:W-:-:S03]  /*7ec90*/  @P2 LOP3.LUT R0, R0, 0x1, RZ, 0xfc, !PT ;  /* 0x0000000100002812 */ /* 0x000fc600078efcff */
        /* <DEDUP_REMOVED lines=94> */
[----:B------:R-:W-:Y:S01]  /*7f280*/  LOP3.LUT R155, R155, 0xffffffef, RZ, 0xc0, !PT ;  /* 0xffffffef9b9b7812 */ /* 0x000fe200078ec0ff */
[----:B--2---:R-:W-:-:S03]  /*7f290*/  VIADD R32, R69, UR57 ;  /* 0x0000003945207c36 */ /* 0x004fc60008000000 */
[----:B------:R-:W-:Y:S02]  /*7f2a0*/  @P0 LOP3.LUT R155, R155, 0x10, RZ, 0xfc, !PT ;  /* 0x000000109b9b0812 */ /* 0x000fe400078efcff */
[----:B------:R-:W-:Y:S02]  /*7f2b0*/  ISETP.LT.AND P1, PT, R13, UR47, !P6 ;  /* 0x0000002f0d007c0c */ /* 0x000fe4000f721270 */
[----:B------:R-:W-:Y:S01]  /*7f2c0*/  LOP3.LUT R155, R155, 0xfffffff7, RZ, 0xc0, !PT ;  /* 0xfffffff79b9b7812 */ /* 0x000fe200078ec0ff */
[----:B------:R1:W-:Y:S03]  /*7f2d0*/  STL [R1+0x20b4], R32 ;  /* 0x0020b42001007387 */ /* 0x0003e60000100800 */
[----:B------:R-:W-:Y:S02]  /*7f2e0*/  @P2 LOP3.LUT R155, R155, 0x8, RZ, 0xfc, !PT ;  /* 0x000000089b9b2812 */ /* 0x000fe400078efcff */
[----:B------:R-:W-:-:S02]  /*7f2f0*/  ISETP.LT.AND P0, PT, R12, UR46, !P6 ;  /* 0x0000002e0c007c0c */ /* 0x000fc4000f701270 */
[----:B------:R-:W-:Y:S01]  /*7f300*/  LOP3.LUT R155, R155, 0xfffffffd, RZ, 0xc0, !PT ;  /* 0xfffffffd9b9b7812 */ /* 0x000fe200078ec0ff */
[----:B------:R-:W-:-:S03]  /*7f310*/  VIADD R70, R10, 0x66 ;  /* 0x000000660a467836 */ /* 0x000fc60000000000 */
[----:B------:R-:W-:Y:S02]  /*7f320*/  @P1 LOP3.LUT R155, R155, 0x2, RZ, 0xfc, !PT ;  /* 0x000000029b9b1812 */ /* 0x000fe400078efcff */
[----:B------:R-:W-:Y:S02]  /*7f330*/  ISETP.GE.AND P3, PT, R70, UR52, PT ;  /* 0x0000003446007c0c */ /* 0x000fe4000bf66270 */
[----:B------:R-:W-:Y:S02]  /*7f340*/  LOP3.LUT R155, R155, 0xfffffffe, RZ, 0xc0, !PT ;  /* 0xfffffffe9b9b7812 */ /* 0x000fe400078ec0ff */
[----:B------:R-:W-:Y:S02]  /*7f350*/  ISETP.LT.AND P1, PT, R13, UR54, !P3 ;  /* 0x000000360d007c0c */ /* 0x000fe4000df21270 */
[----:B------:R-:W-:Y:S02]  /*7f360*/  @P0 LOP3.LUT R155, R155, 0x1, RZ, 0xfc, !PT ;  /* 0x000000019b9b0812 */ /* 0x000fe400078efcff */
[----:B------:R-:W-:-:S02]  /*7f370*/  ISETP.LT.AND P0, PT, R14, UR51, !P3 ;  /* 0x000000330e007c0c */ /* 0x000fc4000df01270 */
[----:B------:R-:W-:Y:S02]  /*7f380*/  ISETP.LT.AND P2, PT, R12, UR55, !P3 ;  /* 0x000000370c007c0c */ /* 0x000fe4000df41270 */
[C---:B------:R-:W-:Y:S02]  /*7f390*/  ISETP.LT.AND P6, PT, R11.reuse, UR53, !P6 ;  /* 0x000000350b007c0c */ /* 0x040fe4000f7c1270 */
[----:B------:R-:W-:Y:S01]  /*7f3a0*/  ISETP.LT.AND P3, PT, R11, UR56, !P3 ;  /* 0x000000380b007c0c */ /* 0x000fe2000df61270 */
[----:B------:R-:W-:Y:S04]  /*7f3b0*/  STL [R1+0x31bc], R173 ;  /* 0x0031bcad01007387 */ /* 0x000fe80000100800 */
[----:B------:R-:W2:Y:S01]  /*7f3c0*/  LDS.128 R36, [R156] ;  /* 0x000000009c247984 */ /* 0x000ea20000000c00 */
[----:B------:R-:W-:Y:S01]  /*7f3d0*/  IMAD.MOV.U32 R50, RZ, RZ, R145 ;  /* 0x000000ffff327224 */ /* 0x000fe200078e0091 */
[----:B------:R-:W-:Y:S01]  /*7f3e0*/  ULDC.64 UR6, c[0x0][0x228] ;  /* 0x00008a0000067ab9 */ /* 0x000fe20000000a00 */
[----:B------:R-:W-:Y:S01]  /*7f3f0*/  IMAD.MOV.U32 R51, RZ, RZ, R147 ;  /* 0x000000ffff337224 */ /* 0x000fe200078e0093 */
[----:B------:R-:W-:Y:S01]  /*7f400*/  STL [R1+0x31b4], R174 ;  /* 0x0031b4ae01007387 */ /* 0x000fe20000100800 */
[----:B------:R-:W-:Y:S01]  /*7f410*/  ULDC.64 UR10, c[0x0][0x228] ;  /* 0x00008a00000a7ab9 */ /* 0x000fe20000000a00 */
[----:B------:R-:W-:-:S02]  /*7f420*/  ULDC UR8, c[0x0][0x228] ;  /* 0x00008a0000087ab9 */ /* 0x000fc40000000800 */
[----:B------:R-:W-:Y:S04]  /*7f430*/  STL [R1+0x31a4], R175 ;  /* 0x0031a4af01007387 */ /* 0x000fe80000100800 */
[----:B------:R-:W-:Y:S04]  /*7f440*/  STL [R1+0x31a0], R157 ;  /* 0x0031a09d01007387 */ /* 0x000fe80000100800 */
[----:B-1----:R-:W3:Y:S04]  /*7f450*/  LDL.LU R32, [R1+0x12c0] ;  /* 0x0012c00001207983 */ /* 0x002ee80000300800 */
[----:B------:R-:W3:Y:S04]  /*7f460*/  LDL.LU R33, [R1+0x12c8] ;  /* 0x0012c80001217983 */ /* 0x000ee80000300800 */
[----:B------:R-:W3:Y:S04]  /*7f470*/  LDL.LU R34, [R1+0xec0] ;  /* 0x000ec00001227983 */ /* 0x000ee80000300800 */
[----:B------:R-:W3:Y:S04]  /*7f480*/  LDL.LU R35, [R1+0xec8] ;  /* 0x000ec80001237983 */ /* 0x000ee80000300800 */
[----:B------:R-:W4:Y:S01]  /*7f490*/  LDL.LU R40, [R1+0xac0] ;  /* 0x000ac00001287983 */ /* 0x000f220000300800 */
[----:B------:R-:W-:Y:S06]  /*7f4a0*/  BAR.SYNC.DEFER_BLOCKING 0x0 ;  /* 0x0000000000007b1d */ /* 0x000fec0000010000 */
[----:B--2---:R1:W-:Y:S04]  /*7f4b0*/  STL.64 [R1+0x1fb0], R36 ;  /* 0x001fb02401007387 */ /* 0x0043e80000100a00 */
[----:B------:R-:W-:Y:S04]  /*7f4c0*/  STL.64 [R1+0x1fb8], R38 ;  /* 0x001fb82601007387 */ /* 0x000fe80000100a00 */
[----:B------:R-:W4:Y:S04]  /*7f4d0*/  LDL.LU R41, [R1+0xac8] ;  /* 0x000ac80001297983 */ /* 0x000f280000300800 */
[----:B------:R-:W4:Y:S04]  /*7f4e0*/  LDL.LU R42, [R1+0x6c0] ;  /* 0x0006c000012a7983 */ /* 0x000f280000300800 */
[----:B------:R-:W4:Y:S04]  /*7f4f0*/  LDL.LU R43, [R1+0x6c8] ;  /* 0x0006c800012b7983 */ /* 0x000f280000300800 */
[----:B-1----:R-:W2:Y:S04]  /*7f500*/  LDL.LU R36, [R1+0x2c0] ;  /* 0x0002c00001247983 */ /* 0x002ea80000300800 */
[----:B---3--:R-:W-:Y:S01]  /*7f510*/  STSM.16.M88.4 [R154], R32 ;  /* 0x000000209a007844 */ /* 0x008fe20000000200 */
[----:B------:R-:W-:Y:S06]  /*7f520*/  BAR.SYNC.DEFER_BLOCKING 0x0 ;  /* 0x0000000000007b1d */ /* 0x000fec0000010000 */
[----:B------:R-:W1:Y:S02]  /*7f530*/  LDS.128 R32, [R156] ;  /* 0x000000009c207984 */ /* 0x000e640000000c00 */
[----:B------:R-:W-:Y:S06]  /*7f540*/  BAR.SYNC.DEFER_BLOCKING 0x0 ;  /* 0x0000000000007b1d */ /* 0x000fec0000010000 */
[----:B-1----:R1:W-:Y:S04]  /*7f550*/  STL.64 [R1+0x1ab0], R32 ;  /* 0x001ab02001007387 */ /* 0x0023e80000100a00 */
[----:B------:R-:W-:Y:S04]  /*7f560*/  STL.64 [R1+0x1ab8], R34 ;  /* 0x001ab82201007387 */ /* 0x000fe80000100a00 */
[----:B------:R-:W2:Y:S04]  /*7f570*/  LDL.LU R37, [R1+0x2c8] ;  /* 0x0002c80001257983 */ /* 0x000ea80000300800 */
[----:B----4-:R-:W-:Y:S01]  /*7f580*/  STSM.16.M88.4 [R154], R40 ;  /* 0x000000289a007844 */ /* 0x010fe20000000200 */
[----:B------:R-:W-:Y:S06]  /*7f590*/  BAR.SYNC.DEFER_BLOCKING 0x0 ;  /* 0x0000000000007b1d */ /* 0x000fec0000010000 */
[----:B-1----:R-:W3:Y:S04]  /*7f5a0*/  LDL.LU R32, [R1+0x1ac4] ;  /* 0x001ac40001207983 */ /* 0x002ee80000300800 */
[----:B------:R-:W1:Y:S04]  /*7f5b0*/  LDS.128 R40, [R156] ;  /* 0x000000009c287984 */ /* 0x000e680000000c00 */
[----:B-1----:R-:W-:Y:S04]  /*7f5c0*/  STL.64 [R1+0x16b0], R40 ;  /* 0x0016b02801007387 */ /* 0x002fe80000100a00 */
[----:B------:R-:W-:Y:S04]  /*7f5d0*/  STL.64 [R1+0x16b8], R42 ;  /* 0x0016b82a01007387 */ /* 0x000fe80000100a00 */
[----:B------:R-:W3:Y:S04]  /*7f5e0*/  LDL.LU R33, [R1+0x1acc] ;  /* 0x001acc0001217983 */ /* 0x000ee80000300800 */
[----:B------:R-:W3:Y:S04]  /*7f5f0*/  LDL.LU R34, [R1+0x16c4] ;  /* 0x0016c40001227983 */ /* 0x000ee80000300800 */
[----:B------:R-:W3:Y:S01]  /*7f600*/  LDL.LU R35, [R1+0x16cc] ;  /* 0x0016cc0001237983 */ /* 0x000ee20000300800 */
[----:B------:R-:W-:Y:S01]  /*7f610*/  BAR.SYNC.DEFER_BLOCKING 0x0 ;  /* 0x0000000000007b1d */ /* 0x000fe20000010000 */
[----:B------:R-:W-:-:S02]  /*7f620*/  IMAD.MOV.U32 R38, RZ, RZ, R72 ;  /* 0x000000ffff267224 */ /* 0x000fc400078e0048 */
[----:B------:R-:W-:-:S05]  /*7f630*/  IMAD.MOV.U32 R39, RZ, RZ, R74 ;  /* 0x000000ffff277224 */ /* 0x000fca00078e004a */
[----:B--2---:R1:W-:Y:S01]  /*7f640*/  STSM.16.M88.4 [R154], R36 ;  /* 0x000000249a007844 */ /* 0x0043e20000000200 */
[----:B------:R-:W-:Y:S06]  /*7f650*/  BAR.SYNC.DEFER_BLOCKING 0x0 ;  /* 0x0000000000007b1d */ /* 0x000fec0000010000 */
[----:B-1----:R-:W2:Y:S04]  /*7f660*/  LDL.LU R36, [R1+0x12c4] ;  /* 0x0012c40001247983 */ /* 0x002ea80000300800 */
[----:B------:R-:W1:Y:S01]  /*7f670*/  LDS.128 R40, [R156] ;  /* 0x000000009c287984 */ /* 0x000e620000000c00 */
[----:B------:R-:W-:Y:S01]  /*7f680*/  BAR.SYNC.DEFER_BLOCKING 0x0 ;  /* 0x0000000000007b1d */ /* 0x000fe20000010000 */
[----:B-1----:R-:W-:-:S05]  /*7f690*/  IMAD.MOV.U32 R173, RZ, RZ, R42 ;  /* 0x000000ffffad7224 */ /* 0x002fca00078e002a */
[----:B------:R-:W-:Y:S04]  /*7f6a0*/  STL.64 [R1+0x12b0], R40 ;  /* 0x0012b02801007387 */ /* 0x000fe80000100a00 */
[----:B------:R-:W-:Y:S04]  /*7f6b0*/  STL [R1+0x12bc], R43 ;  /* 0x0012bc2b01007387 */ /* 0x000fe80000100800 */
[----:B------:R-:W-:Y:S04]  /*7f6c0*/  STL [R1+0x31c0], R173 ;  /* 0x0031c0ad01007387 */ /* 0x000fe80000100800 */
        /* <DEDUP_REMOVED lines=21> */
[----:B---3--:R1:W-:Y:S01]  /*7f820*/  STSM.16.M88.4 [R154], R32 ;  /* 0x000000209a007844 */ /* 0x0083e20000000200 */
        /* <DEDUP_REMOVED lines=15> */
[----:B------:R-:W-:Y:S06]  /*7f920*/  BAR.SYNC.DEFER_BLOCKING 0x0 ;  /* 0x0000000000007b1d */ /* 0x000fec0000010000 */
[----:B-1----:R-:W-:Y:S04]  /*7f930*/  STL [R1+0x2c0], R40 ;  /* 0x0002c02801007387 */ /* 0x002fe80000100800 */
[----:B------:R-:W-:Y:S04]  /*7f940*/  STL.64 [R1+0x2c8], R42 ;  /* 0x0002c82a01007387 */ /* 0x000fe80000100a00 */
[----:B------:R-:W2:Y:S04]  /*7f950*/  LDL.LU R37, [R1+0x12d8] ;  /* 0x0012d80001257983 */ /* 0x000ea80000300800 */
[----:B------:R-:W2:Y:S04]  /*7f960*/  LDL.LU R38, [R1+0xed0] ;  /* 0x000ed00001267983 */ /* 0x000ea80000300800 */
[----:B------:R-:W2:Y:S04]  /*7f970*/  LDL.LU R39, [R1+0xed8] ;  /* 0x000ed80001277983 */ /* 0x000ea80000300800 */
[----:B---3--:R1:W-:Y:S01]  /*7f980*/  STSM.16.M88.4 [R154], R32 ;  /* 0x000000209a007844 */ /* 0x0083e20000000200 */
[----:B------:R-:W-:Y:S01]  /*7f990*/  IMAD.MOV.U32 R173, RZ, RZ, R41 ;  /* 0x000000ffffad7224 */ /* 0x000fe200078e0029 */
        /* <DEDUP_REMOVED lines=43> */
[----:B------:R-:W-:Y:S01]  /*7fc50*/  BAR.SYNC.DEFER_BLOCKING 0x0 ;  /* 0x0000000000007b1d */ /* 0x000fe20000010000 */
[----:B-1----:R-:W-:-:S05]  /*7fc60*/  IMAD.MOV.U32 R174, RZ, RZ, R41 ;  /* 0x000000ffffae7224 */ /* 0x002fca00078e0029 */
[----:B------:R-:W-:Y:S04]  /*7fc70*/  STL [R1+0xed0], R40 ;  /* 0x000ed02801007387 */ /* 0x000fe80000100800 */
[----:B------:R-:W-:Y:S04]  /*7fc80*/  STL.64 [R1+0xed8], R42 ;  /* 0x000ed82a01007387 */ /* 0x000fe80000100a00 */
[----:B------:R-:W-:Y:S04]  /*7fc90*/  STL [R1+0x31b8], R174 ;  /* 0x0031b8ae01007387 */ /* 0x000fe80000100800 */
        /* <DEDUP_REMOVED lines=32> */
[----:B------:R-:W2:Y:S01]  /*7fea0*/  LDL.LU R39, [R1+0xee8] ;  /* 0x000ee80001277983 */ /* 0x000ea20000300800 */
[----:B------:R-:W-:-:S03]  /*7feb0*/  IMAD.MOV.U32 R174, RZ, RZ, R40 ;  /* 0x000000ffffae7224 */ /* 0x000fc600078e0028 */
        /* <DEDUP_REMOVED lines=20> */
[----:B---3--:R1:W-:Y:S01]  /*80000*/  STSM.16.M88.4 [R154], R32 ;  /* 0x000000209a007844 */ /* 0x0083e20000000200 */
[----:B------:R-:W-:Y:S06]  /*80010*/  BAR.SYNC.DEFER_BLOCKING 0x0 ;  /* 0x0000000000007b1d */ /* 0x000fec0000010000 */
[----:B-1----:R-:W3:Y:S04]  /*80020*/  LDL.LU R32, [R1+0x1ae4] ;  /* 0x001ae40001207983 */ /* 0x002ee80000300800 */
[----:B------:R-:W1:Y:S02]  /*80030*/  LDS.128 R40, [R156] ;  /* 0x000000009c287984 */ /* 0x000e640000000c00 */
[----:B-1----:R-:W-:-:S02]  /*80040*/  IMAD.MOV.U32 R157, RZ, RZ, R42 ;  /* 0x000000ffff9d7224 */ /* 0x002fc400078e002a */
[----:B------:R-:W-:Y:S04]  /*80050*/  STL.64 [R1+0x16d0], R40 ;  /* 0x0016d02801007387 */ /* 0x000fe80000100a00 */
[----:B------:R-:W-:Y:S04]  /*80060*/  STL [R1+0x16dc], R43 ;  /* 0x0016dc2b01007387 */ /* 0x000fe80000100800 */
[----:B------:R-:W-:Y:S04]  /*80070*/  STL [R1+0x31a8], R157 ;  /* 0x0031a89d01007387 */ /* 0x000fe80000100800 */
        /* <DEDUP_REMOVED lines=40> */
[----:B-1----:R-:W-:Y:S04]  /*80300*/  STL [R1+0x6e0], R40 ;  /* 0x0006e02801007387 */ /* 0x002fe80000100800 */
[----:B------:R-:W-:Y:S04]  /*80310*/  STL.64 [R1+0x6e8], R42 ;  /* 0x0006e82a01007387 */ /* 0x000fe80000100a00 */
[----:B------:R-:W3:Y:S04]  /*80320*/  LDL.LU R33, [R1+0x1af8] ;  /* 0x001af80001217983 */ /* 0x000ee80000300800 */
[----:B------:R-:W3:Y:S04]  /*80330*/  LDL.LU R34, [R1+0x16f0] ;  /* 0x0016f00001227983 */ /* 0x000ee80000300800 */
[----:B------:R-:W3:Y:S01]  /*80340*/  LDL.LU R35, [R1+0x16f8] ;  /* 0x0016f80001237983 */ /* 0x000ee20000300800 */
[----:B------:R-:W-:Y:S01]  /*80350*/  BAR.SYNC.DEFER_BLOCKING 0x0 ;  /* 0x0000000000007b1d */ /* 0x000fe20000010000 */
[----:B------:R-:W-:-:S02]  /*80360*/  IMAD.MOV.U32 R38, RZ, RZ, R81 ;  /* 0x000000ffff267224 */ /* 0x000fc400078e0051 */
[----:B------:R-:W-:Y:S02]  /*80370*/  IMAD.MOV.U32 R39, RZ, RZ, R83 ;  /* 0x000000ffff277224 */ /* 0x000fe400078e0053 */
[----:B------:R-:W-:-:S03]  /*80380*/  IMAD.MOV.U32 R157, RZ, RZ, R41 ;  /* 0x000000ffff9d7224 */ /* 0x000fc600078e0029 */
        /* <DEDUP_REMOVED lines=944> */
[----:B------:R-:W2:Y:S04]  /*83e90*/  LDL.LU R37, [R1+0x3ac] ;  /* 0x0003ac0001257983 */ /* 0x000ea80000300800 */
[----:B------:R-:W1:Y:S01]  /*83ea0*/  LDS.128 R240, [R156] ;  /* 0x000000009cf07984 */ /* 0x000e620000000c00 */
[----:B------:R-:W-:Y:S01]  /*83eb0*/  BAR.SYNC.DEFER_BLOCKING 0x0 ;  /* 0x0000000000007b1d */ /* 0x000fe20000010000 */
[----:B------:R-:W-:-:S02]  /*83ec0*/  IMAD.MOV.U32 R38, RZ, RZ, R129 ;  /* 0x000000ffff267224 */ /* 0x000fc400078e0081 */
[----:B------:R-:W-:-:S03]  /*83ed0*/  IMAD.MOV.U32 R39, RZ, RZ, R131 ;  /* 0x000000ffff277224 */ /* 0x000fc600078e0083 */
[----:B---3--:R3:W-:Y:S02]  /*83ee0*/  STSM.16.M88.4 [R154], R32 ;  /* 0x000000209a007844 */ /* 0x0087e40000000200 */
[----:B------:R-:W-:Y:S06]  /*83ef0*/  BAR.SYNC.DEFER_BLOCKING 0x0 ;  /* 0x0000000000007b1d */ /* 0x000fec0000010000 */
[----:B---3--:R-:W3:Y:S04]  /*83f00*/  LDL.LU R32, [R1+0x1bb0] ;  /* 0x001bb00001207983 */ /* 0x008ee80000300800 */
[----:B------:R-:W3:Y:S04]  /*83f10*/  LDL.LU R33, [R1+0x1bb8] ;  /* 0x001bb80001217983 */ /* 0x000ee80000300800 */
[----:B------:R-:W3:Y:S04]  /*83f20*/  LDL.LU R34, [R1+0x17b0] ;  /* 0x0017b00001227983 */ /* 0x000ee80000300800 */
[----:B------:R-:W3:Y:S04]  /*83f30*/  LDL.LU R35, [R1+0x17b8] ;  /* 0x0017b80001237983 */ /* 0x000ee80000300800 */
[----:B------:R-:W4:Y:S01]  /*83f40*/  LDS.128 R236, [R156] ;  /* 0x000000009cec7984 */ /* 0x000f220000000c00 */
[----:B------:R-:W-:Y:S06]  /*83f50*/  BAR.SYNC.DEFER_BLOCKING 0x0 ;  /* 0x0000000000007b1d */ /* 0x000fec0000010000 */
[----:B--2---:R2:W-:Y:S02]  /*83f60*/  STSM.16.M88.4 [R154], R36 ;  /* 0x000000249a007844 */ /* 0x0045e40000000200 */
[----:B------:R-:W-:Y:S06]  /*83f70*/  BAR.SYNC.DEFER_BLOCKING 0x0 ;  /* 0x0000000000007b1d */ /* 0x000fec0000010000 */
[----:B--2---:R-:W2:Y:S04]  /*83f80*/  LDL.LU R36, [R1+0x13b0] ;  /* 0x0013b00001247983 */ /* 0x004ea80000300800 */
[----:B------:R-:W2:Y:S04]  /*83f90*/  LDL.LU R37, [R1+0x13b8] ;  /* 0x0013b80001257983 */ /* 0x000ea80000300800 */
[----:B------:R-:W2:Y:S04]  /*83fa0*/  LDL.LU R38, [R1+0xfb0] ;  /* 0x000fb00001267983 */ /* 0x000ea80000300800 */
[----:B------:R-:W2:Y:S04]  /*83fb0*/  LDL.LU R39, [R1+0xfb8] ;  /* 0x000fb80001277983 */ /* 0x000ea80000300800 */
[----:B------:R-:W4:Y:S01]  /*83fc0*/  LDS.128 R232, [R156] ;  /* 0x000000009ce87984 */ /* 0x000f220000000c00 */
[----:B------:R-:W-:Y:S06]  /*83fd0*/  BAR.SYNC.DEFER_BLOCKING 0x0 ;  /* 0x0000000000007b1d */ /* 0x000fec0000010000 */
        /* <DEDUP_REMOVED lines=12> */
[----:B------:R-:W4:Y:S01]  /*840a0*/  LDS.128 R224, [R156] ;  /* 0x000000009ce07984 */ /* 0x000f220000000c00 */
        /* <DEDUP_REMOVED lines=185> */
[----:B------:R-:W4:Y:S04]  /*84c40*/  LDL.LU R40, [R1+0x3e0] ;  /* 0x0003e00001287983 */ /* 0x000f280000300800 */
[----:B------:R-:W4:Y:S04]  /*84c50*/  LDL.LU R41, [R1+0x3e8] ;  /* 0x0003e80001297983 */ /* 0x000f280000300800 */
[----:B------:R-:W1:Y:S01]  /*84c60*/  LDS.128 R92, [R156] ;  /* 0x000000009c5c7984 */ /* 0x000e620000000c00 */
[----:B------:R-:W-:Y:S06]  /*84c70*/  BAR.SYNC.DEFER_BLOCKING 0x0 ;  /* 0x0000000000007b1d */ /* 0x000fec0000010000 */
[----:B--2---:R2:W-:Y:S02]  /*84c80*/  STSM.16.M88.4 [R154], R36 ;  /* 0x000000249a007844 */ /* 0x0045e40000000200 */
[----:B------:R-:W-:Y:S06]  /*84c90*/  BAR.SYNC.DEFER_BLOCKING 0x0 ;  /* 0x0000000000007b1d */ /* 0x000fec0000010000 */
[----:B--2---:R-:W2:Y:S04]  /*84ca0*/  LDL.LU R36, [R1+0x1be4] ;  /* 0x001be40001247983 */ /* 0x004ea80000300800 */
[----:B------:R-:W2:Y:S04]  /*84cb0*/  LDL.LU R37, [R1+0x1bec] ;  /* 0x001bec0001257983 */ /* 0x000ea80000300800 */
[----:B------:R-:W2:Y:S04]  /*84cc0*/  LDL.LU R38, [R1+0x17e4] ;  /* 0x0017e40001267983 */ /* 0x000ea80000300800 */
        /* <DEDUP_REMOVED lines=10> */
[----:B------:R-:W1:Y:S01]  /*84d70*/  LDS.128 R84, [R156] ;  /* 0x000000009c547984 */ /* 0x000e620000000c00 */
[----:B------:R-:W-:Y:S06]  /*84d80*/  BAR.SYNC.DEFER_BLOCKING 0x0 ;  /* 0x0000000000007b1d */ /* 0x000fec0000010000 */
[----:B------:R-:W3:Y:S04]  /*84d90*/  LDL.LU R35, [R1+0xfec] ;  /* 0x000fec0001237983 */ /* 0x000ee80000300800 */
[----:B----4-:R-:W-:Y:S01]  /*84da0*/  STSM.16.M88.4 [R154], R40 ;  /* 0x000000289a007844 */ /* 0x010fe20000000200 */
[----:B------:R-:W-:Y:S06]  /*84db0*/  BAR.SYNC.DEFER_BLOCKING 0x0 ;  /* 0x0000000000007b1d */ /* 0x000fec0000010000 */
[----:B------:R-:W4:Y:S02]  /*84dc0*/  LDS.128 R76, [R156] ;  /* 0x000000009c4c7984 */ /* 0x000f240000000c00 */
[----:B------:R-:W-:Y:S06]  /*84dd0*/  BAR.SYNC.DEFER_BLOCKING 0x0 ;  /* 0x0000000000007b1d */ /* 0x000fec0000010000 */
[----:B--2---:R2:W-:Y:S02]  /*84de0*/  STSM.16.M88.4 [R154], R36 ;  /* 0x000000249a007844 */ /* 0x0045e40000000200 */
[----:B------:R-:W-:Y:S06]  /*84df0*/  BAR.SYNC.DEFER_BLOCKING 0x0 ;  /* 0x0000000000007b1d */ /* 0x000fec0000010000 */
[----:B--2---:R-:W2:Y:S04]  /*84e00*/  LDL.LU R36, [R1+0xbe4] ;  /* 0x000be40001247983 */ /* 0x004ea80000300800 */
[----:B------:R-:W2:Y:S04]  /*84e10*/  LDL.LU R37, [R1+0xbec] ;  /* 0x000bec0001257983 */ /* 0x000ea80000300800 */
[----:B------:R-:W2:Y:S04]  /*84e20*/  LDL.LU R38, [R1+0x7e4] ;  /* 0x0007e40001267983 */ /* 0x000ea80000300800 */
[----:B------:R-:W2:Y:S04]  /*84e30*/  LDL.LU R39, [R1+0x7ec] ;  /* 0x0007ec0001277983 */ /* 0x000ea80000300800 */
[----:B------:R-:W4:Y:S04]  /*84e40*/  LDL.LU R48, [R1+0x3e4] ;  /* 0x0003e40001307983 */ /* 0x000f280000300800 */
[----:B------:R-:W4:Y:S04]  /*84e50*/  LDL.LU R49, [R1+0x3ec] ;  /* 0x0003ec0001317983 */ /* 0x000f280000300800 */
[----:B------:R-:W4:Y:S04]  /*84e60*/  LDL.LU R56, [R1+0x1bf0] ;  /* 0x001bf00001387983 */ /* 0x000f280000300800 */
[----:B------:R-:W4:Y:S04]  /*84e70*/  LDL.LU R57, [R1+0x1bf8] ;  /* 0x001bf80001397983 */ /* 0x000f280000300800 */
[----:B------:R-:W4:Y:S04]  /*84e80*/  LDL.LU R58, [R1+0x17f0] ;  /* 0x0017f000013a7983 */ /* 0x000f280000300800 */
[----:B------:R-:W4:Y:S04]  /*84e90*/  LDL.LU R59, [R1+0x17f8] ;  /* 0x0017f800013b7983 */ /* 0x000f280000300800 */
[----:B------:R-:W1:Y:S01]  /*84ea0*/  LDS.128 R68, [R156] ;  /* 0x000000009c447984 */ /* 0x000e620000000c00 */
[----:B------:R-:W-:Y:S06]  /*84eb0*/  BAR.SYNC.DEFER_BLOCKING 0x0 ;  /* 0x0000000000007b1d */ /* 0x000fec0000010000 */
[----:B---3--:R3:W-:Y:S02]  /*84ec0*/  STSM.16.M88.4 [R154], R32 ;  /* 0x000000209a007844 */ /* 0x0087e40000000200 */
[----:B------:R-:W-:Y:S06]  /*84ed0*/  BAR.SYNC.DEFER_BLOCKING 0x0 ;  /* 0x0000000000007b1d */ /* 0x000fec0000010000 */
[----:B---3--:R-:W3:Y:S04]  /*84ee0*/  LDL.LU R32, [R1+0x13f0] ;  /* 0x0013f00001207983 */ /* 0x008ee80000300800 */
[----:B------:R-:W3:Y:S04]  /*84ef0*/  LDL.LU R33, [R1+0x13f8] ;  /* 0x0013f80001217983 */ /* 0x000ee80000300800 */
[----:B------:R-:W3:Y:S04]  /*84f00*/  LDL.LU R34, [R1+0xff0] ;  /* 0x000ff00001227983 */ /* 0x000ee80000300800 */
[----:B------:R-:W3:Y:S04]  /*84f10*/  LDL.LU R35, [R1+0xff8] ;  /* 0x000ff80001237983 */ /* 0x000ee80000300800 */
[----:B------:R-:W1:Y:S01]  /*84f20*/  LDS.128 R60, [R156] ;  /* 0x000000009c3c7984 */ /* 0x000e620000000c00 */
[----:B------:R-:W-:Y:S06]  /*84f30*/  BAR.SYNC.DEFER_BLOCKING 0x0 ;  /* 0x0000000000007b1d */ /* 0x000fec0000010000 */
[----:B------:R-:W3:Y:S04]  /*84f40*/  LDL.LU R52, [R1+0xbf0] ;  /* 0x000bf00001347983 */ /* 0x000ee80000300800 */
[----:B------:R-:W3:Y:S04]  /*84f50*/  LDL.LU R53, [R1+0xbf8] ;  /* 0x000bf80001357983 */ /* 0x000ee80000300800 */
[----:B------:R-:W3:Y:S04]  /*84f60*/  LDL.LU R54, [R1+0x7f0] ;  /* 0x0007f00001367983 */ /* 0x000ee80000300800 */
[----:B------:R-:W3:Y:S04]  /*84f70*/  LDL.LU R55, [R1+0x7f8] ;  /* 0x0007f80001377983 */ /* 0x000ee80000300800 */
[----:B--2---:R-:W-:Y:S01]  /*84f80*/  STSM.16.M88.4 [R154], R36 ;  /* 0x000000249a007844 */ /* 0x004fe20000000200 */
[----:B------:R-:W-:Y:S06]  /*84f90*/  BAR.SYNC.DEFER_BLOCKING 0x0 ;  /* 0x0000000000007b1d */ /* 0x000fec0000010000 */
[----:B------:R-:W2:Y:S02]  /*84fa0*/  LDS.128 R40, [R156] ;  /* 0x000000009c287984 */ /* 0x000ea40000000c00 */
[----:B------:R-:W-:Y:S06]  /*84fb0*/  BAR.SYNC.DEFER_BLOCKING 0x0 ;  /* 0x0000000000007b1d */ /* 0x000fec0000010000 */
[----:B----4-:R4:W-:Y:S02]  /*84fc0*/  STSM.16.M88.4 [R154], R48 ;  /* 0x000000309a007844 */ /* 0x0109e40000000200 */
[----:B------:R-:W-:Y:S06]  /*84fd0*/  BAR.SYNC.DEFER_BLOCKING 0x0 ;  /* 0x0000000000007b1d */ /* 0x000fec0000010000 */
[----:B----4-:R-:W4:Y:S04]  /*84fe0*/  LDL.LU R48, [R1+0x3f0] ;  /* 0x0003f00001307983 */ /* 0x010f280000300800 */
[----:B------:R-:W4:Y:S04]  /*84ff0*/  LDL.LU R49, [R1+0x3f8] ;  /* 0x0003f80001317983 */ /* 0x000f280000300800 */
[----:B------:R-:W2:Y:S01]  /*85000*/  LDS.128 R44, [R156] ;  /* 0x000000009c2c7984 */ /* 0x000ea20000000c00 */
[----:B------:R-:W-:Y:S06]  /*85010*/  BAR.SYNC.DEFER_BLOCKING 0x0 ;  /* 0x0000000000007b1d */ /* 0x000fec0000010000 */
[----:B------:R1:W-:Y:S02]  /*85020*/  STSM.16.M88.4 [R154], R56 ;  /* 0x000000389a007844 */ /* 0x0003e40000000200 */
[----:B------:R-:W-:Y:S06]  /*85030*/  BAR.SYNC.DEFER_BLOCKING 0x0 ;  /* 0x0000000000007b1d */ /* 0x000fec0000010000 */
[----:B-1----:R-:W2:Y:S04]  /*85040*/  LDL.LU R56, [R1+0x1bf4] ;  /* 0x001bf40001387983 */ /* 0x002ea80000300800 */
[----:B------:R-:W2:Y:S04]  /*85050*/  LDL.LU R57, [R1+0x1bfc] ;  /* 0x001bfc0001397983 */ /* 0x000ea80000300800 */
        /* <DEDUP_REMOVED lines=14> */
[----:B------:R-:W1:Y:S01]  /*85140*/  LDS.128 R36, [R156] ;  /* 0x000000009c247984 */ /* 0x000e620000000c00 */
[----:B------:R-:W-:Y:S01]  /*85150*/  BAR.SYNC.DEFER_BLOCKING 0x0 ;  /* 0x0000000000007b1d */ /* 0x000fe20000010000 */
[----:B------:R-:W-:-:S02]  /*85160*/  IMAD.MOV.U32 R50, RZ, RZ, R148 ;  /* 0x000000ffff327224 */ /* 0x000fc400078e0094 */
[----:B------:R-:W-:-:S03]  /*85170*/  IMAD.MOV.U32 R51, RZ, RZ, R150 ;  /* 0x000000ffff337224 */ /* 0x000fc600078e0096 */
[----:B------:R-:W2:Y:S04]  /*85180*/  LDL.LU R141, [R1+0x1800] ;  /* 0x00180000018d7983 */ /* 0x000ea80000300800 */
[----:B------:R-:W2:Y:S04]  /*85190*/  LDL.LU R139, [R1+0x2874] ;  /* 0x00287400018b7983 */ /* 0x000ea80000300800 */
[----:B---3--:R-:W-:Y:S01]  /*851a0*/  STSM.16.M88.4 [R154], R32 ;  /* 0x000000209a007844 */ /* 0x008fe20000000200 */
[----:B------:R-:W-:Y:S06]  /*851b0*/  BAR.SYNC.DEFER_BLOCKING 0x0 ;  /* 0x0000000000007b1d */ /* 0x000fec0000010000 */
[----:B------:R-:W3:Y:S02]  /*851c0*/  LDS.128 R32, [R156] ;  /* 0x000000009c207984 */ /* 0x000ee40000000c00 */
[----:B------:R-:W-:Y:S06]  /*851d0*/  BAR.SYNC.DEFER_BLOCKING 0x0 ;  /* 0x0000000000007b1d */ /* 0x000fec0000010000 */
[----:B------:R-:W-:Y:S02]  /*851e0*/  STSM.16.M88.4 [R154], R52 ;  /* 0x000000349a007844 */ /* 0x000fe40000000200 */
[----:B------:R-:W-:Y:S06]  /*851f0*/  BAR.SYNC.DEFER_BLOCKING 0x0 ;  /* 0x0000000000007b1d */ /* 0x000fec0000010000 */
[----:B------:R-:W3:Y:S02]  /*85200*/  LDS.128 R52, [R156] ;  /* 0x000000009c347984 */ /* 0x000ee40000000c00 */
[----:B------:R-:W-:Y:S06]  /*85210*/  BAR.SYNC.DEFER_BLOCKING 0x0 ;  /* 0x0000000000007b1d */ /* 0x000fec0000010000 */
[----:B----4-:R-:W-:Y:S02]  /*85220*/  STSM.16.M88.4 [R154], R48 ;  /* 0x000000309a007844 */ /* 0x010fe40000000200 */
[----:B------:R-:W-:Y:S06]  /*85230*/  BAR.SYNC.DEFER_BLOCKING 0x0 ;  /* 0x0000000000007b1d */ /* 0x000fec0000010000 */
[----:B------:R-:W4:Y:S02]  /*85240*/  LDS.128 R48, [R156] ;  /* 0x000000009c307984 */ /* 0x000f240000000c00 */
[----:B------:R-:W-:Y:S06]  /*85250*/  BAR.SYNC.DEFER_BLOCKING 0x0 ;  /* 0x0000000000007b1d */ /* 0x000fec0000010000 */
[----:B--2---:R-:W-:Y:S02]  /*85260*/  STSM.16.M88.4 [R154], R56 ;  /* 0x000000389a007844 */ /* 0x004fe40000000200 */
[----:B------:R-:W-:Y:S06]  /*85270*/  BAR.SYNC.DEFER_BLOCKING 0x0 ;  /* 0x0000000000007b1d */ /* 0x000fec0000010000 */
[----:B------:R-:W2:Y:S02]  /*85280*/  LDS.128 R56, [R156] ;  /* 0x000000009c387984 */ /* 0x000ea40000000c00 */
[----:B------:R-:W-:Y:S06]  /*85290*/  BAR.SYNC.DEFER_BLOCKING 0x0 ;  /* 0x0000000000007b1d */ /* 0x000fec0000010000 */
[----:B------:R-:W-:Y:S02]  /*852a0*/  STSM.16.M88.4 [R154], R64 ;  /* 0x000000409a007844 */ /* 0x000fe40000000200 */
[----:B------:R-:W-:Y:S06]  /*852b0*/  BAR.SYNC.DEFER_BLOCKING 0x0 ;  /* 0x0000000000007b1d */ /* 0x000fec0000010000 */
[----:B------:R-:W2:Y:S02]  /*852c0*/  LDS.128 R64, [R156] ;  /* 0x000000009c407984 */ /* 0x000ea40000000c00 */
[----:B------:R-:W-:Y:S06]  /*852d0*/  BAR.SYNC.DEFER_BLOCKING 0x0 ;  /* 0x0000000000007b1d */ /* 0x000fec0000010000 */
[----:B------:R1:W-:Y:S02]  /*852e0*/  STSM.16.M88.4 [R154], R72 ;  /* 0x000000489a007844 */ /* 0x0003e40000000200 */
[----:B------:R-:W-:Y:S06]  /*852f0*/  BAR.SYNC.DEFER_BLOCKING 0x0 ;  /* 0x0000000000007b1d */ /* 0x000fec0000010000 */
[----:B-1----:R-:W3:Y:S04]  /*85300*/  LDL.LU R72, [R1+0x3f4] ;  /* 0x0003f40001487983 */ /* 0x002ee80000300800 */
[----:B------:R-:W3:Y:S04]  /*85310*/  LDL.LU R73, [R1+0x3fc] ;  /* 0x0003fc0001497983 */ /* 0x000ee80000300800 */
[----:B------:R-:W4:Y:S04]  /*85320*/  LDL.LU R142, [R1+0x1000] ;  /* 0x00100000018e7983 */ /* 0x000f280000300800 */
[----:B------:R-:W2:Y:S04]  /*85330*/  LDL.LU R140, [R1+0x800] ;  /* 0x00080000018c7983 */ /* 0x000ea80000300800 */
[----:B------:R-:W1:Y:S01]  /*85340*/  LDS.128 R80, [R156] ;  /* 0x000000009c507984 */ /* 0x000e620000000c00 */
[----:B------:R-:W-:-:S02]  /*85350*/  IMAD.MOV.U32 R74, RZ, RZ, R149 ;  /* 0x000000ffff4a7224 */ /* 0x000fc400078e0095 */
[----:B------:R-:W-:Y:S01]  /*85360*/  IMAD.MOV.U32 R75, RZ, RZ, R151 ;  /* 0x000000ffff4b7224 */ /* 0x000fe200078e0097 */
[----:B------:R-:W-:Y:S01]  /*85370*/  BAR.SYNC.DEFER_BLOCKING 0x0 ;  /* 0x0000000000007b1d */ /* 0x000fe20000010000 */
[----:B------:R-:W-:Y:S01]  /*85380*/  ISETP.LT.AND P4, PT, R10, UR7, !P4 ;  /* 0x000000070a007c0c */ /* 0x000fe2000e781270 */
[----:B------:R-:W-:-:S04]  /*85390*/  IMAD.WIDE R136, R138, 0x4, R2 ;  /* 0x000000048a887825 */ /* 0x000fc800078e0202 */
[----:B------:R-:W2:Y:S04]  /*853a0*/  LDL.LU R143, [R1+0x286c] ;  /* 0x00286c00018f7983 */ /* 0x000ea80000300800 */
[----:B---3--:R3:W-:Y:S01]  /*853b0*/  STSM.16.M88.4 [R154], R72 ;  /* 0x000000489a007844 */ /* 0x0087e20000000200 */
[----:B------:R-:W-:Y:S06]  /*853c0*/  BAR.SYNC.DEFER_BLOCKING 0x0 ;  /* 0x0000000000007b1d */ /* 0x000fec0000010000 */
[----:B------:R1:W-:Y:S01]  /*853d0*/  @P4 STG.E desc[UR4][R136.64], R145 ;  /* 0x0000009188004986 */ /* 0x0003e2000c101904 */
[----:B------:R-:W-:-:S04]  /*853e0*/  ISETP.GE.AND P4, PT, R10, UR11, PT ;  /* 0x0000000b0a007c0c */ /* 0x000fc8000bf86270 */
[----:B------:R-:W-:Y:S01]  /*853f0*/  ISETP.LT.AND P5, PT, R12, UR6, !P4 ;  /* 0x000000060c007c0c */ /* 0x000fe2000e7a1270 */
[----:B---3--:R-:W-:Y:S01]  /*85400*/  IMAD.WIDE R72, R138, 0x4, R8 ;  /* 0x000000048a487825 */ /* 0x008fe200078e0208 */
[----:B-1----:R-:W3:Y:S11]  /*85410*/  LDL.LU R145, [R1+0x1e24] ;  /* 0x001e240001917983 */ /* 0x002ef60000300800 */
[----:B------:R1:W-:Y:S01]  /*85420*/  @P5 STG.E desc[UR4][R72.64], R146 ;  /* 0x0000009248005986 */ /* 0x0003e2000c101904 */
[----:B------:R-:W-:Y:S01]  /*85430*/  ISETP.LT.AND P5, PT, R13, UR8, !P4 ;  /* 0x000000080d007c0c */ /* 0x000fe2000e7a1270 */
[----:B------:R-:W-:-:S02]  /*85440*/  ULDC UR8, c[0x0][0x228] ;  /* 0x00008a0000087ab9 */ /* 0x000fc40000000800 */
[----:B------:R-:W-:Y:S01]  /*85450*/  ISETP.LT.AND P4, PT, R14, UR8, !P4 ;  /* 0x000000080e007c0c */ /* 0x000fe2000e781270 */
[----:B------:R-:W-:Y:S01]  /*85460*/  VIADD R74, R10, 0x1 ;  /* 0x000000010a4a7836 */ /* 0x000fe20000000000 */
[----:B------:R-:W-:Y:S01]  /*85470*/  ULDC.64 UR8, c[0x0][0x228] ;  /* 0x00008a0000087ab9 */ /* 0x000fe20000000a00 */
[----:B-1----:R-:W-:-:S07]  /*85480*/  IMAD.WIDE R72, R138, 0x4, R4 ;  /* 0x000000048a487825 */ /* 0x002fce00078e0204 */
[----:B------:R1:W-:Y:S02]  /*85490*/  @P5 STG.E desc[UR4][R72.64], R144 ;  /* 0x0000009048005986 */ /* 0x0003e4000c101904 */
[----:B-1----:R-:W-:Y:S02]  /*854a0*/  IMAD.WIDE R72, R138, 0x4, R6 ;  /* 0x000000048a487825 */ /* 0x002fe400078e0206 */
[----:B------:R-:W3:Y:S04]  /*854b0*/  LDL.LU R138, [R1+0x2548] ;  /* 0x00254800018a7983 */ /* 0x000ee80000300800 */
[----:B------:R-:W3:Y:S04]  /*854c0*/  LDL.LU R146, [R1+0x1e14] ;  /* 0x001e140001927983 */ /* 0x000ee80000300800 */
[----:B------:R1:W-:Y:S01]  /*854d0*/  @P4 STG.E desc[UR4][R72.64], R141 ;  /* 0x0000008d48004986 */ /* 0x0003e2000c101904 */
[----:B------:R-:W-:Y:S01]  /*854e0*/  ISETP.GE.AND P4, PT, R74, UR9, PT ;  /* 0x000000094a007c0c */ /* 0x000fe2000bf86270 */
[----:B------:R-:W-:-:S02]  /*854f0*/  ULDC UR9, c[0x0][0x228] ;  /* 0x00008a0000097ab9 */ /* 0x000fc40000000800 */
[----:B------:R-:W3:Y:S01]  /*85500*/  LDL.LU R144, [R1+0x1e04] ;  /* 0x001e040001907983 */ /* 0x000ee20000300800 */
[----:B------:R-:W-:Y:S01]  /*85510*/  ISETP.LT.AND P5, PT, R11, UR10, !P4 ;  /* 0x0000000a0b007c0c */ /* 0x000fe2000e7a1270 */
[----:B-1----:R-:W-:Y:S02]  /*85520*/  IMAD.WIDE R72, R139, 0x4, R2 ;  /* 0x000000048b487825 */ /* 0x002fe400078e0202 */
[----:B------:R-:W3:Y:S01]  /*85530*/  LDL.LU R141, [R1+0x1804] ;  /* 0x00180400018d7983 */ /* 0x000ee20000300800 */
[----:B------:R-:W-:-:S09]  /*85540*/  ULDC UR10, c[0x0][0x228] ;  /* 0x00008a00000a7ab9 */ /* 0x000fd20000000800 */
[----:B----4-:R1:W-:Y:S01]  /*85550*/  @P5 STG.E desc[UR4][R72.64], R142 ;  /* 0x0000008e48005986 */ /* 0x0103e2000c101904 */
[----:B------:R-:W-:Y:S01]  /*85560*/  ISETP.LT.AND P5, PT, R12, UR9, !P4 ;  /* 0x000000090c007c0c */ /* 0x000fe2000e7a1270 */
[----:B------:R-:W-:Y:S01]  /*85570*/  ULDC UR9, c[0x0][0x228] ;  /* 0x00008a0000097ab9 */ /* 0x000fe20000000800 */
[----:B-1----:R-:W-:Y:S01]  /*85580*/  IMAD.WIDE R72, R139, 0x4, R8 ;  /* 0x000000048b487825 */ /* 0x002fe200078e0208 */
[----:B------:R-:W4:Y:S10]  /*85590*/  LDL.LU R142, [R1+0x1004] ;  /* 0x00100400018e7983 */ /* 0x000f340000300800 */
[----:B--2---:R1:W-:Y:S01]  /*855a0*/  @P5 STG.E desc[UR4][R72.64], R140 ;  /* 0x0000008c48005986 */ /* 0x0043e2000c101904 */
[----:B------:R-:W-:Y:S01]  /*855b0*/  ISETP.LT.AND P5, PT, R13, UR9, !P4 ;  /* 0x000000090d007c0c */ /* 0x000fe2000e7a1270 */
[----:B-1----:R-:W-:-:S12]  /*855c0*/  IMAD.WIDE R72, R139, 0x4, R4 ;  /* 0x000000048b487825 */ /* 0x002fd800078e0204 */
[----:B------:R1:W-:Y:S02]  /*855d0*/  @P5 STG.E desc[UR4][R72.64], R248 ;  /* 0x000000f848005986 */ /* 0x0003e4000c101904 */
[----:B-1----:R-:W-:Y:S02]  /*855e0*/  IMAD.WIDE R72, R139, 0x4, R6 ;  /* 0x000000048b487825 */ /* 0x002fe400078e0206 */
[----:B------:R-:W2:Y:S01]  /*855f0*/  LDL.LU R139, [R1+0x804] ;  /* 0x00080400018b7983 */ /* 0x000ea20000300800 */
[----:B------:R-:W-:Y:S01]  /*85600*/  ISETP.LT.AND P4, PT, R14, UR8, !P4 ;  /* 0x000000080e007c0c */ /* 0x000fe2000e781270 */
[----:B------:R-:W-:Y:S01]  /*85610*/  VIADD R74, R10, 0x2 ;  /* 0x000000020a4a7836 */ /* 0x000fe20000000000 */
[----:B------:R-:W-:Y:S01]  /*85620*/  ULDC.64 UR8, c[0x0][0x228] ;  /* 0x00008a0000087ab9 */ /* 0x000fe20000000a00 */
[----:B------:R-:W2:Y:S10]  /*85630*/  LDL.LU R140, [R1+0x2280] ;  /* 0x00228000018c7983 */ /* 0x000eb40000300800 */
[----:B------:R1:W-:Y:S01]  /*85640*/  @P4 STG.E desc[UR4][R72.64], R244 ;  /* 0x000000f448004986 */ /* 0x0003e2000c101904 */
[----:B------:R-:W-:Y:S01]  /*85650*/  ISETP.GE.AND P4, PT, R74, UR9, PT ;  /* 0x000000094a007c0c */ /* 0x000fe2000bf86270 */
[----:B------:R-:W-:-:S03]  /*85660*/  ULDC UR9, c[0x0][0x228] ;  /* 0x00008a0000097ab9 */ /* 0x000fc60000000800 */
[----:B------:R-:W-:Y:S01]  /*85670*/  ISETP.LT.AND P5, PT, R11, UR10, !P4 ;  /* 0x0000000a0b007c0c */ /* 0x000fe2000e7a1270 */
[----:B-1----:R-:W-:Y:S01]  /*85680*/  IMAD.WIDE R72, R143, 0x4, R2 ;  /* 0x000000048f487825 */ /* 0x002fe200078e0202 */
[----:B------:R-:W-:-:S03]  /*85690*/  ULDC UR10, c[0x0][0x228] ;  /* 0x00008a00000a7ab9 */ /* 0x000fc60000000800 */
[----:B------:R-:W-:-:S08]  /*856a0*/  VIADD R74, R10, 0x3 ;  /* 0x000000030a4a7836 */ /* 0x000fd00000000000 */
[----:B---3--:R1:W-:Y:S01]  /*856b0*/  @P5 STG.E desc[UR4][R72.64], R145 ;  /* 0x0000009148005986 */ /* 0x0083e2000c101904 */
[----:B------:R-:W-:Y:S01]  /*856c0*/  ISETP.LT.AND P5, PT, R12, UR9, !P4 ;  /* 0x000000090c007c0c */ /* 0x000fe2000e7a1270 */
[----:B------:R-:W-:Y:S01]  /*856d0*/  ULDC UR9, c[0x0][0x228] ;  /* 0x00008a0000097ab9 */ /* 0x000fe20000000800 */
[----:B-1----:R-:W-:-:S11]  /*856e0*/  IMAD.WIDE R72, R143, 0x4, R8 ;  /* 0x000000048f487825 */ /* 0x002fd600078e0208 */
[----:B------:R1:W-:Y:S01]  /*856f0*/  @P5 STG.E desc[UR4][R72.64], R146 ;  /* 0x0000009248005986 */ /* 0x0003e2000c101904 */
[----:B------:R-:W-:Y:S02]  /*85700*/  ISETP.LT.AND P5, PT, R13, UR9, !P4 ;  /* 0x000000090d007c0c */ /* 0x000fe4000e7a1270 */
[----:B------:R-:W-:Y:S01]  /*85710*/  ISETP.LT.AND P4, PT, R14, UR8, !P4 ;  /* 0x000000080e007c0c */ /* 0x000fe2000e781270 */
[----:B------:R-:W-:Y:S01]  /*85720*/  ULDC.64 UR8, c[0x0][0x228] ;  /* 0x00008a0000087ab9 */ /* 0x000fe20000000a00 */
[----:B-1----:R-:W3:Y:S01]  /*85730*/  LDL.LU R146, [R1+0x1e28] ;  /* 0x001e280001927983 */ /* 0x002ee20000300800 */
[----:B------:R-:W-:-:S08]  /*85740*/  IMAD.WIDE R72, R143, 0x4, R4 ;  /* 0x000000048f487825 */ /* 0x000fd000078e0204 */
[----:B------:R1:W-:Y:S02]  /*85750*/  @P5 STG.E desc[UR4][R72.64], R144 ;  /* 0x0000009048005986 */ /* 0x0003e4000c101904 */
[----:B-1----:R-:W-:Y:S02]  /*85760*/  IMAD.WIDE R72, R143, 0x4, R6 ;  /* 0x000000048f487825 */ /* 0x002fe400078e0206 */
[----:B------:R-:W3:Y:S04]  /*85770*/  LDL.LU R144, [R1+0x1e18] ;  /* 0x001e180001907983 */ /* 0x000ee80000300800 */
[----:B------:R1:W-:Y:S01]  /*85780*/  @P4 STG.E desc[UR4][R72.64], R141 ;  /* 0x0000008d48004986 */ /* 0x0003e2000c101904 */
[----:B------:R-:W-:Y:S01]  /*85790*/  ISETP.GE.AND P4, PT, R74, UR9, PT ;  /* 0x000000094a007c0c */ /* 0x000fe2000bf86270 */
[----:B------:R-:W-:-:S03]  /*857a0*/  ULDC UR9, c[0x0][0x228] ;  /* 0x00008a0000097ab9 */ /* 0x000fc60000000800 */
[----:B------:R-:W-:Y:S01]  /*857b0*/  ISETP.LT.AND P5, PT, R11, UR10, !P4 ;  /* 0x0000000a0b007c0c */ /* 0x000fe2000e7a1270 */
[----:B-1----:R-:W-:Y:S01]  /*857c0*/  IMAD.WIDE R72, R138, 0x4, R2 ;  /* 0x000000048a487825 */ /* 0x002fe200078e0202 */
[----:B------:R-:W3:Y:S01]  /*857d0*/  LDL.LU R141, [R1+0x1e08] ;  /* 0x001e0800018d7983 */ /* 0x000ee20000300800 */
[----:B------:R-:W-:-:S10]  /*857e0*/  ULDC UR10, c[0x0][0x228] ;  /* 0x00008a00000a7ab9 */ /* 0x000fd40000000800 */
[----:B----4-:R1:W-:Y:S01]  /*857f0*/  @P5 STG.E desc[UR4][R72.64], R142 ;  /* 0x0000008e48005986 */ /* 0x0103e2000c101904 */
[----:B------:R-:W-:Y:S01]  /*85800*/  ISETP.LT.AND P5, PT, R12, UR9, !P4 ;  /* 0x000000090c007c0c */ /* 0x000fe2000e7a1270 */
[----:B------:R-:W-:Y:S01]  /*85810*/  ULDC UR9, c[0x0][0x228] ;  /* 0x00008a0000097ab9 */ /* 0x000fe20000000800 */
[C---:B-1----:R-:W-:Y:S01]  /*85820*/  IMAD.WIDE R72, R138.reuse, 0x4, R8 ;  /* 0x000000048a487825 */ /* 0x042fe200078e0208 */
        /* <DEDUP_REMOVED lines=10> */
[----:B------:R-:W2:Y:S04]  /*858d0*/  LDL.LU R139, [R1+0x808] ;  /* 0x00080800018b7983 */ /* 0x000ea80000300800 */
[----:B------:R-:W2:Y:S06]  /*858e0*/  LDL.LU R143, [R1+0x2080] ;  /* 0x00208000018f7983 */ /* 0x000eac0000300800 */
        /* <DEDUP_REMOVED lines=10> */
[----:B-1----:R-:W-:Y:S01]  /*85990*/  IMAD.WIDE R72, R140, 0x4, R8 ;  /* 0x000000048c487825 */ /* 0x002fe200078e0208 */
[----:B------:R-:W3:Y:S10]  /*859a0*/  LDL.LU R146, [R1+0x1e2c] ;  /* 0x001e2c0001927983 */ /* 0x000ef40000300800 */
[----:B------:R1:W-:Y:S01]  /*859b0*/  @P5 STG.E desc[UR4][R72.64], R144 ;  /* 0x0000009048005986 */ /* 0x0003e2000c101904 */
[----:B------:R-:W-:-:S02]  /*859c0*/  ISETP.LT.AND P5, PT, R13, UR9, !P4 ;  /* 0x000000090d007c0c */ /* 0x000fc4000e7a1270 */
[----:B------:R-:W-:Y:S01]  /*859d0*/  ISETP.LT.AND P4, PT, R14, UR8, !P4 ;  /* 0x000000080e007c0c */ /* 0x000fe2000e781270 */
[----:B------:R-:W-:Y:S01]  /*859e0*/  ULDC.64 UR8, c[0x0][0x228] ;  /* 0x00008a0000087ab9 */ /* 0x000fe20000000a00 */
[----:B-1----:R-:W-:-:S09]  /*859f0*/  IMAD.WIDE R72, R140, 0x4, R4 ;  /* 0x000000048c487825 */ /* 0x002fd200078e0204 */
[----:B------:R1:W-:Y:S02]  /*85a00*/  @P5 STG.E desc[UR4][R72.64], R141 ;  /* 0x0000008d48005986 */ /* 0x0003e4000c101904 */
[----:B-1----:R-:W-:Y:S02]  /*85a10*/  IMAD.WIDE R72, R140, 0x4, R6 ;  /* 0x000000048c487825 */ /* 0x002fe400078e0206 */
[----:B------:R-:W3:Y:S04]  /*85a20*/  LDL.LU R140, [R1+0x2084] ;  /* 0x00208400018c7983 */ /* 0x000ee80000300800 */
[----:B------:R-:W3:Y:S04]  /*85a30*/  LDL.LU R141, [R1+0x1e1c] ;  /* 0x001e1c00018d7983 */ /* 0x000ee80000300800 */
[----:B----4-:R1:W-:Y:S01]  /*85a40*/  @P4 STG.E desc[UR4][R72.64], R142 ;  /* 0x0000008e48004986 */ /* 0x0103e2000c101904 */
[----:B------:R-:W-:Y:S01]  /*85a50*/  ISETP.GE.AND P4, PT, R74, UR9, PT ;  /* 0x000000094a007c0c */ /* 0x000fe2000bf86270 */
[----:B------:R-:W-:-:S02]  /*85a60*/  ULDC UR9, c[0x0][0x228] ;  /* 0x00008a0000097ab9 */ /* 0x000fc40000000800 */
[----:B------:R-:W4:Y:S01]  /*85a70*/  LDL.LU R144, [R1+0x1e0c] ;  /* 0x001e0c0001907983 */ /* 0x000f220000300800 */
[----:B------:R-:W-:Y:S01]  /*85a80*/  ISETP.LT.AND P5, PT, R11, UR10, !P4 ;  /* 0x0000000a0b007c0c */ /* 0x000fe2000e7a1270 */
[----:B-1----:R-:W-:Y:S01]  /*85a90*/  IMAD.WIDE R72, R252, 0x4, R2 ;  /* 0x00000004fc487825 */ /* 0x002fe200078e0202 */
[----:B------:R-:W-:-:S11]  /*85aa0*/  ULDC UR10, c[0x0][0x228] ;  /* 0x00008a00000a7ab9 */ /* 0x000fd60000000800 */
[----:B--2---:R1:W-:Y:S04]  /*85ab0*/  @P5 STG.E desc[UR4][R72.64], R138 ;  /* 0x0000008a48005986 */ /* 0x0043e8000c101904 */
[----:B-1----:R-:W2:Y:S01]  /*85ac0*/  LDL.LU R138, [R1+0x180c] ;  /* 0x00180c00018a7983 */ /* 0x002ea20000300800 */
[----:B------:R-:W-:Y:S01]  /*85ad0*/  ISETP.LT.AND P5, PT, R12, UR9, !P4 ;  /* 0x000000090c007c0c */ /* 0x000fe2000e7a1270 */
[----:B------:R-:W-:Y:S01]  /*85ae0*/  IMAD.WIDE R72, R252, 0x4, R8 ;  /* 0x00000004fc487825 */ /* 0x000fe200078e0208 */
[----:B------:R-:W-:Y:S01]  /*85af0*/  ULDC UR9, c[0x0][0x228] ;  /* 0x00008a0000097ab9 */ /* 0x000fe20000000800 */
[----:B------:R-:W2:Y:S10]  /*85b00*/  LDL.LU R142, [R1+0x100c] ;  /* 0x00100c00018e7983 */ /* 0x000eb40000300800 */
[----:B------:R1:W-:Y:S01]  /*85b10*/  @P5 STG.E desc[UR4][R72.64], R139 ;  /* 0x0000008b48005986 */ /* 0x0003e2000c101904 */
[----:B------:R-:W-:-:S03]  /*85b20*/  ISETP.LT.AND P5, PT, R13, UR9, !P4 ;  /* 0x000000090d007c0c */ /* 0x000fc6000e7a1270 */
[----:B-1----:R-:W2:Y:S01]  /*85b30*/  LDL.LU R139, [R1+0x80c] ;  /* 0x00080c00018b7983 */ /* 0x002ea20000300800 */
[----:B------:R-:W-:Y:S01]  /*85b40*/  ISETP.LT.AND P4, PT, R14, UR8, !P4 ;  /* 0x000000080e007c0c */ /* 0x000fe2000e781270 */
[----:B------:R-:W-:Y:S01]  /*85b50*/  IMAD.WIDE R72, R252, 0x4, R4 ;  /* 0x00000004fc487825 */ /* 0x000fe200078e0204 */
[----:B------:R-:W-:-:S07]  /*85b60*/  ULDC.64 UR8, c[0x0][0x228] ;  /* 0x00008a0000087ab9 */ /* 0x000fce0000000a00 */
[----:B------:R1:W-:Y:S01]  /*85b70*/  @P5 STG.E desc[UR4][R72.64], R250 ;  /* 0x000000fa48005986 */ /* 0x0003e2000c101904 */
[----:B------:R-:W-:Y:S02]  /*85b80*/  VIADD R74, R10, 0x6 ;  /* 0x000000060a4a7836 */ /* 0x000fe40000000000 */
[----:B-1----:R-:W-:-:S05]  /*85b90*/  IMAD.WIDE R72, R252, 0x4, R6 ;  /* 0x00000004fc487825 */ /* 0x002fca00078e0206 */
[----:B------:R1:W-:Y:S01]  /*85ba0*/  @P4 STG.E desc[UR4][R72.64], R246 ;  /* 0x000000f648004986 */ /* 0x0003e2000c101904 */
[----:B------:R-:W-:Y:S01]  /*85bb0*/  ISETP.GE.AND P4, PT, R74, UR9, PT ;  /* 0x000000094a007c0c */ /* 0x000fe2000bf86270 */
[----:B------:R-:W-:-:S03]  /*85bc0*/  ULDC UR9, c[0x0][0x228] ;  /* 0x00008a0000097ab9 */ /* 0x000fc60000000800 */
[----:B------:R-:W-:Y:S01]  /*85bd0*/  ISETP.LT.AND P5, PT, R11, UR10, !P4 ;  /* 0x0000000a0b007c0c */ /* 0x000fe2000e7a1270 */
[----:B-1----:R-:W-:Y:S01]  /*85be0*/  IMAD.WIDE R72, R143, 0x4, R2 ;  /* 0x000000048f487825 */ /* 0x002fe200078e0202 */
[----:B------:R-:W-:-:S11]  /*85bf0*/  ULDC UR10, c[0x0][0x228] ;  /* 0x00008a00000a7ab9 */ /* 0x000fd60000000800 */
[----:B---3--:R1:W-:Y:S01]  /*85c00*/  @P5 STG.E desc[UR4][R72.64], R146 ;  /* 0x0000009248005986 */ /* 0x0083e2000c101904 */
[----:B------:R-:W-:Y:S01]  /*85c10*/  ISETP.LT.AND P5, PT, R12, UR9, !P4 ;  /* 0x000000090c007c0c */ /* 0x000fe2000e7a1270 */
[----:B------:R-:W-:Y:S01]  /*85c20*/  ULDC UR9, c[0x0][0x228] ;  /* 0x00008a0000097ab9 */ /* 0x000fe20000000800 */
[----:B-1----:R-:W-:-:S11]  /*85c30*/  IMAD.WIDE R72, R143, 0x4, R8 ;  /* 0x000000048f487825 */ /* 0x002fd600078e0208 */
[----:B------:R1:W-:Y:S01]  /*85c40*/  @P5 STG.E desc[UR4][R72.64], R141 ;  /* 0x0000008d48005986 */ /* 0x0003e2000c101904 */
[----:B------:R-:W-:Y:S02]  /*85c50*/  ISETP.LT.AND P5, PT, R13, UR9, !P4 ;  /* 0x000000090d007c0c */ /* 0x000fe4000e7a1270 */
[----:B------:R-:W-:Y:S01]  /*85c60*/  ISETP.LT.AND P4, PT, R14, UR8, !P4 ;  /* 0x000000080e007c0c */ /* 0x000fe2000e781270 */
[----:B------:R-:W-:Y:S01]  /*85c70*/  VIADD R74, R10, 0x7 ;  /* 0x000000070a4a7836 */ /* 0x000fe20000000000 */
[----:B------:R-:W-:Y:S01]  /*85c80*/  ULDC.64 UR8, c[0x0][0x228] ;  /* 0x00008a0000087ab9 */ /* 0x000fe20000000a00 */
[C---:B-1----:R-:W-:Y:S01]  /*85c90*/  IMAD.WIDE R72, R143.reuse, 0x4, R4 ;  /* 0x000000048f487825 */ /* 0x042fe200078e0204 */
[----:B------:R-:W3:Y:S07]  /*85ca0*/  LDL.LU R141, [R1+0x2088] ;  /* 0x00208800018d7983 */ /* 0x000eee0000300800 */
[----:B----4-:R1:W-:Y:S04]  /*85cb0*/  @P5 STG.E desc[UR4][R72.64], R144 ;  /* 0x0000009048005986 */ /* 0x0103e8000c101904 */
[----:B-1----:R-:W4:Y:S01]  /*85cc0*/  LDL.LU R144, [R1+0x1e40] ;  /* 0x001e400001907983 */ /* 0x002f220000300800 */
[----:B------:R-:W-:-:S05]  /*85cd0*/  IMAD.WIDE R72, R143, 0x4, R6 ;  /* 0x000000048f487825 */ /* 0x000fca00078e0206 */
[----:B--2---:R1:W-:Y:S04]  /*85ce0*/  @P4 STG.E desc[UR4][R72.64], R138 ;  /* 0x0000008a48004986 */ /* 0x0043e8000c101904 */
[----:B-1----:R-:W2:Y:S01]  /*85cf0*/  LDL.LU R138, [R1+0x1e30] ;  /* 0x001e3000018a7983 */ /* 0x002ea20000300800 */
[----:B------:R-:W-:Y:S01]  /*85d00*/  ISETP.GE.AND P4, PT, R74, UR9, PT ;  /* 0x000000094a007c0c */ /* 0x000fe2000bf86270 */
[----:B------:R-:W-:Y:S01]  /*85d10*/  IMAD.WIDE R72, R140, 0x4, R2 ;  /* 0x000000048c487825 */ /* 0x000fe200078e0202 */
[----:B------:R-:W-:Y:S01]  /*85d20*/  ULDC UR9, c[0x0][0x228] ;  /* 0x00008a0000097ab9 */ /* 0x000fe20000000800 */
[----:B------:R-:W2:Y:S01]  /*85d30*/  LDL.LU R146, [R1+0x1c00] ;  /* 0x001c000001927983 */ /* 0x000ea20000300800 */
[----:B------:R-:W-:Y:S01]  /*85d40*/  ISETP.LT.AND P5, PT, R11, UR10, !P4 ;  /* 0x0000000a0b007c0c */ /* 0x000fe2000e7a1270 */
[----:B------:R-:W-:Y:S01]  /*85d50*/  VIADD R74, R10, 0x8 ;  /* 0x000000080a4a7836 */ /* 0x000fe20000000000 */
[----:B------:R-:W-:-:S11]  /*85d60*/  ULDC UR10, c[0x0][0x228] ;  /* 0x00008a00000a7ab9 */ /* 0x000fd60000000800 */
[----:B------:R1:W-:Y:S01]  /*85d70*/  @P5 STG.E desc[UR4][R72.64], R142 ;  /* 0x0000008e48005986 */ /* 0x0003e2000c101904 */
[----:B------:R-:W-:Y:S01]  /*85d80*/  ISETP.LT.AND P5, PT, R12, UR9, !P4 ;  /* 0x000000090c007c0c */ /* 0x000fe2000e7a1270 */
[----:B------:R-:W-:Y:S01]  /*85d90*/  ULDC UR9, c[0x0][0x228] ;  /* 0x00008a0000097ab9 */ /* 0x000fe20000000800 */
[----:B-1----:R-:W-:-:S11]  /*85da0*/  IMAD.WIDE R72, R140, 0x4, R8 ;  /* 0x000000048c487825 */ /* 0x002fd600078e0208 */
[----:B------:R1:W-:Y:S04]  /*85db0*/  @P5 STG.E desc[UR4][R72.64], R139 ;  /* 0x0000008b48005986 */ /* 0x0003e8000c101904 */
[----:B-1----:R-:W2:Y:S04]  /*85dc0*/  LDL.LU R139, [R1+0x1400] ;  /* 0x00140000018b7983 */ /* 0x002ea80000300800 */
[----:B------:R-:W2:Y:S01]  /*85dd0*/  LDL.LU R143, [R1+0x208c] ;  /* 0x00208c00018f7983 */ /* 0x000ea20000300800 */
[----:B------:R-:W-:-:S03]  /*85de0*/  ISETP.LT.AND P5, PT, R13, UR9, !P4 ;  /* 0x000000090d007c0c */ /* 0x000fc6000e7a1270 */
[----:B------:R-:W2:Y:S01]  /*85df0*/  LDL.LU R145, [R1+0xc00] ;  /* 0x000c000001917983 */ /* 0x000ea20000300800 */
[----:B------:R-:W-:Y:S01]  /*85e00*/  IMAD.WIDE R72, R140, 0x4, R4 ;  /* 0x000000048c487825 */ /* 0x000fe200078e0204 */
[----:B------:R-:W-:Y:S01]  /*85e10*/  ISETP.LT.AND P4, PT, R14, UR8, !P4 ;  /* 0x000000080e007c0c */ /* 0x000fe2000e781270 */
[----:B------:R-:W-:-:S07]  /*85e20*/  ULDC.64 UR8, c[0x0][0x228] ;  /* 0x00008a0000087ab9 */ /* 0x000fce0000000a00 */
[----:B------:R1:W-:Y:S02]  /*85e30*/  @P5 STG.E desc[UR4][R72.64], R251 ;  /* 0x000000fb48005986 */ /* 0x0003e4000c101904 */
[----:B-1----:R-:W-:Y:S02]  /*85e40*/  IMAD.WIDE R72, R140, 0x4, R6 ;  /* 0x000000048c487825 */ /* 0x002fe400078e0206 */
[----:B------:R-:W2:Y:S04]  /*85e50*/  LDL.LU R140, [R1+0x400] ;  /* 0x00040000018c7983 */ /* 0x000ea80000300800 */
[----:B------:R3:W-:Y:S01]  /*85e60*/  @P4 STG.E desc[UR4][R72.64], R247 ;  /* 0x000000f748004986 */ /* 0x0007e2000c101904 */
[----:B------:R-:W-:Y:S01]  /*85e70*/  ISETP.GE.AND P4, PT, R74, UR9, PT ;  /* 0x000000094a007c0c */ /* 0x000fe2000bf86270 */
[----:B------:R-:W-:-:S02]  /*85e80*/  ULDC UR9, c[0x0][0x228] ;  /* 0x00008a0000097ab9 */ /* 0x000fc40000000800 */
[----:B------:R-:W2:Y:S01]  /*85e90*/  LDL.LU R142, [R1+0x2090] ;  /* 0x00209000018e7983 */ /* 0x000ea20000300800 */
[----:B------:R-:W-:Y:S01]  /*85ea0*/  ISETP.LT.AND P5, PT, R11, UR10, !P4 ;  /* 0x0000000a0b007c0c */ /* 0x000fe2000e7a1270 */
[----:B---3--:R-:W-:Y:S01]  /*85eb0*/  IMAD.WIDE R72, R141, 0x4, R2 ;  /* 0x000000048d487825 */ /* 0x008fe200078e0202 */
[----:B------:R-:W-:-:S11]  /*85ec0*/  ULDC UR10, c[0x0][0x228] ;  /* 0x00008a00000a7ab9 */ /* 0x000fd60000000800 */
[----:B----4-:R1:W-:Y:S01]  /*85ed0*/  @P5 STG.E desc[UR4][R72.64], R144 ;  /* 0x0000009048005986 */ /* 0x0103e2000c101904 */
[----:B------:R-:W-:Y:S01]  /*85ee0*/  ISETP.LT.AND P5, PT, R12, UR9, !P4 ;  /* 0x000000090c007c0c */ /* 0x000fe2000e7a1270 */
[----:B------:R-:W-:Y:S02]  /*85ef0*/  ULDC UR9, c[0x0][0x228] ;  /* 0x00008a0000097ab9 */ /* 0x000fe40000000800 */
[----:B-1----:R-:W3:Y:S01]  /*85f00*/  LDL.LU R144, [R1+0x10] ;  /* 0x0000100001907983 */ /* 0x002ee20000300800 */
[----:B------:R-:W-:-:S09]  /*85f10*/  IMAD.WIDE R72, R141, 0x4, R8 ;  /* 0x000000048d487825 */ /* 0x000fd200078e0208 */
[----:B--2---:R1:W-:Y:S04]  /*85f20*/  @P5 STG.E desc[UR4][R72.64], R138 ;  /* 0x0000008a48005986 */ /* 0x0043e8000c101904 */
[----:B-1----:R-:W2:Y:S01]  /*85f30*/  LDL.LU R138, [R1] ;  /* 0x00000000018a7983 */ /* 0x002ea20000300800 */
[----:B------:R-:W-:Y:S01]  /*85f40*/  ISETP.LT.AND P5, PT, R13, UR9, !P4 ;  /* 0x000000090d007c0c */ /* 0x000fe2000e7a1270 */
[----:B------:R-:W-:Y:S01]  /*85f50*/  IMAD.WIDE R72, R141, 0x4, R4 ;  /* 0x000000048d487825 */ /* 0x000fe200078e0204 */
[----:B------:R-:W-:Y:S01]  /*85f60*/  ISETP.LT.AND P4, PT, R14, UR8, !P4 ;  /* 0x000000080e007c0c */ /* 0x000fe2000e781270 */
[----:B------:R-:W-:-:S10]  /*85f70*/  ULDC.64 UR8, c[0x0][0x228] ;  /* 0x00008a0000087ab9 */ /* 0x000fd40000000a00 */
[----:B------:R1:W-:Y:S02]  /*85f80*/  @P5 STG.E desc[UR4][R72.64], R146 ;  /* 0x0000009248005986 */ /* 0x0003e4000c101904 */
[----:B-1----:R-:W-:Y:S02]  /*85f90*/  IMAD.WIDE R72, R141, 0x4, R6 ;  /* 0x000000048d487825 */ /* 0x002fe400078e0206 */
[----:B------:R-:W4:Y:S04]  /*85fa0*/  LDL.LU R141, [R1+0x2094] ;  /* 0x00209400018d7983 */ /* 0x000f280000300800 */
[----:B------:R-:W4:Y:S04]  /*85fb0*/  LDL.LU R146, [R1+0x1e44] ;  /* 0x001e440001927983 */ /* 0x000f280000300800 */
[----:B------:R1:W-:Y:S01]  /*85fc0*/  @P4 STG.E desc[UR4][R72.64], R139 ;  /* 0x0000008b48004986 */ /* 0x0003e2000c101904 */
[----:B------:R-:W-:-:S03]  /*85fd0*/  VIADD R74, R10, 0x9 ;  /* 0x000000090a4a7836 */ /* 0x000fc60000000000 */
[----:B-1----:R-:W4:Y:S02]  /*85fe0*/  LDL.LU R139, [R1+0x1e34] ;  /* 0x001e3400018b7983 */ /* 0x002f240000300800 */
[----:B------:R-:W-:Y:S01]  /*85ff0*/  ISETP.GE.AND P4, PT, R74, UR9, PT ;  /* 0x000000094a007c0c */ /* 0x000fe2000bf86270 */
[----:B------:R-:W-:Y:S01]  /*86000*/  IMAD.WIDE R72, R143, 0x4, R2 ;  /* 0x000000048f487825 */ /* 0x000fe200078e0202 */
[----:B------:R-:W-:Y:S02]  /*86010*/  ULDC UR9, c[0x0][0x228] ;  /* 0x00008a0000097ab9 */ /* 0x000fe40000000800 */
[----:B------:R-:W-:Y:S01]  /*86020*/  ISETP.LT.AND P5, PT, R11, UR10, !P4 ;  /* 0x0000000a0b007c0c */ /* 0x000fe2000e7a1270 */
[----:B------:R-:W-:Y:S01]  /*86030*/  VIADD R74, R10, 0xa ;  /* 0x0000000a0a4a7836 */ /* 0x000fe20000000000 */
[----:B------:R-:W-:-:S11]  /*86040*/  ULDC UR10, c[0x0][0x228] ;  /* 0x00008a00000a7ab9 */ /* 0x000fd60000000800 */
[----:B------:R1:W-:Y:S01]  /*86050*/  @P5 STG.E desc[UR4][R72.64], R145 ;  /* 0x0000009148005986 */ /* 0x0003e2000c101904 */
[----:B------:R-:W-:Y:S01]  /*86060*/  ISETP.LT.AND P5, PT, R12, UR9, !P4 ;  /* 0x000000090c007c0c */ /* 0x000fe2000e7a1270 */
[----:B------:R-:W-:Y:S02]  /*86070*/  ULDC UR9, c[0x0][0x228] ;  /* 0x00008a0000097ab9 */ /* 0x000fe40000000800 */
[----:B-1----:R-:W4:Y:S01]  /*86080*/  LDL.LU R145, [R1+0x1c04] ;  /* 0x001c040001917983 */ /* 0x002f220000300800 */
[----:B------:R-:W-:-:S09]  /*86090*/  IMAD.WIDE R72, R143, 0x4, R8 ;  /* 0x000000048f487825 */ /* 0x000fd200078e0208 */
[----:B------:R1:W-:Y:S04]  /*860a0*/  @P5 STG.E desc[UR4][R72.64], R140 ;  /* 0x0000008c48005986 */ /* 0x0003e8000c101904 */
[----:B-1----:R-:W4:Y:S01]  /*860b0*/  LDL.LU R140, [R1+0x1404] ;  /* 0x00140400018c7983 */ /* 0x002f220000300800 */
[----:B------:R-:W-:Y:S01]  /*860c0*/  ISETP.LT.AND P5, PT, R13, UR9, !P4 ;  /* 0x000000090d007c0c */ /* 0x000fe2000e7a1270 */
[----:B------:R-:W-:Y:S01]  /*860d0*/  IMAD.WIDE R72, R143, 0x4, R4 ;  /* 0x000000048f487825 */ /* 0x000fe200078e0204 */
[----:B------:R-:W-:Y:S01]  /*860e0*/  ISETP.LT.AND P4, PT, R14, UR8, !P4 ;  /* 0x000000080e007c0c */ /* 0x000fe2000e781270 */
[----:B------:R-:W-:-:S10]  /*860f0*/  ULDC.64 UR8, c[0x0][0x228] ;  /* 0x00008a0000087ab9 */ /* 0x000fd40000000a00 */
[----:B---3--:R1:W-:Y:S02]  /*86100*/  @P5 STG.E desc[UR4][R72.64], R144 ;  /* 0x0000009048005986 */ /* 0x0083e4000c101904 */
[----:B-1----:R-:W-:Y:S02]  /*86110*/  IMAD.WIDE R72, R143, 0x4, R6 ;  /* 0x000000048f487825 */ /* 0x002fe400078e0206 */
[----:B------:R-:W3:Y:S04]  /*86120*/  LDL.LU R143, [R1+0x2098] ;  /* 0x00209800018f7983 */ /* 0x000ee80000300800 */
[----:B------:R-:W3:Y:S04]  /*86130*/  LDL.LU R144, [R1+0xc04] ;  /* 0x000c040001907983 */ /* 0x000ee80000300800 */
[----:B--2---:R1:W-:Y:S04]  /*86140*/  @P4 STG.E desc[UR4][R72.64], R138 ;  /* 0x0000008a48004986 */ /* 0x0043e8000c101904 */
[----:B-1----:R-:W2:Y:S01]  /*86150*/  LDL.LU R138, [R1+0x404] ;  /* 0x00040400018a7983 */ /* 0x002ea20000300800 */
[----:B------:R-:W-:Y:S01]  /*86160*/  ISETP.GE.AND P4, PT, R74, UR9, PT ;  /* 0x000000094a007c0c */ /* 0x000fe2000bf86270 */
[----:B------:R-:W-:Y:S01]  /*86170*/  IMAD.WIDE R72, R142, 0x4, R2 ;  /* 0x000000048e487825 */ /* 0x000fe200078e0202 */
[----:B------:R-:W-:-:S02]  /*86180*/  ULDC UR9, c[0x0][0x228] ;  /* 0x00008a0000097ab9 */ /* 0x000fc40000000800 */
[----:B------:R-:W-:Y:S01]  /*86190*/  ISETP.LT.AND P5, PT, R11, UR10, !P4 ;  /* 0x0000000a0b007c0c */ /* 0x000fe2000e7a1270 */
[----:B------:R-:W-:Y:S01]  /*861a0*/  VIADD R74, R10, 0xb ;  /* 0x0000000b0a4a7836 */ /* 0x000fe20000000000 */
[----:B------:R-:W-:-:S11]  /*861b0*/  ULDC UR10, c[0x0][0x228] ;  /* 0x00008a00000a7ab9 */ /* 0x000fd60000000800 */
[----:B----4-:R1:W-:Y:S01]  /*861c0*/  @P5 STG.E desc[UR4][R72.64], R146 ;  /* 0x0000009248005986 */ /* 0x0103e2000c101904 */
[----:B------:R-:W-:Y:S01]  /*861d0*/  ISETP.LT.AND P5, PT, R12, UR9, !P4 ;  /* 0x000000090c007c0c */ /* 0x000fe2000e7a1270 */
[----:B------:R-:W-:Y:S02]  /*861e0*/  ULDC UR9, c[0x0][0x228] ;  /* 0x00008a0000097ab9 */ /* 0x000fe40000000800 */
[----:B-1----:R-:W4:Y:S01]  /*861f0*/  LDL.LU R146, [R1+0x14] ;  /* 0x0000140001927983 */ /* 0x002f220000300800 */
[----:B------:R-:W-:-:S09]  /*86200*/  IMAD.WIDE R72, R142, 0x4, R8 ;  /* 0x000000048e487825 */ /* 0x000fd200078e0208 */
[----:B------:R1:W-:Y:S04]  /*86210*/  @P5 STG.E desc[UR4][R72.64], R139 ;  /* 0x0000008b48005986 */ /* 0x0003e8000c101904 */
[----:B-1----:R-:W4:Y:S01]  /*86220*/  LDL.LU R139, [R1+0x4] ;  /* 0x00000400018b7983 */ /* 0x002f220000300800 */
[----:B------:R-:W-:Y:S02]  /*86230*/  ISETP.LT.AND P5, PT, R13, UR9, !P4 ;  /* 0x000000090d007c0c */ /* 0x000fe4000e7a1270 */
[----:B------:R-:W-:Y:S01]  /*86240*/  ISETP.LT.AND P4, PT, R14, UR8, !P4 ;  /* 0x000000080e007c0c */ /* 0x000fe2000e781270 */
[----:B------:R-:W-:Y:S01]  /*86250*/  IMAD.WIDE R72, R142, 0x4, R4 ;  /* 0x000000048e487825 */ /* 0x000fe200078e0204 */
[----:B------:R-:W-:-:S09]  /*86260*/  ULDC.64 UR8, c[0x0][0x228] ;  /* 0x00008a0000087ab9 */ /* 0x000fd20000000a00 */
[----:B------:R1:W-:Y:S02]  /*86270*/  @P5 STG.E desc[UR4][R72.64], R145 ;  /* 0x0000009148005986 */ /* 0x0003e4000c101904 */
[----:B-1----:R-:W-:Y:S02]  /*86280*/  IMAD.WIDE R72, R142, 0x4, R6 ;  /* 0x000000048e487825 */ /* 0x002fe400078e0206 */
[----:B------:R-:W4:Y:S04]  /*86290*/  LDL.LU R142, [R1+0x209c] ;  /* 0x00209c00018e7983 */ /* 0x000f280000300800 */
[----:B------:R1:W-:Y:S01]  /*862a0*/  @P4 STG.E desc[UR4][R72.64], R140 ;  /* 0x0000008c48004986 */ /* 0x0003e2000c101904 */
[----:B------:R-:W-:Y:S01]  /*862b0*/  ISETP.GE.AND P4, PT, R74, UR9, PT ;  /* 0x000000094a007c0c */ /* 0x000fe2000bf86270 */
[----:B------:R-:W-:-:S02]  /*862c0*/  ULDC UR9, c[0x0][0x228] ;  /* 0x00008a0000097ab9 */ /* 0x000fc40000000800 */
[----:B-1----:R-:W4:Y:S01]  /*862d0*/  LDL.LU R140, [R1+0x1e48] ;  /* 0x001e4800018c7983 */ /* 0x002f220000300800 */
[----:B------:R-:W-:Y:S01]  /*862e0*/  ISETP.LT.AND P5, PT, R11, UR10, !P4 ;  /* 0x0000000a0b007c0c */ /* 0x000fe2000e7a1270 */
[----:B------:R-:W-:Y:S01]  /*862f0*/  IMAD.WIDE R72, R141, 0x4, R2 ;  /* 0x000000048d487825 */ /* 0x000fe200078e0202 */
[----:B------:R-:W-:Y:S01]  /*86300*/  ULDC UR10, c[0x0][0x228] ;  /* 0x00008a00000a7ab9 */ /* 0x000fe20000000800 */
[----:B------:R-:W4:Y:S10]  /*86310*/  LDL.LU R145, [R1+0x1e38] ;  /* 0x001e380001917983 */ /* 0x000f340000300800 */
[----:B---3--:R1:W-:Y:S01]  /*86320*/  @P5 STG.E desc[UR4][R72.64], R144 ;  /* 0x0000009048005986 */ /* 0x0083e2000c101904 */
[----:B------:R-:W-:Y:S01]  /*86330*/  ISETP.LT.AND P5, PT, R12, UR9, !P4 ;  /* 0x000000090c007c0c */ /* 0x000fe2000e7a1270 */
[----:B------:R-:W-:-:S02]  /*86340*/  ULDC UR9, c[0x0][0x228] ;  /* 0x00008a0000097ab9 */ /* 0x000fc40000000800 */
[----:B-1----:R-:W3:Y:S01]  /*86350*/  LDL.LU R144, [R1+0x1c08] ;  /* 0x001c080001907983 */ /* 0x002ee20000300800 */
[----:B------:R-:W-:-:S09]  /*86360*/  IMAD.WIDE R72, R141, 0x4, R8 ;  /* 0x000000048d487825 */ /* 0x000fd200078e0208 */
[----:B--2---:R1:W-:Y:S04]  /*86370*/  @P5 STG.E desc[UR4][R72.64], R138 ;  /* 0x0000008a48005986 */ /* 0x0043e8000c101904 */
[----:B-1----:R-:W2:Y:S01]  /*86380*/  LDL.LU R138, [R1+0x1408] ;  /* 0x00140800018a7983 */ /* 0x002ea20000300800 */
[----:B------:R-:W-:Y:S02]  /*86390*/  ISETP.LT.AND P5, PT, R13, UR9, !P4 ;  /* 0x000000090d007c0c */ /* 0x000fe4000e7a1270 */
[----:B------:R-:W-:Y:S01]  /*863a0*/  ISETP.LT.AND P4, PT, R14, UR8, !P4 ;  /* 0x000000080e007c0c */ /* 0x000fe2000e781270 */
[----:B------:R-:W-:Y:S01]  /*863b0*/  IMAD.WIDE R72, R141, 0x4, R4 ;  /* 0x000000048d487825 */ /* 0x000fe200078e0204 */
[----:B------:R-:W-:-:S09]  /*863c0*/  ULDC.64 UR8, c[0x0][0x228] ;  /* 0x00008a0000087ab9 */ /* 0x000fd20000000a00 */
[----:B----4-:R1:W-:Y:S02]  /*863d0*/  @P5 STG.E desc[UR4][R72.64], R146 ;  /* 0x0000009248005986 */ /* 0x0103e4000c101904 */
[----:B-1----:R-:W-:Y:S02]  /*863e0*/  IMAD.WIDE R72, R141, 0x4, R6 ;  /* 0x000000048d487825 */ /* 0x002fe400078e0206 */
[----:B------:R-:W4:Y:S04]  /*863f0*/  LDL.LU R141, [R1+0x20a0] ;  /* 0x0020a000018d7983 */ /* 0x000f280000300800 */
[----:B------:R1:W-:Y:S04]  /*86400*/  @P4 STG.E desc[UR4][R72.64], R139 ;  /* 0x0000008b48004986 */ /* 0x0003e8000c101904 */
[----:B-1----:R-:W4:Y:S04]  /*86410*/  LDL.LU R139, [R1+0xc08] ;  /* 0x000c0800018b7983 */ /* 0x002f280000300800 */
[----:B------:R-:W4:Y:S01]  /*86420*/  LDL.LU R147, [R1+0x408] ;  /* 0x0004080001937983 */ /* 0x000f220000300800 */
[----:B------:R-:W-:-:S03]  /*86430*/  VIADD R74, R10, 0xc ;  /* 0x0000000c0a4a7836 */ /* 0x000fc60000000000 */
[----:B------:R-:W4:Y:S02]  /*86440*/  LDL.LU R146, [R1+0x18] ;  /* 0x0000180001927983 */ /* 0x000f240000300800 */
        /* <DEDUP_REMOVED lines=11> */
[----:B------:R1:W-:Y:S01]  /*86500*/  @P5 STG.E desc[UR4][R72.64], R145 ;  /* 0x0000009148005986 */ /* 0x0003e2000c101904 */
[----:B------:R-:W-:Y:S02]  /*86510*/  ISETP.LT.AND P5, PT, R13, UR9, !P4 ;  /* 0x000000090d007c0c */ /* 0x000fe4000e7a1270 */
[----:B------:R-:W-:Y:S01]  /*86520*/  ISETP.LT.AND P4, PT, R14, UR8, !P4 ;  /* 0x000000080e007c0c */ /* 0x000fe2000e781270 */
[----:B------:R-:W-:Y:S01]  /*86530*/  ULDC.64 UR8, c[0x0][0x228] ;  /* 0x00008a0000087ab9 */ /* 0x000fe20000000a00 */
[----:B-1----:R-:W-:-:S09]  /*86540*/  IMAD.WIDE R72, R143, 0x4, R4 ;  /* 0x000000048f487825 */ /* 0x002fd200078e0204 */
[----:B---3--:R1:W-:Y:S04]  /*86550*/  @P5 STG.E desc[UR4][R72.64], R144 ;  /* 0x0000009048005986 */ /* 0x0083e8000c101904 */
[----:B-1----:R-:W3:Y:S01]  /*86560*/  LDL.LU R144, [R1+0x1e4c] ;  /* 0x001e4c0001907983 */ /* 0x002ee20000300800 */
[----:B------:R-:W-:-:S03]  /*86570*/  IMAD.WIDE R72, R143, 0x4, R6 ;  /* 0x000000048f487825 */ /* 0x000fc600078e0206 */
[----:B------:R-:W3:Y:S04]  /*86580*/  LDL.LU R143, [R1+0x20a4] ;  /* 0x0020a400018f7983 */ /* 0x000ee80000300800 */
        /* <DEDUP_REMOVED lines=27> */
[C---:B------:R-:W-:Y:S01]  /*86740*/  IMAD.WIDE R72, R141.reuse, 0x4, R2 ;  /* 0x000000048d487825 */ /* 0x040fe200078e0202 */
[----:B------:R-:W-:Y:S01]  /*86750*/  ULDC UR10, c[0x0][0x228] ;  /* 0x00008a00000a7ab9 */ /* 0x000fe20000000800 */
[----:B------:R-:W4:Y:S10]  /*86760*/  LDL.LU R146, [R1+0x1c] ;  /* 0x00001c0001927983 */ /* 0x000f340000300800 */
[----:B---3--:R1:W-:Y:S01]  /*86770*/  @P5 STG.E desc[UR4][R72.64], R144 ;  /* 0x0000009048005986 */ /* 0x0083e2000c101904 */
[----:B------:R-:W-:Y:S01]  /*86780*/  ISETP.LT.AND P5, PT, R12, UR9, !P4 ;  /* 0x000000090c007c0c */ /* 0x000fe2000e7a1270 */
[----:B------:R-:W-:Y:S01]  /*86790*/  ULDC UR9, c[0x0][0x228] ;  /* 0x00008a0000097ab9 */ /* 0x000fe20000000800 */
[----:B-1----:R-:W-:-:S11]  /*867a0*/  IMAD.WIDE R72, R141, 0x4, R8 ;  /* 0x000000048d487825 */ /* 0x002fd600078e0208 */
[----:B--2---:R1:W-:Y:S04]  /*867b0*/  @P5 STG.E desc[UR4][R72.64], R138 ;  /* 0x0000008a48005986 */ /* 0x0043e8000c101904 */
[----:B-1----:R-:W2:Y:S01]  /*867c0*/  LDL.LU R138, [R1+0xc] ;  /* 0x00000c00018a7983 */ /* 0x002ea20000300800 */
[----:B------:R-:W-:Y:S01]  /*867d0*/  ISETP.LT.AND P5, PT, R13, UR9, !P4 ;  /* 0x000000090d007c0c */ /* 0x000fe2000e7a1270 */
[----:B------:R-:W-:Y:S02]  /*867e0*/  IMAD.WIDE R72, R141, 0x4, R4 ;  /* 0x000000048d487825 */ /* 0x000fe400078e0204 */
[----:B------:R-:W3:Y:S01]  /*867f0*/  LDL.LU R144, [R1+0x20a8] ;  /* 0x0020a80001907983 */ /* 0x000ee20000300800 */
[----:B------:R-:W-:Y:S01]  /*86800*/  ISETP.LT.AND P4, PT, R14, UR8, !P4 ;  /* 0x000000080e007c0c */ /* 0x000fe2000e781270 */
[----:B------:R-:W-:Y:S01]  /*86810*/  VIADD R74, R10, 0xf ;  /* 0x0000000f0a4a7836 */ /* 0x000fe20000000000 */
[----:B------:R-:W-:-:S07]  /*86820*/  ULDC.64 UR8, c[0x0][0x228] ;  /* 0x00008a0000087ab9 */ /* 0x000fce0000000a00 */
[----:B------:R1:W-:Y:S02]  /*86830*/  @P5 STG.E desc[UR4][R72.64], R145 ;  /* 0x0000009148005986 */ /* 0x0003e4000c101904 */
[----:B-1----:R-:W-:Y:S02]  /*86840*/  IMAD.WIDE R72, R141, 0x4, R6 ;  /* 0x000000048d487825 */ /* 0x002fe400078e0206 */
[----:B------:R-:W3:Y:S04]  /*86850*/  LDL.LU R141, [R1+0x1c10] ;  /* 0x001c1000018d7983 */ /* 0x000ee80000300800 */
[----:B----4-:R1:W-:Y:S04]  /*86860*/  @P4 STG.E desc[UR4][R72.64], R139 ;  /* 0x0000008b48004986 */ /* 0x0103e8000c101904 */
[----:B-1----:R-:W4:Y:S01]  /*86870*/  LDL.LU R139, [R1+0x1810] ;  /* 0x00181000018b7983 */ /* 0x002f220000300800 */
[----:B------:R-:W-:Y:S01]  /*86880*/  ISETP.GE.AND P4, PT, R74, UR9, PT ;  /* 0x000000094a007c0c */ /* 0x000fe2000bf86270 */
[----:B------:R-:W-:Y:S01]  /*86890*/  IMAD.WIDE R72, R143, 0x4, R2 ;  /* 0x000000048f487825 */ /* 0x000fe200078e0202 */
[----:B------:R-:W-:Y:S01]  /*868a0*/  ULDC UR9, c[0x0][0x228] ;  /* 0x00008a0000097ab9 */ /* 0x000fe20000000800 */
[----:B------:R-:W4:Y:S01]  /*868b0*/  LDL.LU R145, [R1+0x1410] ;  /* 0x0014100001917983 */ /* 0x000f220000300800 */
        /* <DEDUP_REMOVED lines=8> */
[----:B-1----:R-:W4:Y:S01]  /*86940*/  LDL.LU R140, [R1+0x1010] ;  /* 0x00101000018c7983 */ /* 0x002f220000300800 */
[----:B------:R-:W-:Y:S01]  /*86950*/  ISETP.LT.AND P5, PT, R13, UR9, !P4 ;  /* 0x000000090d007c0c */ /* 0x000fe2000e7a1270 */
[----:B------:R-:W-:Y:S02]  /*86960*/  IMAD.WIDE R72, R143, 0x4, R4 ;  /* 0x000000048f487825 */ /* 0x000fe400078e0204 */
[----:B------:R-:W4:Y:S01]  /*86970*/  LDL.LU R142, [R1+0x20ac] ;  /* 0x0020ac00018e7983 */ /* 0x000f220000300800 */
[----:B------:R-:W-:Y:S01]  /*86980*/  ISETP.LT.AND P4, PT, R14, UR8, !P4 ;  /* 0x000000080e007c0c */ /* 0x000fe2000e781270 */
[----:B------:R-:W-:-:S08]  /*86990*/  ULDC.64 UR8, c[0x0][0x228] ;  /* 0x00008a0000087ab9 */ /* 0x000fd00000000a00 */
[----:B------:R1:W-:Y:S04]  /*869a0*/  @P5 STG.E desc[UR4][R72.64], R146 ;  /* 0x0000009248005986 */ /* 0x0003e8000c101904 */
[----:B-1----:R-:W4:Y:S01]  /*869b0*/  LDL.LU R146, [R1+0xc10] ;  /* 0x000c100001927983 */ /* 0x002f220000300800 */
[----:B------:R-:W-:-:S05]  /*869c0*/  IMAD.WIDE R72, R143, 0x4, R6 ;  /* 0x000000048f487825 */ /* 0x000fca00078e0206 */
[----:B--2---:R1:W-:Y:S04]  /*869d0*/  @P4 STG.E desc[UR4][R72.64], R138 ;  /* 0x0000008a48004986 */ /* 0x0043e8000c101904 */
[----:B-1----:R-:W2:Y:S01]  /*869e0*/  LDL.LU R138, [R1+0x810] ;  /* 0x00081000018a7983 */ /* 0x002ea20000300800 */
[----:B------:R-:W-:Y:S01]  /*869f0*/  ISETP.GE.AND P4, PT, R74, UR9, PT ;  /* 0x000000094a007c0c */ /* 0x000fe2000bf86270 */
[----:B---3--:R-:W-:Y:S01]  /*86a00*/  IMAD.WIDE R72, R144, 0x4, R2 ;  /* 0x0000000490487825 */ /* 0x008fe200078e0202 */
[----:B------:R-:W-:Y:S01]  /*86a10*/  ULDC UR9, c[0x0][0x228] ;  /* 0x00008a0000097ab9 */ /* 0x000fe20000000800 */
[----:B------:R-:W3:Y:S01]  /*86a20*/  LDL.LU R143, [R1+0x20b0] ;  /* 0x0020b000018f7983 */ /* 0x000ee20000300800 */
[----:B------:R-:W-:Y:S01]  /*86a30*/  ISETP.LT.AND P5, PT, R11, UR10, !P4 ;  /* 0x0000000a0b007c0c */ /* 0x000fe2000e7a1270 */
[----:B------:R-:W-:Y:S01]  /*86a40*/  VIADD R74, R10, 0x11 ;  /* 0x000000110a4a7836 */ /* 0x000fe20000000000 */
[----:B------:R-:W-:-:S11]  /*86a50*/  ULDC UR10, c[0x0][0x228] ;  /* 0x00008a00000a7ab9 */ /* 0x000fd60000000800 */
[----:B------:R1:W-:Y:S01]  /*86a60*/  @P5 STG.E desc[UR4][R72.64], R141 ;  /* 0x0000008d48005986 */ /* 0x0003e2000c101904 */
[----:B------:R-:W-:Y:S01]  /*86a70*/  ISETP.LT.AND P5, PT, R12, UR9, !P4 ;  /* 0x000000090c007c0c */ /* 0x000fe2000e7a1270 */
[----:B------:R-:W-:Y:S02]  /*86a80*/  ULDC UR9, c[0x0][0x228] ;  /* 0x00008a0000097ab9 */ /* 0x000fe40000000800 */
[----:B-1----:R-:W3:Y:S01]  /*86a90*/  LDL.LU R141, [R1+0x420] ;  /* 0x00042000018d7983 */ /* 0x002ee20000300800 */
[----:B------:R-:W-:-:S09]  /*86aa0*/  IMAD.WIDE R72, R144, 0x4, R8 ;  /* 0x0000000490487825 */ /* 0x000fd200078e0208 */
[----:B----4-:R1:W-:Y:S04]  /*86ab0*/  @P5 STG.E desc[UR4][R72.64], R139 ;  /* 0x0000008b48005986 */ /* 0x0103e8000c101904 */
[----:B-1----:R-:W4:Y:S01]  /*86ac0*/  LDL.LU R139, [R1+0x410] ;  /* 0x00041000018b7983 */ /* 0x002f220000300800 */
        /* <DEDUP_REMOVED lines=9> */
[----:B------:R-:W-:Y:S01]  /*86b60*/  ISETP.GE.AND P4, PT, R74, UR9, PT ;  /* 0x000000094a007c0c */ /* 0x000fe2000bf86270 */
[----:B------:R-:W-:-:S02]  /*86b70*/  ULDC UR9, c[0x0][0x228] ;  /* 0x00008a0000097ab9 */ /* 0x000fc40000000800 */
[----:B-1----:R-:W4:Y:S01]  /*86b80*/  LDL.LU R140, [R1+0x1814] ;  /* 0x00181400018c7983 */ /* 0x002f220000300800 */
[----:B------:R-:W-:Y:S01]  /*86b90*/  ISETP.LT.AND P5, PT, R11, UR10, !P4 ;  /* 0x0000000a0b007c0c */ /* 0x000fe2000e7a1270 */
[----:B------:R-:W-:Y:S01]  /*86ba0*/  IMAD.WIDE R72, R142, 0x4, R2 ;  /* 0x000000048e487825 */ /* 0x000fe200078e0202 */
[----:B------:R-:W-:-:S11]  /*86bb0*/  ULDC UR10, c[0x0][0x228] ;  /* 0x00008a00000a7ab9 */ /* 0x000fd60000000800 */
[----:B------:R1:W-:Y:S01]  /*86bc0*/  @P5 STG.E desc[UR4][R72.64], R146 ;  /* 0x0000009248005986 */ /* 0x0003e2000c101904 */
[----:B------:R-:W-:Y:S01]  /*86bd0*/  ISETP.LT.AND P5, PT, R12, UR9, !P4 ;  /* 0x000000090c007c0c */ /* 0x000fe2000e7a1270 */
[----:B------:R-:W-:Y:S02]  /*86be0*/  ULDC UR9, c[0x0][0x228] ;  /* 0x00008a0000097ab9 */ /* 0x000fe40000000800 */
[----:B-1----:R-:W4:Y:S01]  /*86bf0*/  LDL.LU R146, [R1+0x1414] ;  /* 0x0014140001927983 */ /* 0x002f220000300800 */
[----:B------:R-:W-:-:S09]  /*86c00*/  IMAD.WIDE R72, R142, 0x4, R8 ;  /* 0x000000048e487825 */ /* 0x000fd200078e0208 */
[----:B--2---:R1:W-:Y:S04]  /*86c10*/  @P5 STG.E desc[UR4][R72.64], R138 ;  /* 0x0000008a48005986 */ /* 0x0043e8000c101904 */
[----:B-1----:R-:W2:Y:S01]  /*86c20*/  LDL.LU R138, [R1+0x1014] ;  /* 0x00101400018a7983 */ /* 0x002ea20000300800 */
        /* <DEDUP_REMOVED lines=8> */
[----:B----4-:R1:W-:Y:S01]  /*86cb0*/  @P4 STG.E desc[UR4][R72.64], R139 ;  /* 0x0000008b48004986 */ /* 0x0103e2000c101904 */
        /* <DEDUP_REMOVED lines=31> */
[----:B---3--:R1:W-:Y:S01]  /*86eb0*/  @P5 STG.E desc[UR4][R72.64], R141 ;  /* 0x0000008d48005986 */ /* 0x0083e2000c101904 */
[----:B------:R-:W-:Y:S01]  /*86ec0*/  ISETP.LT.AND P5, PT, R12, UR9, !P4 ;  /* 0x000000090c007c0c */ /* 0x000fe2000e7a1270 */
[----:B------:R-:W-:Y:S02]  /*86ed0*/  ULDC UR9, c[0x0][0x228] ;  /* 0x00008a0000097ab9 */ /* 0x000fe40000000800 */
[----:B-1----:R-:W3:Y:S01]  /*86ee0*/  LDL.LU R141, [R1+0x1418] ;  /* 0x00141800018d7983 */ /* 0x002ee20000300800 */
[----:B------:R-:W-:-:S09]  /*86ef0*/  IMAD.WIDE R72, R144, 0x4, R8 ;  /* 0x0000000490487825 */ /* 0x000fd200078e0208 */
[----:B----4-:R1:W-:Y:S04]  /*86f00*/  @P5 STG.E desc[UR4][R72.64], R139 ;  /* 0x0000008b48005986 */ /* 0x0103e8000c101904 */
        /* <DEDUP_REMOVED lines=8> */
[----:B------:R1:W-:Y:S04]  /*86f90*/  @P4 STG.E desc[UR4][R72.64], R140 ;  /* 0x0000008c48004986 */ /* 0x0003e8000c101904 */
[----:B-1----:R-:W4:Y:S04]  /*86fa0*/  LDL.LU R140, [R1+0xc18] ;  /* 0x000c1800018c7983 */ /* 0x002f280000300800 */
[----:B------:R-:W4:Y:S01]  /*86fb0*/  LDL.LU R147, [R1+0x818] ;  /* 0x0008180001937983 */ /* 0x000f220000300800 */
[----:B------:R-:W-:Y:S01]  /*86fc0*/  ISETP.GE.AND P4, PT, R74, UR9, PT ;  /* 0x000000094a007c0c */ /* 0x000fe2000bf86270 */
[----:B------:R-:W-:Y:S01]  /*86fd0*/  IMAD.WIDE R72, R142, 0x4, R2 ;  /* 0x000000048e487825 */ /* 0x000fe200078e0202 */
[----:B------:R-:W-:Y:S01]  /*86fe0*/  ULDC UR9, c[0x0][0x228] ;  /* 0x00008a0000097ab9 */ /* 0x000fe20000000800 */
[----:B------:R-:W4:Y:S01]  /*86ff0*/  LDL.LU R145, [R1+0x428] ;  /* 0x0004280001917983 */ /* 0x000f220000300800 */
[----:B------:R-:W-:Y:S01]  /*87000*/  ISETP.LT.AND P5, PT, R11, UR10, !P4 ;  /* 0x0000000a0b007c0c */ /* 0x000fe2000e7a1270 */
[----:B------:R-:W-:Y:S01]  /*87010*/  VIADD R74, R10, 0x15 ;  /* 0x000000150a4a7836 */ /* 0x000fe20000000000 */
[----:B------:R-:W-:-:S11]  /*87020*/  ULDC UR10, c[0x0][0x228] ;  /* 0x00008a00000a7ab9 */ /* 0x000fd60000000800 */
[----:B--2---:R1:W-:Y:S04]  /*87030*/  @P5 STG.E desc[UR4][R72.64], R138 ;  /* 0x0000008a48005986 */ /* 0x0043e8000c101904 */
[----:B-1----:R-:W2:Y:S01]  /*87040*/  LDL.LU R138, [R1+0x418] ;  /* 0x00041800018a7983 */ /* 0x002ea20000300800 */
[----:B------:R-:W-:Y:S01]  /*87050*/  ISETP.LT.AND P5, PT, R12, UR9, !P4 ;  /* 0x000000090c007c0c */ /* 0x000fe2000e7a1270 */
[----:B------:R-:W-:Y:S01]  /*87060*/  IMAD.WIDE R72, R142, 0x4, R8 ;  /* 0x000000048e487825 */ /* 0x000fe200078e0208 */
[----:B------:R-:W-:-:S11]  /*87070*/  ULDC UR9, c[0x0][0x228] ;  /* 0x00008a0000097ab9 */ /* 0x000fd60000000800 */
        /* <DEDUP_REMOVED lines=42> */
[----:B------:R-:W-:Y:S01]  /*87320*/  ULDC UR9, c[0x0][0x228] ;  /* 0x00008a0000097ab9 */ /* 0x000fe20000000800 */
[----:B-1----:R-:W-:-:S11]  /*87330*/  IMAD.WIDE R72, R144, 0x4, R8 ;  /* 0x0000000490487825 */ /* 0x002fd600078e0208 */
[----:B----4-:R1:W-:Y:S04]  /*87340*/  @P5 STG.E desc[UR4][R72.64], R139 ;  /* 0x0000008b48005986 */ /* 0x0103e8000c101904 */
[----:B-1----:R-:W3:Y:S01]  /*87350*/  LDL.LU R139, [R1+0x41c] ;  /* 0x00041c00018b7983 */ /* 0x002ee20000300800 */
[----:B------:R-:W-:Y:S01]  /*87360*/  ISETP.LT.AND P5, PT, R13, UR9, !P4 ;  /* 0x000000090d007c0c */ /* 0x000fe2000e7a1270 */
[----:B------:R-:W-:Y:S02]  /*87370*/  IMAD.WIDE R72, R144, 0x4, R4 ;  /* 0x0000000490487825 */ /* 0x000fe400078e0204 */
[----:B------:R-:W4:Y:S01]  /*87380*/  LDL.LU R141, [R1+0x20d4] ;  /* 0x0020d400018d7983 */ /* 0x000f220000300800 */
[----:B------:R-:W-:Y:S01]  /*87390*/  ISETP.LT.AND P4, PT, R14, UR8, !P4 ;  /* 0x000000080e007c0c */ /* 0x000fe2000e781270 */
[----:B------:R-:W-:-:S08]  /*873a0*/  ULDC.64 UR8, c[0x0][0x228] ;  /* 0x00008a0000087ab9 */ /* 0x000fd00000000a00 */
        /* <DEDUP_REMOVED lines=11> */
[----:B------:R1:W-:Y:S01]  /*87460*/  @P5 STG.E desc[UR4][R72.64], R143 ;  /* 0x0000008f48005986 */ /* 0x0003e2000c101904 */
[----:B------:R-:W-:Y:S01]  /*87470*/  ISETP.LT.AND P5, PT, R12, UR9, !P4 ;  /* 0x000000090c007c0c */ /* 0x000fe2000e7a1270 */
[----:B------:R-:W-:Y:S01]  /*87480*/  ULDC UR9, c[0x0][0x228] ;  /* 0x00008a0000097ab9 */ /* 0x000fe20000000800 */
[----:B-1----:R-:W-:-:S11]  /*87490*/  IMAD.WIDE R72, R142, 0x4, R8 ;  /* 0x000000048e487825 */ /* 0x002fd600078e0208 */
[----:B--2---:R1:W-:Y:S04]  /*874a0*/  @P5 STG.E desc[UR4][R72.64], R138 ;  /* 0x0000008a48005986 */ /* 0x0043e8000c101904 */
[----:B-1----:R-:W2:Y:S01]  /*874b0*/  LDL.LU R138, [R1+0x1020] ;  /* 0x00102000018a7983 */ /* 0x002ea20000300800 */
[----:B------:R-:W-:Y:S01]  /*874c0*/  ISETP.LT.AND P5, PT, R13, UR9, !P4 ;  /* 0x000000090d007c0c */ /* 0x000fe2000e7a1270 */
[----:B------:R-:W-:Y:S02]  /*874d0*/  IMAD.WIDE R72, R142, 0x4, R4 ;  /* 0x000000048e487825 */ /* 0x000fe400078e0204 */
[----:B------:R-:W2:Y:S01]  /*874e0*/  LDL.LU R143, [R1+0x20d8] ;  /* 0x0020d800018f7983 */ /* 0x000ea20000300800 */
[----:B------:R-:W-:Y:S01]  /*874f0*/  ISETP.LT.AND P4, PT, R14, UR8, !P4 ;  /* 0x000000080e007c0c */ /* 0x000fe2000e781270 */
[----:B------:R-:W-:Y:S01]  /*87500*/  VIADD R74, R10, 0x18 ;  /* 0x000000180a4a7836 */ /* 0x000fe20000000000 */
[----:B------:R-:W-:-:S07]  /*87510*/  ULDC.64 UR8, c[0x0][0x228] ;  /* 0x00008a0000087ab9 */ /* 0x000fce0000000a00 */
[----:B------:R1:W-:Y:S04]  /*87520*/  @P5 STG.E desc[UR4][R72.64], R145 ;  /* 0x0000009148005986 */ /* 0x0003e8000c101904 */
[----:B-1----:R-:W2:Y:S01]  /*87530*/  LDL.LU R145, [R1+0xc20] ;  /* 0x000c200001917983 */ /* 0x002ea20000300800 */
[----:B------:R-:W-:-:S05]  /*87540*/  IMAD.WIDE R72, R142, 0x4, R6 ;  /* 0x000000048e487825 */ /* 0x000fca00078e0206 */
[----:B---3--:R1:W-:Y:S01]  /*87550*/  @P4 STG.E desc[UR4][R72.64], R139 ;  /* 0x0000008b48004986 */ /* 0x0083e2000c101904 */
[----:B------:R-:W-:Y:S01]  /*87560*/  ISETP.GE.AND P4, PT, R74, UR9, PT ;  /* 0x000000094a007c0c */ /* 0x000fe2000bf86270 */
[----:B------:R-:W-:Y:S02]  /*87570*/  ULDC UR9, c[0x0][0x228] ;  /* 0x00008a0000097ab9 */ /* 0x000fe40000000800 */
[----:B-1----:R-:W3:Y:S01]  /*87580*/  LDL.LU R139, [R1+0x820] ;  /* 0x00082000018b7983 */ /* 0x002ee20000300800 */
[----:B------:R-:W-:Y:S01]  /*87590*/  ISETP.LT.AND P5, PT, R11, UR10, !P4 ;  /* 0x0000000a0b007c0c */ /* 0x000fe2000e7a1270 */
[----:B----4-:R-:W-:Y:S01]  /*875a0*/  IMAD.WIDE R72, R141, 0x4, R2 ;  /* 0x000000048d487825 */ /* 0x010fe200078e0202 */
[----:B------:R-:W-:Y:S01]  /*875b0*/  ULDC UR10, c[0x0][0x228] ;  /* 0x00008a00000a7ab9 */ /* 0x000fe20000000800 */
[----:B------:R-:W4:Y:S10]  /*875c0*/  LDL.LU R142, [R1+0x20dc] ;  /* 0x0020dc00018e7983 */ /* 0x000f340000300800 */
[----:B------:R1:W-:Y:S01]  /*875d0*/  @P5 STG.E desc[UR4][R72.64], R144 ;  /* 0x0000009048005986 */ /* 0x0003e2000c101904 */
[----:B------:R-:W-:Y:S01]  /*875e0*/  ISETP.LT.AND P5, PT, R12, UR9, !P4 ;  /* 0x000000090c007c0c */ /* 0x000fe2000e7a1270 */
[----:B------:R-:W-:-:S02]  /*875f0*/  ULDC UR9, c[0x0][0x228] ;  /* 0x00008a0000097ab9 */ /* 0x000fc40000000800 */
        /* <DEDUP_REMOVED lines=12> */
[----:B--2---:R1:W-:Y:S04]  /*876c0*/  @P4 STG.E desc[UR4][R72.64], R138 ;  /* 0x0000008a48004986 */ /* 0x0043e8000c101904 */
[----:B-1----:R-:W2:Y:S01]  /*876d0*/  LDL.LU R138, [R1+0x1824] ;  /* 0x00182400018a7983 */ /* 0x002ea20000300800 */
[----:B------:R-:W-:-:S05]  /*876e0*/  VIADD R74, R10, 0x19 ;  /* 0x000000190a4a7836 */ /* 0x000fca0000000000 */
        /* <DEDUP_REMOVED lines=9> */
[----:B-1----:R-:W2:Y:S01]  /*87780*/  LDL.LU R145, [R1+0x1424] ;  /* 0x0014240001917983 */ /* 0x002ea20000300800 */
[----:B------:R-:W-:-:S09]  /*87790*/  IMAD.WIDE R72, R143, 0x4, R8 ;  /* 0x000000048f487825 */ /* 0x000fd200078e0208 */
[----:B---3--:R1:W-:Y:S04]  /*877a0*/  @P5 STG.E desc[UR4][R72.64], R139 ;  /* 0x0000008b48005986 */ /* 0x0083e8000c101904 */
[----:B-1----:R-:W3:Y:S01]  /*877b0*/  LDL.LU R139, [R1+0x1024] ;  /* 0x00102400018b7983 */ /* 0x002ee20000300800 */
[----:B------:R-:W-:Y:S01]  /*877c0*/  ISETP.LT.AND P5, PT, R13, UR9, !P4 ;  /* 0x000000090d007c0c */ /* 0x000fe2000e7a1270 */
[----:B------:R-:W-:Y:S01]  /*877d0*/  IMAD.WIDE R72, R143, 0x4, R4 ;  /* 0x000000048f487825 */ /* 0x000fe200078e0204 */
[----:B------:R-:W-:Y:S01]  /*877e0*/  ISETP.LT.AND P4, PT, R14, UR8, !P4 ;  /* 0x000000080e007c0c */ /* 0x000fe2000e781270 */
[----:B------:R-:W-:-:S10]  /*877f0*/  ULDC.64 UR8, c[0x0][0x228] ;  /* 0x00008a0000087ab9 */ /* 0x000fd40000000a00 */
[----:B----4-:R1:W-:Y:S02]  /*87800*/  @P5 STG.E desc[UR4][R72.64], R144 ;  /* 0x0000009048005986 */ /* 0x0103e4000c101904 */
        /* <DEDUP_REMOVED lines=17> */
[----:B------:R-:W-:Y:S02]  /*87920*/  ISETP.LT.AND P5, PT, R13, UR9, !P4 ;  /* 0x000000090d007c0c */ /* 0x000fe4000e7a1270 */
[----:B------:R-:W-:Y:S01]  /*87930*/  ISETP.LT.AND P4, PT, R14, UR8, !P4 ;  /* 0x000000080e007c0c */ /* 0x000fe2000e781270 */
[----:B------:R-:W-:Y:S01]  /*87940*/  IMAD.WIDE R72, R142, 0x4, R4 ;  /* 0x000000048e487825 */ /* 0x000fe200078e0204 */
[----:B------:R-:W-:-:S03]  /*87950*/  ULDC.64 UR8, c[0x0][0x228] ;  /* 0x00008a0000087ab9 */ /* 0x000fc60000000a00 */
[----:B------:R-:W-:-:S06]  /*87960*/  VIADD R74, R10, 0x1b ;  /* 0x0000001b0a4a7836 */ /* 0x000fcc0000000000 */
[----:B------:R1:W-:Y:S02]  /*87970*/  @P5 STG.E desc[UR4][R72.64], R145 ;  /* 0x0000009148005986 */ /* 0x0003e4000c101904 */
[----:B-1----:R-:W-:Y:S02]  /*87980*/  IMAD.WIDE R72, R142, 0x4, R6 ;  /* 0x000000048e487825 */ /* 0x002fe400078e0206 */
[----:B------:R-:W2:Y:S04]  /*87990*/  LDL.LU R142, [R1+0x20e8] ;  /* 0x0020e800018e7983 */ /* 0x000ea80000300800 */
[----:B---3--:R1:W-:Y:S04]  /*879a0*/  @P4 STG.E desc[UR4][R72.64], R139 ;  /* 0x0000008b48004986 */ /* 0x0083e8000c101904 */
[----:B-1----:R-:W3:Y:S01]  /*879b0*/  LDL.LU R139, [R1+0x1c28] ;  /* 0x001c2800018b7983 */ /* 0x002ee20000300800 */
[----:B------:R-:W-:Y:S01]  /*879c0*/  ISETP.GE.AND P4, PT, R74, UR9, PT ;  /* 0x000000094a007c0c */ /* 0x000fe2000bf86270 */
[----:B------:R-:W-:Y:S01]  /*879d0*/  IMAD.WIDE R72, R141, 0x4, R2 ;  /* 0x000000048d487825 */ /* 0x000fe200078e0202 */
[----:B------:R-:W-:Y:S01]  /*879e0*/  ULDC UR9, c[0x0][0x228] ;  /* 0x00008a0000097ab9 */ /* 0x000fe20000000800 */
[----:B------:R-:W3:Y:S01]  /*879f0*/  LDL.LU R145, [R1+0x1828] ;  /* 0x0018280001917983 */ /* 0x000ee20000300800 */
        /* <DEDUP_REMOVED lines=18> */
[----:B-1----:R-:W2:Y:S04]  /*87b20*/  LDL.LU R138, [R1+0xc28] ;  /* 0x000c2800018a7983 */ /* 0x002ea80000300800 */
[----:B------:R-:W2:Y:S01]  /*87b30*/  LDL.LU R147, [R1+0x828] ;  /* 0x0008280001937983 */ /* 0x000ea20000300800 */
        /* <DEDUP_REMOVED lines=12> */
[----:B------:R1:W-:Y:S01]  /*87c00*/  @P5 STG.E desc[UR4][R72.64], R145 ;  /* 0x0000009148005986 */ /* 0x0003e2000c101904 */
[----:B------:R-:W-:Y:S02]  /*87c10*/  ISETP.LT.AND P5, PT, R13, UR9, !P4 ;  /* 0x000000090d007c0c */ /* 0x000fe4000e7a1270 */
[----:B------:R-:W-:Y:S01]  /*87c20*/  ISETP.LT.AND P4, PT, R14, UR8, !P4 ;  /* 0x000000080e007c0c */ /* 0x000fe2000e781270 */
[----:B------:R-:W-:Y:S01]  /*87c30*/  ULDC.64 UR8, c[0x0][0x228] ;  /* 0x00008a0000087ab9 */ /* 0x000fe20000000a00 */
[----:B-1----:R-:W-:-:S09]  /*87c40*/  IMAD.WIDE R72, R143, 0x4, R4 ;  /* 0x000000048f487825 */ /* 0x002fd200078e0204 */
[----:B----4-:R1:W-:Y:S04]  /*87c50*/  @P5 STG.E desc[UR4][R72.64], R144 ;  /* 0x0000009048005986 */ /* 0x0103e8000c101904 */
[----:B-1----:R-:W4:Y:S01]  /*87c60*/  LDL.LU R144, [R1+0x1c2c] ;  /* 0x001c2c0001907983 */ /* 0x002f220000300800 */
[----:B------:R-:W-:-:S03]  /*87c70*/  IMAD.WIDE R72, R143, 0x4, R6 ;  /* 0x000000048f487825 */ /* 0x000fc600078e0206 */
[----:B------:R-:W4:Y:S04]  /*87c80*/  LDL.LU R143, [R1+0x20f0] ;  /* 0x0020f000018f7983 */ /* 0x000f280000300800 */
[----:B------:R1:W-:Y:S04]  /*87c90*/  @P4 STG.E desc[UR4][R72.64], R140 ;  /* 0x0000008c48004986 */ /* 0x0003e8000c101904 */
        /* <DEDUP_REMOVED lines=57> */
[----:B---3--:R1:W-:Y:S04]  /*88030*/  @P5 STG.E desc[UR4][R72.64], R139 ;  /* 0x0000008b48005986 */ /* 0x0083e8000c101904 */
[----:B-1----:R-:W3:Y:S01]  /*88040*/  LDL.LU R139, [R1+0x1030] ;  /* 0x00103000018b7983 */ /* 0x002ee20000300800 */
[----:B------:R-:W-:Y:S01]  /*88050*/  ISETP.LT.AND P5, PT, R13, UR9, !P4 ;  /* 0x000000090d007c0c */ /* 0x000fe2000e7a1270 */
[----:B------:R-:W-:Y:S02]  /*88060*/  IMAD.WIDE R72, R143, 0x4, R4 ;  /* 0x000000048f487825 */ /* 0x000fe400078e0204 */
[----:B------:R-:W3:Y:S01]  /*88070*/  LDL.LU R142, [R1+0x20f8] ;  /* 0x0020f800018e7983 */ /* 0x000ee20000300800 */
[----:B------:R-:W-:Y:S01]  /*88080*/  ISETP.LT.AND P4, PT, R14, UR8, !P4 ;  /* 0x000000080e007c0c */ /* 0x000fe2000e781270 */
[----:B------:R-:W-:-:S08]  /*88090*/  ULDC.64 UR8, c[0x0][0x228] ;  /* 0x00008a0000087ab9 */ /* 0x000fd00000000a00 */
[----:B------:R1:W-:Y:S04]  /*880a0*/  @P5 STG.E desc[UR4][R72.64], R146 ;  /* 0x0000009248005986 */ /* 0x0003e8000c101904 */
[----:B-1----:R-:W3:Y:S01]  /*880b0*/  LDL.LU R146, [R1+0xc30] ;  /* 0x000c300001927983 */ /* 0x002ee20000300800 */
[----:B------:R-:W-:-:S05]  /*880c0*/  IMAD.WIDE R72, R143, 0x4, R6 ;  /* 0x000000048f487825 */ /* 0x000fca00078e0206 */
[----:B----4-:R1:W-:Y:S01]  /*880d0*/  @P4 STG.E desc[UR4][R72.64], R140 ;  /* 0x0000008c48004986 */ /* 0x0103e2000c101904 */
[----:B------:R-:W-:Y:S01]  /*880e0*/  ISETP.GE.AND P4, PT, R74, UR9, PT ;  /* 0x000000094a007c0c */ /* 0x000fe2000bf86270 */
[----:B------:R-:W-:Y:S02]  /*880f0*/  ULDC UR9, c[0x0][0x228] ;  /* 0x00008a0000097ab9 */ /* 0x000fe40000000800 */
[----:B-1----:R-:W4:Y:S01]  /*88100*/  LDL.LU R140, [R1+0x830] ;  /* 0x00083000018c7983 */ /* 0x002f220000300800 */
[----:B------:R-:W-:Y:S01]  /*88110*/  ISETP.LT.AND P5, PT, R11, UR10, !P4 ;  /* 0x0000000a0b007c0c */ /* 0x000fe2000e7a1270 */
[----:B------:R-:W-:Y:S01]  /*88120*/  IMAD.WIDE R72, R144, 0x4, R2 ;  /* 0x0000000490487825 */ /* 0x000fe200078e0202 */
[----:B------:R-:W-:Y:S01]  /*88130*/  ULDC UR10, c[0x0][0x228] ;  /* 0x00008a00000a7ab9 */ /* 0x000fe20000000800 */
[----:B------:R-:W4:Y:S10]  /*88140*/  LDL.LU R143, [R1+0x20fc] ;  /* 0x0020fc00018f7983 */ /* 0x000f340000300800 */
[----:B------:R1:W-:Y:S01]  /*88150*/  @P5 STG.E desc[UR4][R72.64], R141 ;  /* 0x0000008d48005986 */ /* 0x0003e2000c101904 */
[----:B------:R-:W-:Y:S01]  /*88160*/  ISETP.LT.AND P5, PT, R12, UR9, !P4 ;  /* 0x000000090c007c0c */ /* 0x000fe2000e7a1270 */
[----:B------:R-:W-:-:S02]  /*88170*/  ULDC UR9, c[0x0][0x228] ;  /* 0x00008a0000097ab9 */ /* 0x000fc40000000800 */
        /* <DEDUP_REMOVED lines=8> */
[----:B------:R1:W-:Y:S02]  /*88200*/  @P5 STG.E desc[UR4][R72.64], R145 ;  /* 0x0000009148005986 */ /* 0x0003e4000c101904 */
[----:B-1----:R-:W-:Y:S02]  /*88210*/  IMAD.WIDE R72, R144, 0x4, R6 ;  /* 0x0000000490487825 */ /* 0x002fe400078e0206 */
[----:B------:R-:W2:Y:S04]  /*88220*/  LDL.LU R144, [R1+0x2100] ;  /* 0x0021000001907983 */ /* 0x000ea80000300800 */
[----:B------:R-:W2:Y:S01]  /*88230*/  LDL.LU R145, [R1+0x1c34] ;  /* 0x001c340001917983 */ /* 0x000ea20000300800 */
[----:B------:R-:W-:-:S03]  /*88240*/  VIADD R74, R10, 0x21 ;  /* 0x000000210a4a7836 */ /* 0x000fc60000000000 */
[----:B---3--:R1:W-:Y:S04]  /*88250*/  @P4 STG.E desc[UR4][R72.64], R139 ;  /* 0x0000008b48004986 */ /* 0x0083e8000c101904 */
[----:B-1----:R-:W3:Y:S01]  /*88260*/  LDL.LU R139, [R1+0x1834] ;  /* 0x00183400018b7983 */ /* 0x002ee20000300800 */
        /* <DEDUP_REMOVED lines=36> */
[----:B------:R-:W-:Y:S02]  /*884b0*/  ISETP.LT.AND P5, PT, R13, UR9, !P4 ;  /* 0x000000090d007c0c */ /* 0x000fe4000e7a1270 */
[----:B------:R-:W-:Y:S01]  /*884c0*/  ISETP.LT.AND P4, PT, R14, UR8, !P4 ;  /* 0x000000080e007c0c */ /* 0x000fe2000e781270 */
[----:B------:R-:W-:Y:S01]  /*884d0*/  IMAD.WIDE R72, R143, 0x4, R4 ;  /* 0x000000048f487825 */ /* 0x000fe200078e0204 */
[----:B------:R-:W-:-:S09]  /*884e0*/  ULDC.64 UR8, c[0x0][0x228] ;  /* 0x00008a0000087ab9 */ /* 0x000fd20000000a00 */
[----:B------:R1:W-:Y:S02]  /*884f0*/  @P5 STG.E desc[UR4][R72.64], R146 ;  /* 0x0000009248005986 */ /* 0x0003e4000c101904 */
[----:B-1----:R-:W-:Y:S02]  /*88500*/  IMAD.WIDE R72, R143, 0x4, R6 ;  /* 0x000000048f487825 */ /* 0x002fe400078e0206 */
[----:B------:R-:W3:Y:S04]  /*88510*/  LDL.LU R143, [R1+0x2108] ;  /* 0x00210800018f7983 */ /* 0x000ee80000300800 */
[----:B----4-:R1:W-:Y:S01]  /*88520*/  @P4 STG.E desc[UR4][R72.64], R140 ;  /* 0x0000008c48004986 */ /* 0x0103e2000c101904 */
        /* <DEDUP_REMOVED lines=14> */
[----:B------:R-:W-:Y:S02]  /*88610*/  ISETP.LT.AND P5, PT, R13, UR9, !P4 ;  /* 0x000000090d007c0c */ /* 0x000fe4000e7a1270 */
[----:B------:R-:W-:Y:S01]  /*88620*/  ISETP.LT.AND P4, PT, R14, UR8, !P4 ;  /* 0x000000080e007c0c */ /* 0x000fe2000e781270 */
[----:B------:R-:W-:Y:S01]  /*88630*/  IMAD.WIDE R72, R144, 0x4, R4 ;  /* 0x0000000490487825 */ /* 0x000fe200078e0204 */
[----:B------:R-:W-:-:S09]  /*88640*/  ULDC.64 UR8, c[0x0][0x228] ;  /* 0x00008a0000087ab9 */ /* 0x000fd20000000a00 */
[----:B------:R1:W-:Y:S02]  /*88650*/  @P5 STG.E desc[UR4][R72.64], R145 ;  /* 0x0000009148005986 */ /* 0x0003e4000c101904 */
[----:B-1----:R-:W-:Y:S02]  /*88660*/  IMAD.WIDE R72, R144, 0x4, R6 ;  /* 0x0000000490487825 */ /* 0x002fe400078e0206 */
[----:B------:R-:W2:Y:S04]  /*88670*/  LDL.LU R144, [R1+0x210c] ;  /* 0x00210c0001907983 */ /* 0x000ea80000300800 */
[----:B---3--:R1:W-:Y:S04]  /*88680*/  @P4 STG.E desc[UR4][R72.64], R139 ;  /* 0x0000008b48004986 */ /* 0x0083e8000c101904 */
[----:B-1----:R-:W3:Y:S04]  /*88690*/  LDL.LU R139, [R1+0xc38] ;  /* 0x000c3800018b7983 */ /* 0x002ee80000300800 */
[----:B------:R-:W3:Y:S01]  /*886a0*/  LDL.LU R147, [R1+0x838] ;  /* 0x0008380001937983 */ /* 0x000ee20000300800 */
[----:B------:R-:W-:-:S03]  /*886b0*/  VIADD R74, R10, 0x24 ;  /* 0x000000240a4a7836 */ /* 0x000fc60000000000 */
[----:B------:R-:W3:Y:S02]  /*886c0*/  LDL.LU R145, [R1+0x448] ;  /* 0x0004480001917983 */ /* 0x000ee40000300800 */
[----:B------:R-:W-:Y:S01]  /*886d0*/  ISETP.GE.AND P4, PT, R74, UR9, PT ;  /* 0x000000094a007c0c */ /* 0x000fe2000bf86270 */
[----:B------:R-:W-:Y:S01]  /*886e0*/  IMAD.WIDE R72, R142, 0x4, R2 ;  /* 0x000000048e487825 */ /* 0x000fe200078e0202 */
[----:B------:R-:W-:Y:S02]  /*886f0*/  ULDC UR9, c[0x0][0x228] ;  /* 0x00008a0000097ab9 */ /* 0x000fe40000000800 */
        /* <DEDUP_REMOVED lines=13> */
[----:B------:R1:W-:Y:S04]  /*887d0*/  @P5 STG.E desc[UR4][R72.64], R141 ;  /* 0x0000008d48005986 */ /* 0x0003e8000c101904 */
[----:B-1----:R-:W4:Y:S01]  /*887e0*/  LDL.LU R141, [R1+0x1c3c] ;  /* 0x001c3c00018d7983 */ /* 0x002f220000300800 */
[----:B------:R-:W-:-:S03]  /*887f0*/  IMAD.WIDE R72, R142, 0x4, R6 ;  /* 0x000000048e487825 */ /* 0x000fc600078e0206 */
        /* <DEDUP_REMOVED lines=55> */
[----:B------:R1:W-:Y:S01]  /*88b70*/  @P5 STG.E desc[UR4][R72.64], R143 ;  /* 0x0000008f48005986 */ /* 0x0003e2000c101904 */
[----:B------:R-:W-:Y:S01]  /*88b80*/  ISETP.LT.AND P5, PT, R12, UR9, !P4 ;  /* 0x000000090c007c0c */ /* 0x000fe2000e7a1270 */
[----:B------:R-:W-:Y:S01]  /*88b90*/  ULDC UR9, c[0x0][0x228] ;  /* 0x00008a0000097ab9 */ /* 0x000fe20000000800 */
[----:B-1----:R-:W-:-:S11]  /*88ba0*/  IMAD.WIDE R72, R142, 0x4, R8 ;  /* 0x000000048e487825 */ /* 0x002fd600078e0208 */
[----:B----4-:R1:W-:Y:S04]  /*88bb0*/  @P5 STG.E desc[UR4][R72.64], R140 ;  /* 0x0000008c48005986 */ /* 0x0103e8000c101904 */
        /* <DEDUP_REMOVED lines=29> */
[----:B------:R1:W-:Y:S02]  /*88d90*/  @P5 STG.E desc[UR4][R72.64], R146 ;  /* 0x0000009248005986 */ /* 0x0003e4000c101904 */
[----:B-1----:R-:W-:Y:S02]  /*88da0*/  IMAD.WIDE R72, R141, 0x4, R6 ;  /* 0x000000048d487825 */ /* 0x002fe400078e0206 */
[----:B------:R-:W3:Y:S04]  /*88db0*/  LDL.LU R141, [R1+0x2124] ;  /* 0x00212400018d7983 */ /* 0x000ee80000300800 */
[----:B------:R-:W3:Y:S04]  /*88dc0*/  LDL.LU R146, [R1+0x1c44] ;  /* 0x001c440001927983 */ /* 0x000ee80000300800 */
[----:B----4-:R1:W-:Y:S01]  /*88dd0*/  @P4 STG.E desc[UR4][R72.64], R140 ;  /* 0x0000008c48004986 */ /* 0x0103e2000c101904 */
        /* <DEDUP_REMOVED lines=67> */
[----:B----4-:R1:W-:Y:S04]  /*89210*/  @P4 STG.E desc[UR4][R72.64], R140 ;  /* 0x0000008c48004986 */ /* 0x0103e8000c101904 */
        /* <DEDUP_REMOVED lines=19> */
[----:B------:R1:W-:Y:S04]  /*89350*/  @P5 STG.E desc[UR4][R72.64], R144 ;  /* 0x0000009048005986 */ /* 0x0003e8000c101904 */
[----:B-1----:R-:W2:Y:S01]  /*89360*/  LDL.LU R144, [R1+0x1c4c] ;  /* 0x001c4c0001907983 */ /* 0x002ea20000300800 */
[----:B------:R-:W-:-:S03]  /*89370*/  IMAD.WIDE R72, R143, 0x4, R6 ;  /* 0x000000048f487825 */ /* 0x000fc600078e0206 */
        /* <DEDUP_REMOVED lines=51> */
[C---:B------:R-:W-:Y:S01]  /*896b0*/  IMAD.WIDE R72, R143.reuse, 0x4, R2 ;  /* 0x000000048f487825 */ /* 0x040fe200078e0202 */
        /* <DEDUP_REMOVED lines=22> */
[----:B------:R-:W-:Y:S01]  /*89820*/  IMAD.WIDE R72, R144, 0x4, R2 ;  /* 0x0000000490487825 */ /* 0x000fe200078e0202 */
[----:B------:R-:W-:Y:S01]  /*89830*/  ULDC UR10, c[0x0][0x228] ;  /* 0x00008a00000a7ab9 */ /* 0x000fe20000000800 */
[----:B------:R-:W3:Y:S10]  /*89840*/  LDL.LU R143, [R1+0x2140] ;  /* 0x00214000018f7983 */ /* 0x000ef40000300800 */
[----:B------:R1:W-:Y:S01]  /*89850*/  @P5 STG.E desc[UR4][R72.64], R141 ;  /* 0x0000008d48005986 */ /* 0x0003e2000c101904 */
[----:B------:R-:W-:Y:S01]  /*89860*/  ISETP.LT.AND P5, PT, R12, UR9, !P4 ;  /* 0x000000090c007c0c */ /* 0x000fe2000e7a1270 */
[----:B------:R-:W-:-:S02]  /*89870*/  ULDC UR9, c[0x0][0x228] ;  /* 0x00008a0000097ab9 */ /* 0x000fc40000000800 */
        /* <DEDUP_REMOVED lines=101> */
[----:B------:R1:W-:Y:S04]  /*89ed0*/  @P5 STG.E desc[UR4][R72.64], R141 ;  /* 0x0000008d48005986 */ /* 0x0003e8000c101904 */
        /* <DEDUP_REMOVED lines=38> */
[----:B----4-:R1:W-:Y:S01]  /*8a140*/  @P5 STG.E desc[UR4][R72.64], R140 ;  /* 0x0000008c48005986 */ /* 0x0103e2000c101904 */
[----:B------:R-:W-:-:S03]  /*8a150*/  ISETP.LT.AND P5, PT, R13, UR9, !P4 ;  /* 0x000000090d007c0c */ /* 0x000fc6000e7a1270 */
[----:B-1----:R-:W4:Y:S01]  /*8a160*/  LDL.LU R140, [R1+0x6c] ;  /* 0x00006c00018c7983 */ /* 0x002f220000300800 */
[----:B------:R-:W-:-:S03]  /*8a170*/  IMAD.WIDE R72, R144, 0x4, R4 ;  /* 0x0000000490487825 */ /* 0x000fc600078e0204 */
[----:B------:R-:W4:Y:S06]  /*8a180*/  LDL.LU R141, [R1+0x2158] ;  /* 0x00215800018d7983 */ /* 0x000f2c0000300800 */
[----:B------:R1:W-:Y:S01]  /*8a190*/  @P5 STG.E desc[UR4][R72.64], R146 ;  /* 0x0000009248005986 */ /* 0x0003e2000c101904 */
[----:B------:R-:W-:Y:S01]  /*8a1a0*/  ISETP.LT.AND P4, PT, R14, UR8, !P4 ;  /* 0x000000080e007c0c */ /* 0x000fe2000e781270 */
[----:B------:R-:W-:Y:S01]  /*8a1b0*/  ULDC.64 UR8, c[0x0][0x228] ;  /* 0x00008a0000087ab9 */ /* 0x000fe20000000a00 */
[----:B-1----:R-:W-:Y:S02]  /*8a1c0*/  IMAD.WIDE R72, R144, 0x4, R6 ;  /* 0x0000000490487825 */ /* 0x002fe400078e0206 */
[----:B------:R-:W4:Y:S09]  /*8a1d0*/  LDL.LU R144, [R1+0x1c60] ;  /* 0x001c600001907983 */ /* 0x000f320000300800 */
        /* <DEDUP_REMOVED lines=115> */
[----:B-1----:R-:W3:Y:S01]  /*8a910*/  LDL.LU R139, [R1+0xc68] ;  /* 0x000c6800018b7983 */ /* 0x002ee20000300800 */
[----:B------:R-:W-:-:S03]  /*8a920*/  VIADD R74, R10, 0x3c ;  /* 0x0000003c0a4a7836 */ /* 0x000fc60000000000 */
[----:B------:R-:W3:Y:S02]  /*8a930*/  LDL.LU R147, [R1+0x878] ;  /* 0x0008780001937983 */ /* 0x000ee40000300800 */
[----:B------:R-:W-:Y:S01]  /*8a940*/  ISETP.GE.AND P4, PT, R74, UR9, PT ;  /* 0x000000094a007c0c */ /* 0x000fe2000bf86270 */
[----:B------:R-:W-:Y:S01]  /*8a950*/  IMAD.WIDE R72, R143, 0x4, R2 ;  /* 0x000000048f487825 */ /* 0x000fe200078e0202 */
[----:B------:R-:W3:Y:S01]  /*8a960*/  LDL.LU R146, [R1+0x868] ;  /* 0x0008680001927983 */ /* 0x000ee20000300800 */
[----:B------:R-:W-:Y:S01]  /*8a970*/  ULDC UR9, c[0x0][0x228] ;  /* 0x00008a0000097ab9 */ /* 0x000fe20000000800 */
[----:B------:R-:W-:Y:S01]  /*8a980*/  ISETP.LT.AND P5, PT, R11, UR10, !P4 ;  /* 0x0000000a0b007c0c */ /* 0x000fe2000e7a1270 */
[----:B------:R-:W-:Y:S01]  /*8a990*/  VIADD R74, R10, 0x3d ;  /* 0x0000003d0a4a7836 */ /* 0x000fe20000000000 */
[----:B------:R-:W-:-:S11]  /*8a9a0*/  ULDC UR10, c[0x0][0x228] ;  /* 0x00008a00000a7ab9 */ /* 0x000fd60000000800 */
[----:B----4-:R1:W-:Y:S01]  /*8a9b0*/  @P5 STG.E desc[UR4][R72.64], R140 ;  /* 0x0000008c48005986 */ /* 0x0103e2000c101904 */
[----:B------:R-:W-:Y:S01]  /*8a9c0*/  ISETP.LT.AND P5, PT, R12, UR9, !P4 ;  /* 0x000000090c007c0c */ /* 0x000fe2000e7a1270 */
[----:B------:R-:W-:Y:S01]  /*8a9d0*/  ULDC UR9, c[0x0][0x228] ;  /* 0x00008a0000097ab9 */ /* 0x000fe20000000800 */
[----:B-1----:R-:W-:Y:S01]  /*8a9e0*/  IMAD.WIDE R72, R143, 0x4, R8 ;  /* 0x000000048f487825 */ /* 0x002fe200078e0208 */
[----:B------:R-:W4:Y:S10]  /*8a9f0*/  LDL.LU R140, [R1+0x478] ;  /* 0x00047800018c7983 */ /* 0x000f340000300800 */
[----:B------:R1:W-:Y:S01]  /*8aa00*/  @P5 STG.E desc[UR4][R72.64], R145 ;  /* 0x0000009148005986 */ /* 0x0003e2000c101904 */
[----:B------:R-:W-:-:S02]  /*8aa10*/  ISETP.LT.AND P5, PT, R13, UR9, !P4 ;  /* 0x000000090d007c0c */ /* 0x000fc4000e7a1270 */
        /* <DEDUP_REMOVED lines=22> */
[----:B------:R-:W-:Y:S01]  /*8ab80*/  ISETP.LT.AND P5, PT, R13, UR9, !P4 ;  /* 0x000000090d007c0c */ /* 0x000fe2000e7a1270 */
[----:B-1----:R-:W-:-:S12]  /*8ab90*/  IMAD.WIDE R72, R142, 0x4, R4 ;  /* 0x000000048e487825 */ /* 0x002fd800078e0204 */
[----:B------:R1:W-:Y:S01]  /*8aba0*/  @P5 STG.E desc[UR4][R72.64], R146 ;  /* 0x0000009248005986 */ /* 0x0003e2000c101904 */
[----:B------:R-:W-:Y:S01]  /*8abb0*/  ISETP.LT.AND P4, PT, R14, UR8, !P4 ;  /* 0x000000080e007c0c */ /* 0x000fe2000e781270 */
[----:B------:R-:W-:Y:S01]  /*8abc0*/  ULDC.64 UR8, c[0x0][0x228] ;  /* 0x00008a0000087ab9 */ /* 0x000fe20000000a00 */
[----:B-1----:R-:W-:Y:S02]  /*8abd0*/  IMAD.WIDE R72, R142, 0x4, R6 ;  /* 0x000000048e487825 */ /* 0x002fe400078e0206 */
[----:B------:R-:W3:Y:S09]  /*8abe0*/  LDL.LU R142, [R1+0xc6c] ;  /* 0x000c6c00018e7983 */ /* 0x000ef20000300800 */
[----:B----4-:R1:W-:Y:S01]  /*8abf0*/  @P4 STG.E desc[UR4][R72.64], R140 ;  /* 0x0000008c48004986 */ /* 0x0103e2000c101904 */
[----:B------:R-:W-:Y:S01]  /*8ac00*/  ISETP.GE.AND P4, PT, R74, UR9, PT ;  /* 0x000000094a007c0c */ /* 0x000fe2000bf86270 */
[----:B------:R-:W-:-:S03]  /*8ac10*/  ULDC UR9, c[0x0][0x228] ;  /* 0x00008a0000097ab9 */ /* 0x000fc60000000800 */
[----:B------:R-:W-:Y:S01]  /*8ac20*/  ISETP.LT.AND P5, PT, R11, UR10, !P4 ;  /* 0x0000000a0b007c0c */ /* 0x000fe2000e7a1270 */
[----:B-1----:R-:W4:Y:S01]  /*8ac30*/  LDL.LU R140, [R1+0x87c] ;  /* 0x00087c00018c7983 */ /* 0x002f220000300800 */
[C---:B------:R-:W-:Y:S01]  /*8ac40*/  IMAD.WIDE R72, R141.reuse, 0x4, R2 ;  /* 0x000000048d487825 */ /* 0x040fe200078e0202 */
[----:B------:R-:W-:Y:S02]  /*8ac50*/  ULDC UR10, c[0x0][0x228] ;  /* 0x00008a00000a7ab9 */ /* 0x000fe40000000800 */
[----:B------:R-:W4:Y:S08]  /*8ac60*/  LDL.LU R146, [R1+0x86c] ;  /* 0x00086c0001927983 */ /* 0x000f300000300800 */
        /* <DEDUP_REMOVED lines=29> */
[----:B----4-:R1:W-:Y:S01]  /*8ae40*/  @P5 STG.E desc[UR4][R72.64], R140 ;  /* 0x0000008c48005986 */ /* 0x0103e2000c101904 */
[----:B------:R-:W-:Y:S02]  /*8ae50*/  ISETP.LT.AND P5, PT, R13, UR9, !P4 ;  /* 0x000000090d007c0c */ /* 0x000fe4000e7a1270 */
[----:B------:R-:W-:Y:S01]  /*8ae60*/  ISETP.LT.AND P4, PT, R14, UR8, !P4 ;  /* 0x000000080e007c0c */ /* 0x000fe2000e781270 */
[----:B------:R-:W-:Y:S01]  /*8ae70*/  ULDC.64 UR8, c[0x0][0x228] ;  /* 0x00008a0000087ab9 */ /* 0x000fe20000000a00 */
[C---:B-1----:R-:W-:Y:S01]  /*8ae80*/  IMAD.WIDE R72, R143.reuse, 0x4, R4 ;  /* 0x000000048f487825 */ /* 0x042fe200078e0204 */
[----:B------:R-:W4:Y:S08]  /*8ae90*/  LDL.LU R140, [R1+0x217c] ;  /* 0x00217c00018c7983 */ /* 0x000f300000300800 */
        /* <DEDUP_REMOVED lines=17> */
[----:B---3--:R1:W-:Y:S01]  /*8afb0*/  @P5 STG.E desc[UR4][R72.64], R139 ;  /* 0x0000008b48005986 */ /* 0x0083e2000c101904 */
[----:B------:R-:W-:-:S03]  /*8afc0*/  ISETP.LT.AND P5, PT, R13, UR9, !P4 ;  /* 0x000000090d007c0c */ /* 0x000fc6000e7a1270 */
[----:B-1----:R-:W3:Y:S01]  /*8afd0*/  LDL.LU R139, [R1+0x80] ;  /* 0x00008000018b7983 */ /* 0x002ee20000300800 */
[----:B------:R-:W-:Y:S01]  /*8afe0*/  IMAD.WIDE R72, R144, 0x4, R4 ;  /* 0x0000000490487825 */ /* 0x000fe200078e0204 */
[----:B------:R-:W-:Y:S01]  /*8aff0*/  ISETP.LT.AND P4, PT, R14, UR8, !P4 ;  /* 0x000000080e007c0c */ /* 0x000fe2000e781270 */
[----:B------:R-:W-:-:S07]  /*8b000*/  ULDC.64 UR8, c[0x0][0x228] ;  /* 0x00008a0000087ab9 */ /* 0x000fce0000000a00 */
[----:B------:R1:W-:Y:S02]  /*8b010*/  @P5 STG.E desc[UR4][R72.64], R145 ;  /* 0x0000009148005986 */ /* 0x0003e4000c101904 */
[----:B-1----:R-:W-:Y:S02]  /*8b020*/  IMAD.WIDE R72, R144, 0x4, R6 ;  /* 0x0000000490487825 */ /* 0x002fe400078e0206 */
[----:B------:R-:W3:Y:S04]  /*8b030*/  LDL.LU R144, [R1+0x2184] ;  /* 0x0021840001907983 */ /* 0x000ee80000300800 */
[----:B------:R-:W3:Y:S04]  /*8b040*/  LDL.LU R145, [R1+0x1c74] ;  /* 0x001c740001917983 */ /* 0x000ee80000300800 */
[----:B------:R1:W-:Y:S04]  /*8b050*/  @P4 STG.E desc[UR4][R72.64], R142 ;  /* 0x0000008e48004986 */ /* 0x0003e8000c101904 */
[----:B-1----:R-:W3:Y:S01]  /*8b060*/  LDL.LU R142, [R1+0x1874] ;  /* 0x00187400018e7983 */ /* 0x002ee20000300800 */
[----:B------:R-:W-:Y:S01]  /*8b070*/  ISETP.GE.AND P4, PT, R74, UR9, PT ;  /* 0x000000094a007c0c */ /* 0x000fe2000bf86270 */
[----:B------:R-:W-:-:S03]  /*8b080*/  ULDC UR9, c[0x0][0x228] ;  /* 0x00008a0000097ab9 */ /* 0x000fc60000000800 */
[----:B------:R-:W-:Y:S01]  /*8b090*/  ISETP.LT.AND P5, PT, R11, UR10, !P4 ;  /* 0x0000000a0b007c0c */ /* 0x000fe2000e7a1270 */
[----:B----4-:R-:W-:Y:S01]  /*8b0a0*/  IMAD.WIDE R72, R140, 0x4, R2 ;  /* 0x000000048c487825 */ /* 0x010fe200078e0202 */
        /* <DEDUP_REMOVED lines=17> */
[----:B---3--:R1:W-:Y:S02]  /*8b1c0*/  @P4 STG.E desc[UR4][R72.64], R139 ;  /* 0x0000008b48004986 */ /* 0x0083e4000c101904 */
[----:B------:R-:W-:Y:S01]  /*8b1d0*/  ISETP.GE.AND P4, PT, R74, UR9, PT ;  /* 0x000000094a007c0c */ /* 0x000fe2000bf86270 */
[----:B------:R-:W-:Y:S01]  /*8b1e0*/  ULDC UR9, c[0x0][0x228] ;  /* 0x00008a0000097ab9 */ /* 0x000fe20000000800 */
[----:B-1----:R-:W3:Y:S02]  /*8b1f0*/  LDL.LU R139, [R1+0x884] ;  /* 0x00088400018b7983 */ /* 0x002ee40000300800 */
[----:B------:R-:W-:Y:S01]  /*8b200*/  ISETP.LT.AND P5, PT, R11, UR10, !P4 ;  /* 0x0000000a0b007c0c */ /* 0x000fe2000e7a1270 */
[----:B------:R-:W-:Y:S01]  /*8b210*/  IMAD.WIDE R72, R143, 0x4, R2 ;  /* 0x000000048f487825 */ /* 0x000fe200078e0202 */
[----:B------:R-:W-:-:S11]  /*8b220*/  ULDC UR10, c[0x0][0x228] ;  /* 0x00008a00000a7ab9 */ /* 0x000fd60000000800 */
[----:B------:R1:W-:Y:S01]  /*8b230*/  @P5 STG.E desc[UR4][R72.64], R145 ;  /* 0x0000009148005986 */ /* 0x0003e2000c101904 */
[----:B------:R-:W-:Y:S01]  /*8b240*/  ISETP.LT.AND P5, PT, R12, UR9, !P4 ;  /* 0x000000090c007c0c */ /* 0x000fe2000e7a1270 */
[----:B------:R-:W-:Y:S02]  /*8b250*/  ULDC UR9, c[0x0][0x228] ;  /* 0x00008a0000097ab9 */ /* 0x000fe40000000800 */
[----:B-1----:R-:W3:Y:S01]  /*8b260*/  LDL.LU R145, [R1+0x484] ;  /* 0x0004840001917983 */ /* 0x002ee20000300800 */
[----:B------:R-:W-:-:S09]  /*8b270*/  IMAD.WIDE R72, R143, 0x4, R8 ;  /* 0x000000048f487825 */ /* 0x000fd200078e0208 */
[----:B------:R1:W-:Y:S04]  /*8b280*/  @P5 STG.E desc[UR4][R72.64], R142 ;  /* 0x0000008e48005986 */ /* 0x0003e8000c101904 */
[----:B-1----:R-:W3:Y:S01]  /*8b290*/  LDL.LU R142, [R1+0x84] ;  /* 0x00008400018e7983 */ /* 0x002ee20000300800 */
[----:B------:R-:W-:Y:S02]  /*8b2a0*/  ISETP.LT.AND P5, PT, R13, UR9, !P4 ;  /* 0x000000090d007c0c */ /* 0x000fe4000e7a1270 */
[----:B------:R-:W-:Y:S01]  /*8b2b0*/  ISETP.LT.AND P4, PT, R14, UR8, !P4 ;  /* 0x000000080e007c0c */ /* 0x000fe2000e781270 */
[----:B------:R-:W-:Y:S01]  /*8b2c0*/  IMAD.WIDE R72, R143, 0x4, R4 ;  /* 0x000000048f487825 */ /* 0x000fe200078e0204 */
[----:B------:R-:W-:-:S09]  /*8b2d0*/  ULDC.64 UR8, c[0x0][0x228] ;  /* 0x00008a0000087ab9 */ /* 0x000fd20000000a00 */
[----:B----4-:R1:W-:Y:S02]  /*8b2e0*/  @P5 STG.E desc[UR4][R72.64], R146 ;  /* 0x0000009248005986 */ /* 0x0103e4000c101904 */
[----:B-1----:R-:W-:Y:S02]  /*8b2f0*/  IMAD.WIDE R72, R143, 0x4, R6 ;  /* 0x000000048f487825 */ /* 0x002fe400078e0206 */
[----:B------:R-:W4:Y:S04]  /*8b300*/  LDL.LU R143, [R1+0x218c] ;  /* 0x00218c00018f7983 */ /* 0x000f280000300800 */
[----:B--2---:R1:W-:Y:S04]  /*8b310*/  @P4 STG.E desc[UR4][R72.64], R138 ;  /* 0x0000008a48004986 */ /* 0x0043e8000c101904 */
[----:B-1----:R-:W2:Y:S01]  /*8b320*/  LDL.LU R138, [R1+0x1c78] ;  /* 0x001c7800018a7983 */ /* 0x002ea20000300800 */
        /* <DEDUP_REMOVED lines=22> */
[----:B------:R1:W-:Y:S04]  /*8b490*/  @P4 STG.E desc[UR4][R72.64], R142 ;  /* 0x0000008e48004986 */ /* 0x0003e8000c101904 */
[----:B-1----:R-:W3:Y:S04]  /*8b4a0*/  LDL.LU R142, [R1+0xc78] ;  /* 0x000c7800018e7983 */ /* 0x002ee80000300800 */
[----:B------:R-:W3:Y:S01]  /*8b4b0*/  LDL.LU R147, [R1+0x888] ;  /* 0x0008880001937983 */ /* 0x000ee20000300800 */
[----:B------:R-:W-:Y:S01]  /*8b4c0*/  ISETP.GE.AND P4, PT, R74, UR9, PT ;  /* 0x000000094a007c0c */ /* 0x000fe2000bf86270 */
[----:B------:R-:W-:Y:S01]  /*8b4d0*/  IMAD.WIDE R72, R140, 0x4, R2 ;  /* 0x000000048c487825 */ /* 0x000fe200078e0202 */
[----:B------:R-:W-:Y:S01]  /*8b4e0*/  ULDC UR9, c[0x0][0x228] ;  /* 0x00008a0000097ab9 */ /* 0x000fe20000000800 */
[----:B------:R-:W3:Y:S01]  /*8b4f0*/  LDL.LU R145, [R1+0x488] ;  /* 0x0004880001917983 */ /* 0x000ee20000300800 */
        /* <DEDUP_REMOVED lines=8> */
[----:B----4-:R1:W-:Y:S01]  /*8b580*/  @P5 STG.E desc[UR4][R72.64], R146 ;  /* 0x0000009248005986 */ /* 0x0103e2000c101904 */
        /* <DEDUP_REMOVED lines=41> */
[----:B------:R-:W-:Y:S01]  /*8b820*/  ULDC UR9, c[0x0][0x228] ;  /* 0x00008a0000097ab9 */ /* 0x000fe20000000800 */
[----:B-1----:R-:W-:-:S11]  /*8b830*/  IMAD.WIDE R72, R144, 0x4, R8 ;  /* 0x0000000490487825 */ /* 0x002fd600078e0208 */
[----:B---3--:R1:W-:Y:S01]  /*8b840*/  @P5 STG.E desc[UR4][R72.64], R139 ;  /* 0x0000008b48005986 */ /* 0x0083e2000c101904 */
[----:B------:R-:W-:-:S03]  /*8b850*/  ISETP.LT.AND P5, PT, R13, UR9, !P4 ;  /* 0x000000090d007c0c */ /* 0x000fc6000e7a1270 */
[----:B-1----:R-:W3:Y:S01]  /*8b860*/  LDL.LU R139, [R1+0x8c] ;  /* 0x00008c00018b7983 */ /* 0x002ee20000300800 */
[----:B------:R-:W-:-:S03]  /*8b870*/  IMAD.WIDE R72, R144, 0x4, R4 ;  /* 0x0000000490487825 */ /* 0x000fc600078e0204 */
[----:B------:R-:W4:Y:S06]  /*8b880*/  LDL.LU R141, [R1+0x2198] ;  /* 0x00219800018d7983 */ /* 0x000f2c0000300800 */
[----:B------:R1:W-:Y:S01]  /*8b890*/  @P5 STG.E desc[UR4][R72.64], R146 ;  /* 0x0000009248005986 */ /* 0x0003e2000c101904 */
[----:B------:R-:W-:Y:S01]  /*8b8a0*/  ISETP.LT.AND P4, PT, R14, UR8, !P4 ;  /* 0x000000080e007c0c */ /* 0x000fe2000e781270 */
[----:B------:R-:W-:Y:S01]  /*8b8b0*/  ULDC.64 UR8, c[0x0][0x228] ;  /* 0x00008a0000087ab9 */ /* 0x000fe20000000a00 */
[----:B-1----:R-:W-:Y:S02]  /*8b8c0*/  IMAD.WIDE R72, R144, 0x4, R6 ;  /* 0x0000000490487825 */ /* 0x002fe400078e0206 */
[----:B------:R-:W4:Y:S09]  /*8b8d0*/  LDL.LU R144, [R1+0x1e50] ;  /* 0x001e500001907983 */ /* 0x000f320000300800 */
        /* <DEDUP_REMOVED lines=19> */
[----:B------:R-:W-:-:S08]  /*8ba10*/  ULDC.64 UR8, c[0x0][0x228] ;  /* 0x00008a0000087ab9 */ /* 0x000fd00000000a00 */
[----:B------:R1:W-:Y:S04]  /*8ba20*/  @P5 STG.E desc[UR4][R72.64], R145 ;  /* 0x0000009148005986 */ /* 0x0003e8000c101904 */
[----:B-1----:R-:W2:Y:S01]  /*8ba30*/  LDL.LU R145, [R1+0x1080] ;  /* 0x0010800001917983 */ /* 0x002ea20000300800 */
[----:B------:R-:W-:-:S05]  /*8ba40*/  IMAD.WIDE R72, R140, 0x4, R6 ;  /* 0x000000048c487825 */ /* 0x000fca00078e0206 */
[----:B---3--:R1:W-:Y:S01]  /*8ba50*/  @P4 STG.E desc[UR4][R72.64], R139 ;  /* 0x0000008b48004986 */ /* 0x0083e2000c101904 */
[----:B------:R-:W-:Y:S01]  /*8ba60*/  ISETP.GE.AND P4, PT, R74, UR9, PT ;  /* 0x000000094a007c0c */ /* 0x000fe2000bf86270 */
[----:B------:R-:W-:-:S03]  /*8ba70*/  ULDC UR9, c[0x0][0x228] ;  /* 0x00008a0000097ab9 */ /* 0x000fc60000000800 */
[----:B------:R-:W-:Y:S01]  /*8ba80*/  ISETP.LT.AND P5, PT, R11, UR10, !P4 ;  /* 0x0000000a0b007c0c */ /* 0x000fe2000e7a1270 */
[----:B-1----:R-:W3:Y:S01]  /*8ba90*/  LDL.LU R139, [R1+0xc80] ;  /* 0x000c8000018b7983 */ /* 0x002ee20000300800 */
[----:B----4-:R-:W-:Y:S01]  /*8baa0*/  IMAD.WIDE R72, R141, 0x4, R2 ;  /* 0x000000048d487825 */ /* 0x010fe200078e0202 */
[----:B------:R-:W-:Y:S02]  /*8bab0*/  ULDC UR10, c[0x0][0x228] ;  /* 0x00008a00000a7ab9 */ /* 0x000fe40000000800 */
[----:B------:R-:W4:Y:S08]  /*8bac0*/  LDL.LU R140, [R1+0x21a0] ;  /* 0x0021a000018c7983 */ /* 0x000f300000300800 */
        /* <DEDUP_REMOVED lines=30> */
[----:B------:R-:W-:Y:S01]  /*8bcb0*/  ISETP.LT.AND P5, PT, R13, UR9, !P4 ;  /* 0x000000090d007c0c */ /* 0x000fe2000e7a1270 */
[----:B------:R-:W-:Y:S02]  /*8bcc0*/  ULDC UR9, c[0x0][0x228] ;  /* 0x00008a0000097ab9 */ /* 0x000fe40000000800 */
[----:B-1----:R-:W3:Y:S01]  /*8bcd0*/  LDL.LU R139, [R1+0x1484] ;  /* 0x00148400018b7983 */ /* 0x002ee20000300800 */
[----:B------:R-:W-:Y:S01]  /*8bce0*/  IMAD.WIDE R72, R143, 0x4, R4 ;  /* 0x000000048f487825 */ /* 0x000fe200078e0204 */
[----:B------:R-:W-:Y:S01]  /*8bcf0*/  ISETP.LT.AND P4, PT, R14, UR8, !P4 ;  /* 0x000000080e007c0c */ /* 0x000fe2000e781270 */
[----:B------:R-:W-:-:S07]  /*8bd00*/  ULDC UR8, c[0x0][0x22c] ;  /* 0x00008b0000087ab9 */ /* 0x000fce0000000800 */
[----:B----4-:R1:W-:Y:S02]  /*8bd10*/  @P5 STG.E desc[UR4][R72.64], R144 ;  /* 0x0000009048005986 */ /* 0x0103e4000c101904 */
[----:B-1----:R-:W-:Y:S02]  /*8bd20*/  IMAD.WIDE R72, R143, 0x4, R6 ;  /* 0x000000048f487825 */ /* 0x002fe400078e0206 */
[----:B------:R-:W4:Y:S04]  /*8bd30*/  LDL.LU R143, [R1+0x21a8] ;  /* 0x0021a800018f7983 */ /* 0x000f280000300800 */
[----:B------:R-:W4:Y:S04]  /*8bd40*/  LDL.LU R144, [R1+0x1084] ;  /* 0x0010840001907983 */ /* 0x000f280000300800 */
[----:B------:R1:W-:Y:S04]  /*8bd50*/  @P4 STG.E desc[UR4][R72.64], R142 ;  /* 0x0000008e48004986 */ /* 0x0003e8000c101904 */
[----:B-1----:R-:W4:Y:S01]  /*8bd60*/  LDL.LU R142, [R1+0xc84] ;  /* 0x000c8400018e7983 */ /* 0x002f220000300800 */
        /* <DEDUP_REMOVED lines=15> */
[----:B------:R-:W-:Y:S02]  /*8be60*/  ULDC UR8, c[0x0][0x228] ;  /* 0x00008a0000087ab9 */ /* 0x000fe40000000800 */
[----:B------:R-:W-:Y:S01]  /*8be70*/  ISETP.LT.AND P4, PT, R14, UR8, !P4 ;  /* 0x000000080e007c0c */ /* 0x000fe2000e781270 */
[----:B------:R-:W-:-:S08]  /*8be80*/  ULDC UR8, c[0x0][0x22c] ;  /* 0x00008b0000087ab9 */ /* 0x000fd00000000800 */
[----:B------:R1:W-:Y:S02]  /*8be90*/  @P5 STG.E desc[UR4][R72.64], R145 ;  /* 0x0000009148005986 */ /* 0x0003e4000c101904 */
[----:B-1----:R-:W-:Y:S02]  /*8bea0*/  IMAD.WIDE R72, R140, 0x4, R6 ;  /* 0x000000048c487825 */ /* 0x002fe400078e0206 */
[----:B------:R-:W2:Y:S04]  /*8beb0*/  LDL.LU R140, [R1+0x21ac] ;  /* 0x0021ac00018c7983 */ /* 0x000ea80000300800 */
[----:B------:R-:W2:Y:S04]  /*8bec0*/  LDL.LU R145, [R1+0x1e58] ;  /* 0x001e580001917983 */ /* 0x000ea80000300800 */
[----:B---3--:R1:W-:Y:S01]  /*8bed0*/  @P4 STG.E desc[UR4][R72.64], R139 ;  /* 0x0000008b48004986 */ /* 0x0083e2000c101904 */
[----:B------:R-:W-:Y:S01]  /*8bee0*/  ISETP.GE.AND P4, PT, R74, UR8, PT ;  /* 0x000000084a007c0c */ /* 0x000fe2000bf86270 */
[----:B------:R-:W-:-:S03]  /*8bef0*/  ULDC UR8, c[0x0][0x228] ;  /* 0x00008a0000087ab9 */ /* 0x000fc60000000800 */
[----:B------:R-:W-:Y:S01]  /*8bf00*/  ISETP.LT.AND P5, PT, R11, UR9, !P4 ;  /* 0x000000090b007c0c */ /* 0x000fe2000e7a1270 */
[----:B-1----:R-:W3:Y:S01]  /*8bf10*/  LDL.LU R139, [R1+0x1c88] ;  /* 0x001c8800018b7983 */ /* 0x002ee20000300800 */
[----:B------:R-:W-:-:S11]  /*8bf20*/  IMAD.WIDE R72, R141, 0x4, R2 ;  /* 0x000000048d487825 */ /* 0x000fd600078e0202 */
[----:B----4-:R1:W-:Y:S01]  /*8bf30*/  @P5 STG.E desc[UR4][R72.64], R144 ;  /* 0x0000009048005986 */ /* 0x0103e2000c101904 */
        /* <DEDUP_REMOVED lines=8> */
[----:B------:R-:W-:Y:S02]  /*8bfc0*/  ULDC UR8, c[0x0][0x228] ;  /* 0x00008a0000087ab9 */ /* 0x000fe40000000800 */
[----:B------:R-:W-:Y:S01]  /*8bfd0*/  ISETP.LT.AND P4, PT, R14, UR8, !P4 ;  /* 0x000000080e007c0c */ /* 0x000fe2000e781270 */
[----:B------:R-:W-:Y:S01]  /*8bfe0*/  VIADD R74, R10, 0x4c ;  /* 0x0000004c0a4a7836 */ /* 0x000fe20000000000 */
[----:B------:R-:W-:-:S07]  /*8bff0*/  ULDC.64 UR8, c[0x0][0x228] ;  /* 0x00008a0000087ab9 */ /* 0x000fce0000000a00 */
        /* <DEDUP_REMOVED lines=33> */
[----:B------:R-:W-:-:S13]  /*8c210*/  ISETP.LT.AND P5, PT, R11, UR9, !P4 ;  /* 0x000000090b007c0c */ /* 0x000fda000e7a1270 */
        /* <DEDUP_REMOVED lines=15> */
[----:B------:R-:W2:Y:S04]  /*8c310*/  LDL.LU R140, [R1+0x108c] ;  /* 0x00108c00018c7983 */ /* 0x000ea80000300800 */
[----:B---3--:R1:W-:Y:S01]  /*8c320*/  @P4 STG.E desc[UR4][R72.64], R139 ;  /* 0x0000008b48004986 */ /* 0x0083e2000c101904 */
[----:B------:R-:W-:Y:S01]  /*8c330*/  ISETP.GE.AND P4, PT, R74, UR9, PT ;  /* 0x000000094a007c0c */ /* 0x000fe2000bf86270 */
[----:B------:R-:W-:-:S02]  /*8c340*/  ULDC UR9, c[0x0][0x228] ;  /* 0x00008a0000097ab9 */ /* 0x000fc40000000800 */
[----:B-1----:R-:W3:Y:S01]  /*8c350*/  LDL.LU R139, [R1+0xc8c] ;  /* 0x000c8c00018b7983 */ /* 0x002ee20000300800 */
[----:B------:R-:W-:Y:S01]  /*8c360*/  ISETP.LT.AND P5, PT, R11, UR10, !P4 ;  /* 0x0000000a0b007c0c */ /* 0x000fe2000e7a1270 */
[C---:B------:R-:W-:Y:S01]  /*8c370*/  IMAD.WIDE R72, R141.reuse, 0x4, R2 ;  /* 0x000000048d487825 */ /* 0x040fe200078e0202 */
[----:B------:R-:W-:Y:S01]  /*8c380*/  ULDC UR10, c[0x0][0x228] ;  /* 0x00008a00000a7ab9 */ /* 0x000fe20000000800 */
[----:B------:R-:W3:Y:S10]  /*8c390*/  LDL.LU R145, [R1+0x89c] ;  /* 0x00089c0001917983 */ /* 0x000ef40000300800 */
        /* <DEDUP_REMOVED lines=10> */
[----:B------:R-:W-:Y:S01]  /*8c440*/  VIADD R74, R10, 0x4f ;  /* 0x0000004f0a4a7836 */ /* 0x000fe20000000000 */
[----:B------:R-:W-:Y:S01]  /*8c450*/  ULDC UR8, c[0x0][0x22c] ;  /* 0x00008b0000087ab9 */ /* 0x000fe20000000800 */
[----:B------:R-:W-:-:S06]  /*8c460*/  ULDC UR9, c[0x0][0x228] ;  /* 0x00008a0000097ab9 */ /* 0x000fcc0000000800 */
        /* <DEDUP_REMOVED lines=16> */
[----:B---3--:R1:W-:Y:S01]  /*8c570*/  @P5 STG.E desc[UR4][R72.64], R139 ;  /* 0x0000008b48005986 */ /* 0x0083e2000c101904 */
[----:B------:R-:W-:Y:S01]  /*8c580*/  ISETP.LT.AND P5, PT, R13, UR8, !P4 ;  /* 0x000000080d007c0c */ /* 0x000fe2000e7a1270 */
[----:B------:R-:W-:Y:S02]  /*8c590*/  ULDC UR8, c[0x0][0x228] ;  /* 0x00008a0000087ab9 */ /* 0x000fe40000000800 */
[----:B-1----:R-:W3:Y:S01]  /*8c5a0*/  LDL.LU R139, [R1+0x1090] ;  /* 0x00109000018b7983 */ /* 0x002ee20000300800 */
[----:B------:R-:W-:-:S03]  /*8c5b0*/  IMAD.WIDE R72, R143, 0x4, R4 ;  /* 0x000000048f487825 */ /* 0x000fc600078e0204 */
[----:B------:R-:W3:Y:S06]  /*8c5c0*/  LDL.LU R140, [R1+0x21bc] ;  /* 0x0021bc00018c7983 */ /* 0x000eec0000300800 */
[----:B------:R1:W-:Y:S01]  /*8c5d0*/  @P5 STG.E desc[UR4][R72.64], R145 ;  /* 0x0000009148005986 */ /* 0x0003e2000c101904 */
[----:B------:R-:W-:Y:S01]  /*8c5e0*/  ISETP.LT.AND P4, PT, R14, UR8, !P4 ;  /* 0x000000080e007c0c */ /* 0x000fe2000e781270 */
[----:B------:R-:W-:Y:S02]  /*8c5f0*/  ULDC UR8, c[0x0][0x22c] ;  /* 0x00008b0000087ab9 */ /* 0x000fe40000000800 */
[----:B-1----:R-:W3:Y:S01]  /*8c600*/  LDL.LU R145, [R1+0xc90] ;  /* 0x000c900001917983 */ /* 0x002ee20000300800 */
[----:B------:R-:W-:-:S09]  /*8c610*/  IMAD.WIDE R72, R143, 0x4, R6 ;  /* 0x000000048f487825 */ /* 0x000fd200078e0206 */
[----:B----4-:R1:W-:Y:S04]  /*8c620*/  @P4 STG.E desc[UR4][R72.64], R142 ;  /* 0x0000008e48004986 */ /* 0x0103e8000c101904 */
[----:B-1----:R-:W4:Y:S01]  /*8c630*/  LDL.LU R142, [R1+0x8a0] ;  /* 0x0008a000018e7983 */ /* 0x002f220000300800 */
[----:B------:R-:W-:Y:S01]  /*8c640*/  ISETP.GE.AND P4, PT, R74, UR8, PT ;  /* 0x000000084a007c0c */ /* 0x000fe2000bf86270 */
[----:B------:R-:W-:Y:S01]  /*8c650*/  IMAD.WIDE R72, R144, 0x4, R2 ;  /* 0x0000000490487825 */ /* 0x000fe200078e0202 */
[----:B------:R-:W-:Y:S01]  /*8c660*/  ULDC UR8, c[0x0][0x228] ;  /* 0x00008a0000087ab9 */ /* 0x000fe20000000800 */
[----:B------:R-:W4:Y:S01]  /*8c670*/  LDL.LU R143, [R1+0x21c0] ;  /* 0x0021c000018f7983 */ /* 0x000f220000300800 */
        /* <DEDUP_REMOVED lines=23> */
[----:B------:R-:W-:Y:S01]  /*8c7f0*/  IMAD.WIDE R72, R140, 0x4, R2 ;  /* 0x000000048c487825 */ /* 0x000fe200078e0202 */
[----:B------:R-:W-:-:S10]  /*8c800*/  ULDC UR10, c[0x0][0x228] ;  /* 0x00008a00000a7ab9 */ /* 0x000fd40000000800 */
        /* <DEDUP_REMOVED lines=10> */
[----:B------:R-:W-:Y:S01]  /*8c8b0*/  ULDC UR8, c[0x0][0x22c] ;  /* 0x00008b0000087ab9 */ /* 0x000fe20000000800 */
[----:B------:R-:W-:-:S09]  /*8c8c0*/  ULDC UR9, c[0x0][0x228] ;  /* 0x00008a0000097ab9 */ /* 0x000fd20000000800 */
        /* <DEDUP_REMOVED lines=10> */
[----:B------:R-:W-:-:S13]  /*8c970*/  ISETP.LT.AND P5, PT, R11, UR9, !P4 ;  /* 0x000000090b007c0c */ /* 0x000fda000e7a1270 */
        /* <DEDUP_REMOVED lines=16> */
[----:B----4-:R1:W-:Y:S04]  /*8ca80*/  @P4 STG.E desc[UR4][R72.64], R142 ;  /* 0x0000008e48004986 */ /* 0x0103e8000c101904 */
[----:B-1----:R-:W4:Y:S01]  /*8ca90*/  LDL.LU R142, [R1+0x1898] ;  /* 0x00189800018e7983 */ /* 0x002f220000300800 */
        /* <DEDUP_REMOVED lines=17> */
[----:B------:R-:W-:Y:S01]  /*8cbb0*/  ULDC UR8, c[0x0][0x22c] ;  /* 0x00008b0000087ab9 */ /* 0x000fe20000000800 */
[----:B------:R-:W-:-:S09]  /*8cbc0*/  ULDC UR9, c[0x0][0x228] ;  /* 0x00008a0000097ab9 */ /* 0x000fd20000000800 */
        /* <DEDUP_REMOVED lines=20> */
[----:B------:R-:W-:Y:S02]  /*8cd10*/  ULDC UR8, c[0x0][0x228] ;  /* 0x00008a0000087ab9 */ /* 0x000fe40000000800 */
[----:B------:R-:W-:Y:S01]  /*8cd20*/  ISETP.LT.AND P4, PT, R14, UR8, !P4 ;  /* 0x000000080e007c0c */ /* 0x000fe2000e781270 */
[----:B------:R-:W-:Y:S01]  /*8cd30*/  VIADD R74, R10, 0x55 ;  /* 0x000000550a4a7836 */ /* 0x000fe20000000000 */
[----:B------:R-:W-:-:S07]  /*8cd40*/  ULDC UR8, c[0x0][0x22c] ;  /* 0x00008b0000087ab9 */ /* 0x000fce0000000800 */
        /* <DEDUP_REMOVED lines=36> */
[----:B------:R-:W-:Y:S01]  /*8cf90*/  ULDC UR8, c[0x0][0x228] ;  /* 0x00008a0000087ab9 */ /* 0x000fe20000000800 */
[----:B-1----:R-:W-:-:S11]  /*8cfa0*/  IMAD.WIDE R72, R144, 0x4, R8 ;  /* 0x0000000490487825 */ /* 0x002fd600078e0208 */
[----:B--2---:R1:W-:Y:S04]  /*8cfb0*/  @P5 STG.E desc[UR4][R72.64], R138 ;  /* 0x0000008a48005986 */ /* 0x0043e8000c101904 */
[----:B-1----:R-:W2:Y:S01]  /*8cfc0*/  LDL.LU R138, [R1+0xac] ;  /* 0x0000ac00018a7983 */ /* 0x002ea20000300800 */
[----:B------:R-:W-:Y:S01]  /*8cfd0*/  ISETP.LT.AND P5, PT, R13, UR8, !P4 ;  /* 0x000000080d007c0c */ /* 0x000fe2000e7a1270 */
[----:B------:R-:W-:Y:S01]  /*8cfe0*/  IMAD.WIDE R72, R144, 0x4, R4 ;  /* 0x0000000490487825 */ /* 0x000fe200078e0204 */
[----:B------:R-:W-:Y:S01]  /*8cff0*/  ULDC UR8, c[0x0][0x228] ;  /* 0x00008a0000087ab9 */ /* 0x000fe20000000800 */
        /* <DEDUP_REMOVED lines=19> */
[----:B----4-:R1:W-:Y:S01]  /*8d130*/  @P5 STG.E desc[UR4][R72.64], R142 ;  /* 0x0000008e48005986 */ /* 0x0103e2000c101904 */
[----:B------:R-:W-:Y:S01]  /*8d140*/  ISETP.LT.AND P5, PT, R13, UR9, !P4 ;  /* 0x000000090d007c0c */ /* 0x000fe2000e7a1270 */
[----:B------:R-:W-:Y:S02]  /*8d150*/  VIADD R74, R10, 0x58 ;  /* 0x000000580a4a7836 */ /* 0x000fe40000000000 */
[----:B-1----:R-:W4:Y:S01]  /*8d160*/  LDL.LU R142, [R1+0x10a0] ;  /* 0x0010a000018e7983 */ /* 0x002f220000300800 */
[----:B------:R-:W-:Y:S01]  /*8d170*/  IMAD.WIDE R72, R140, 0x4, R4 ;  /* 0x000000048c487825 */ /* 0x000fe200078e0204 */
[----:B------:R-:W-:Y:S02]  /*8d180*/  ULDC UR9, c[0x0][0x228] ;  /* 0x00008a0000097ab9 */ /* 0x000fe40000000800 */
[----:B------:R-:W4:Y:S06]  /*8d190*/  LDL.LU R144, [R1+0x21dc] ;  /* 0x0021dc0001907983 */ /* 0x000f2c0000300800 */
[----:B------:R1:W-:Y:S04]  /*8d1a0*/  @P5 STG.E desc[UR4][R72.64], R145 ;  /* 0x0000009148005986 */ /* 0x0003e8000c101904 */
[----:B-1----:R-:W4:Y:S01]  /*8d1b0*/  LDL.LU R145, [R1+0xca0] ;  /* 0x000ca00001917983 */ /* 0x002f220000300800 */
[----:B------:R-:W-:Y:S01]  /*8d1c0*/  ISETP.LT.AND P4, PT, R14, UR8, !P4 ;  /* 0x000000080e007c0c */ /* 0x000fe2000e781270 */
[----:B------:R-:W-:Y:S01]  /*8d1d0*/  IMAD.WIDE R72, R140, 0x4, R6 ;  /* 0x000000048c487825 */ /* 0x000fe200078e0206 */
[----:B------:R-:W-:-:S11]  /*8d1e0*/  ULDC UR8, c[0x0][0x22c] ;  /* 0x00008b0000087ab9 */ /* 0x000fd60000000800 */
[----:B--2---:R1:W-:Y:S04]  /*8d1f0*/  @P4 STG.E desc[UR4][R72.64], R138 ;  /* 0x0000008a48004986 */ /* 0x0043e8000c101904 */
[----:B-1----:R-:W2:Y:S01]  /*8d200*/  LDL.LU R138, [R1+0x8b0] ;  /* 0x0008b000018a7983 */ /* 0x002ea20000300800 */
[----:B------:R-:W-:Y:S01]  /*8d210*/  ISETP.GE.AND P4, PT, R74, UR8, PT ;  /* 0x000000084a007c0c */ /* 0x000fe2000bf86270 */
[----:B------:R-:W-:Y:S01]  /*8d220*/  IMAD.WIDE R72, R141, 0x4, R2 ;  /* 0x000000048d487825 */ /* 0x000fe200078e0202 */
[----:B------:R-:W-:Y:S01]  /*8d230*/  ULDC UR8, c[0x0][0x228] ;  /* 0x00008a0000087ab9 */ /* 0x000fe20000000800 */
[----:B------:R-:W2:Y:S01]  /*8d240*/  LDL.LU R140, [R1+0x21e0] ;  /* 0x0021e000018c7983 */ /* 0x000ea20000300800 */
        /* <DEDUP_REMOVED lines=12> */
[----:B------:R-:W-:Y:S02]  /*8d310*/  ULDC.64 UR8, c[0x0][0x228] ;  /* 0x00008a0000087ab9 */ /* 0x000fe40000000a00 */
[----:B------:R-:W-:-:S05]  /*8d320*/  VIADD R74, R10, 0x59 ;  /* 0x000000590a4a7836 */ /* 0x000fca0000000000 */
[----:B------:R1:W-:Y:S02]  /*8d330*/  @P5 STG.E desc[UR4][R72.64], R143 ;  /* 0x0000008f48005986 */ /* 0x0003e4000c101904 */
[----:B-1----:R-:W-:Y:S02]  /*8d340*/  IMAD.WIDE R72, R141, 0x4, R6 ;  /* 0x000000048d487825 */ /* 0x002fe400078e0206 */
[----:B------:R-:W3:Y:S04]  /*8d350*/  LDL.LU R141, [R1+0x21e4] ;  /* 0x0021e400018d7983 */ /* 0x000ee80000300800 */
[----:B------:R-:W3:Y:S04]  /*8d360*/  LDL.LU R143, [R1+0x1ca4] ;  /* 0x001ca400018f7983 */ /* 0x000ee80000300800 */
[----:B----4-:R1:W-:Y:S01]  /*8d370*/  @P4 STG.E desc[UR4][R72.64], R142 ;  /* 0x0000008e48004986 */ /* 0x0103e2000c101904 */
[----:B------:R-:W-:Y:S01]  /*8d380*/  ISETP.GE.AND P4, PT, R74, UR9, PT ;  /* 0x000000094a007c0c */ /* 0x000fe2000bf86270 */
[----:B------:R-:W-:-:S03]  /*8d390*/  ULDC UR9, c[0x0][0x228] ;  /* 0x00008a0000097ab9 */ /* 0x000fc60000000800 */
[----:B------:R-:W-:Y:S01]  /*8d3a0*/  ISETP.LT.AND P5, PT, R11, UR10, !P4 ;  /* 0x0000000a0b007c0c */ /* 0x000fe2000e7a1270 */
[----:B-1----:R-:W4:Y:S01]  /*8d3b0*/  LDL.LU R142, [R1+0x18a4] ;  /* 0x0018a400018e7983 */ /* 0x002f220000300800 */
[----:B------:R-:W-:Y:S01]  /*8d3c0*/  IMAD.WIDE R72, R144, 0x4, R2 ;  /* 0x0000000490487825 */ /* 0x000fe200078e0202 */
[----:B------:R-:W-:-:S10]  /*8d3d0*/  ULDC UR10, c[0x0][0x228] ;  /* 0x00008a00000a7ab9 */ /* 0x000fd40000000800 */
[----:B------:R1:W-:Y:S04]  /*8d3e0*/  @P5 STG.E desc[UR4][R72.64], R145 ;  /* 0x0000009148005986 */ /* 0x0003e8000c101904 */
[----:B-1----:R-:W4:Y:S01]  /*8d3f0*/  LDL.LU R145, [R1+0x14a4] ;  /* 0x0014a40001917983 */ /* 0x002f220000300800 */
[----:B------:R-:W-:Y:S01]  /*8d400*/  ISETP.LT.AND P5, PT, R12, UR9, !P4 ;  /* 0x000000090c007c0c */ /* 0x000fe2000e7a1270 */
[----:B------:R-:W-:Y:S01]  /*8d410*/  IMAD.WIDE R72, R144, 0x4, R8 ;  /* 0x0000000490487825 */ /* 0x000fe200078e0208 */
[----:B------:R-:W-:-:S11]  /*8d420*/  ULDC UR9, c[0x0][0x228] ;  /* 0x00008a0000097ab9 */ /* 0x000fd60000000800 */
[----:B--2---:R1:W-:Y:S04]  /*8d430*/  @P5 STG.E desc[UR4][R72.64], R138 ;  /* 0x0000008a48005986 */ /* 0x0043e8000c101904 */
[----:B-1----:R-:W2:Y:S01]  /*8d440*/  LDL.LU R138, [R1+0x10a4] ;  /* 0x0010a400018a7983 */ /* 0x002ea20000300800 */
[----:B------:R-:W-:Y:S01]  /*8d450*/  ISETP.LT.AND P5, PT, R13, UR9, !P4 ;  /* 0x000000090d007c0c */ /* 0x000fe2000e7a1270 */
[----:B------:R-:W-:Y:S01]  /*8d460*/  IMAD.WIDE R72, R144, 0x4, R4 ;  /* 0x0000000490487825 */ /* 0x000fe200078e0204 */
[----:B------:R-:W-:Y:S01]  /*8d470*/  ISETP.LT.AND P4, PT, R14, UR8, !P4 ;  /* 0x000000080e007c0c */ /* 0x000fe2000e781270 */
[----:B------:R-:W-:Y:S02]  /*8d480*/  ULDC.64 UR8, c[0x0][0x228] ;  /* 0x00008a0000087ab9 */ /* 0x000fe40000000a00 */
[----:B------:R-:W-:-:S08]  /*8d490*/  VIADD R74, R10, 0x5a ;  /* 0x0000005a0a4a7836 */ /* 0x000fd00000000000 */
        /* <DEDUP_REMOVED lines=21> */
[----:B------:R-:W-:-:S08]  /*8d5f0*/  ULDC UR9, c[0x0][0x228] ;  /* 0x00008a0000097ab9 */ /* 0x000fd00000000800 */
[----:B------:R1:W-:Y:S02]  /*8d600*/  @P5 STG.E desc[UR4][R72.64], R145 ;  /* 0x0000009148005986 */ /* 0x0003e4000c101904 */
[----:B-1----:R-:W-:Y:S02]  /*8d610*/  IMAD.WIDE R72, R140, 0x4, R6 ;  /* 0x000000048c487825 */ /* 0x002fe400078e0206 */
[----:B------:R-:W4:Y:S04]  /*8d620*/  LDL.LU R140, [R1+0x21ec] ;  /* 0x0021ec00018c7983 */ /* 0x000f280000300800 */
[----:B------:R-:W4:Y:S01]  /*8d630*/  LDL.LU R145, [R1+0x1ca8] ;  /* 0x001ca80001917983 */ /* 0x000f220000300800 */
[----:B------:R-:W-:Y:S01]  /*8d640*/  ISETP.LT.AND P4, PT, R14, UR8, !P4 ;  /* 0x000000080e007c0c */ /* 0x000fe2000e781270 */
[----:B------:R-:W-:-:S12]  /*8d650*/  ULDC UR8, c[0x0][0x22c] ;  /* 0x00008b0000087ab9 */ /* 0x000fd80000000800 */
[----:B--2---:R1:W-:Y:S04]  /*8d660*/  @P4 STG.E desc[UR4][R72.64], R138 ;  /* 0x0000008a48004986 */ /* 0x0043e8000c101904 */
[----:B-1----:R-:W2:Y:S01]  /*8d670*/  LDL.LU R138, [R1+0x18a8] ;  /* 0x0018a800018a7983 */ /* 0x002ea20000300800 */
        /* <DEDUP_REMOVED lines=38> */
[----:B------:R-:W-:Y:S01]  /*8d8e0*/  ULDC UR8, c[0x0][0x22c] ;  /* 0x00008b0000087ab9 */ /* 0x000fe20000000800 */
[----:B------:R-:W-:Y:S01]  /*8d8f0*/  ULDC UR9, c[0x0][0x228] ;  /* 0x00008a0000097ab9 */ /* 0x000fe20000000800 */
        /* <DEDUP_REMOVED lines=19> */
[----:B------:R-:W-:Y:S02]  /*8da30*/  ULDC UR8, c[0x0][0x228] ;  /* 0x00008a0000087ab9 */ /* 0x000fe40000000800 */
[----:B-1----:R-:W4:Y:S01]  /*8da40*/  LDL.LU R142, [R1+0x10ac] ;  /* 0x0010ac00018e7983 */ /* 0x002f220000300800 */
[----:B------:R-:W-:-:S09]  /*8da50*/  IMAD.WIDE R72, R140, 0x4, R4 ;  /* 0x000000048c487825 */ /* 0x000fd200078e0204 */
[----:B------:R1:W-:Y:S02]  /*8da60*/  @P5 STG.E desc[UR4][R72.64], R145 ;  /* 0x0000009148005986 */ /* 0x0003e4000c101904 */
[----:B-1----:R-:W-:Y:S02]  /*8da70*/  IMAD.WIDE R72, R140, 0x4, R6 ;  /* 0x000000048c487825 */ /* 0x002fe400078e0206 */
[----:B------:R-:W4:Y:S01]  /*8da80*/  LDL.LU R140, [R1+0xcac] ;  /* 0x000cac00018c7983 */ /* 0x000f220000300800 */
[----:B------:R-:W-:Y:S01]  /*8da90*/  ISETP.LT.AND P4, PT, R14, UR8, !P4 ;  /* 0x000000080e007c0c */ /* 0x000fe2000e781270 */
[----:B------:R-:W-:Y:S01]  /*8daa0*/  VIADD R74, R10, 0x5e ;  /* 0x0000005e0a4a7836 */ /* 0x000fe20000000000 */
[----:B------:R-:W-:-:S11]  /*8dab0*/  ULDC UR8, c[0x0][0x22c] ;  /* 0x00008b0000087ab9 */ /* 0x000fd60000000800 */
        /* <DEDUP_REMOVED lines=12> */
[----:B-1----:R-:W-:Y:S01]  /*8db80*/  IMAD.WIDE R72, R141, 0x4, R8 ;  /* 0x000000048d487825 */ /* 0x002fe200078e0208 */
[----:B------:R-:W2:Y:S10]  /*8db90*/  LDL.LU R144, [R1+0xbc] ;  /* 0x0000bc0001907983 */ /* 0x000eb40000300800 */
[----:B---3--:R1:W-:Y:S01]  /*8dba0*/  @P5 STG.E desc[UR4][R72.64], R139 ;  /* 0x0000008b48005986 */ /* 0x0083e2000c101904 */
[----:B------:R-:W-:Y:S01]  /*8dbb0*/  ISETP.LT.AND P5, PT, R13, UR8, !P4 ;  /* 0x000000080d007c0c */ /* 0x000fe2000e7a1270 */
[----:B------:R-:W-:-:S02]  /*8dbc0*/  ULDC UR8, c[0x0][0x228] ;  /* 0x00008a0000087ab9 */ /* 0x000fc40000000800 */
[----:B------:R-:W-:Y:S01]  /*8dbd0*/  ISETP.LT.AND P4, PT, R14, UR8, !P4 ;  /* 0x000000080e007c0c */ /* 0x000fe2000e781270 */
[----:B------:R-:W-:Y:S01]  /*8dbe0*/  ULDC UR8, c[0x0][0x22c] ;  /* 0x00008b0000087ab9 */ /* 0x000fe20000000800 */
[C---:B-1----:R-:W-:Y:S01]  /*8dbf0*/  IMAD.WIDE R72, R141.reuse, 0x4, R4 ;  /* 0x000000048d487825 */ /* 0x042fe200078e0204 */
[----:B------:R-:W3:Y:S07]  /*8dc00*/  LDL.LU R139, [R1+0x21f8] ;  /* 0x0021f800018b7983 */ /* 0x000eee0000300800 */
[----:B------:R1:W-:Y:S04]  /*8dc10*/  @P5 STG.E desc[UR4][R72.64], R143 ;  /* 0x0000008f48005986 */ /* 0x0003e8000c101904 */
[----:B-1----:R-:W3:Y:S01]  /*8dc20*/  LDL.LU R143, [R1+0x1cb0] ;  /* 0x001cb000018f7983 */ /* 0x002ee20000300800 */
[----:B------:R-:W-:-:S05]  /*8dc30*/  IMAD.WIDE R72, R141, 0x4, R6 ;  /* 0x000000048d487825 */ /* 0x000fca00078e0206 */
[----:B----4-:R1:W-:Y:S01]  /*8dc40*/  @P4 STG.E desc[UR4][R72.64], R142 ;  /* 0x0000008e48004986 */ /* 0x0103e2000c101904 */
[----:B------:R-:W-:Y:S01]  /*8dc50*/  ISETP.GE.AND P4, PT, R74, UR8, PT ;  /* 0x000000084a007c0c */ /* 0x000fe2000bf86270 */
[----:B------:R-:W-:-:S03]  /*8dc60*/  ULDC UR8, c[0x0][0x228] ;  /* 0x00008a0000087ab9 */ /* 0x000fc60000000800 */
[----:B------:R-:W-:Y:S01]  /*8dc70*/  ISETP.LT.AND P5, PT, R11, UR9, !P4 ;  /* 0x000000090b007c0c */ /* 0x000fe2000e7a1270 */
[----:B-1----:R-:W4:Y:S01]  /*8dc80*/  LDL.LU R142, [R1+0x18b0] ;  /* 0x0018b000018e7983 */ /* 0x002f220000300800 */
[----:B------:R-:W-:-:S11]  /*8dc90*/  IMAD.WIDE R72, R146, 0x4, R2 ;  /* 0x0000000492487825 */ /* 0x000fd600078e0202 */
        /* <DEDUP_REMOVED lines=17> */
[----:B------:R1:W-:Y:S01]  /*8ddb0*/  @P4 STG.E desc[UR4][R72.64], R144 ;  /* 0x0000009048004986 */ /* 0x0003e2000c101904 */
[----:B------:R-:W-:Y:S01]  /*8ddc0*/  ISETP.GE.AND P4, PT, R74, UR9, PT ;  /* 0x000000094a007c0c */ /* 0x000fe2000bf86270 */
[----:B------:R-:W-:-:S03]  /*8ddd0*/  ULDC UR9, c[0x0][0x228] ;  /* 0x00008a0000097ab9 */ /* 0x000fc60000000800 */
[----:B------:R-:W-:Y:S01]  /*8dde0*/  ISETP.LT.AND P5, PT, R11, UR10, !P4 ;  /* 0x0000000a0b007c0c */ /* 0x000fe2000e7a1270 */
[----:B-1----:R-:W2:Y:S01]  /*8ddf0*/  LDL.LU R144, [R1+0xcb0] ;  /* 0x000cb00001907983 */ /* 0x002ea20000300800 */
[----:B---3--:R-:W-:-:S03]  /*8de00*/  IMAD.WIDE R72, R139, 0x4, R2 ;  /* 0x000000048b487825 */ /* 0x008fc600078e0202 */
[----:B------:R-:W3:Y:S01]  /*8de10*/  LDL.LU R146, [R1+0x2200] ;  /* 0x0022000001927983 */ /* 0x000ee20000300800 */
[----:B------:R-:W-:-:S07]  /*8de20*/  ULDC UR10, c[0x0][0x228] ;  /* 0x00008a00000a7ab9 */ /* 0x000fce0000000800 */
        /* <DEDUP_REMOVED lines=28> */
[----:B------:R1:W-:Y:S01]  /*8dff0*/  @P5 STG.E desc[UR4][R72.64], R144 ;  /* 0x0000009048005986 */ /* 0x0003e2000c101904 */
[----:B------:R-:W-:Y:S01]  /*8e000*/  ISETP.LT.AND P5, PT, R13, UR8, !P4 ;  /* 0x000000080d007c0c */ /* 0x000fe2000e7a1270 */
[----:B------:R-:W-:Y:S02]  /*8e010*/  ULDC UR8, c[0x0][0x228] ;  /* 0x00008a0000087ab9 */ /* 0x000fe40000000800 */
[----:B-1----:R-:W2:Y:S01]  /*8e020*/  LDL.LU R144, [R1+0x10b4] ;  /* 0x0010b40001907983 */ /* 0x002ea20000300800 */
[----:B------:R-:W-:Y:S01]  /*8e030*/  IMAD.WIDE R72, R141, 0x4, R4 ;  /* 0x000000048d487825 */ /* 0x000fe200078e0204 */
[----:B------:R-:W-:Y:S01]  /*8e040*/  ISETP.LT.AND P4, PT, R14, UR8, !P4 ;  /* 0x000000080e007c0c */ /* 0x000fe2000e781270 */
[----:B------:R-:W-:Y:S02]  /*8e050*/  ULDC.64 UR8, c[0x0][0x228] ;  /* 0x00008a0000087ab9 */ /* 0x000fe40000000a00 */
[----:B------:R-:W-:-:S05]  /*8e060*/  VIADD R74, R10, 0x62 ;  /* 0x000000620a4a7836 */ /* 0x000fca0000000000 */
[----:B---3--:R1:W-:Y:S02]  /*8e070*/  @P5 STG.E desc[UR4][R72.64], R143 ;  /* 0x0000008f48005986 */ /* 0x0083e4000c101904 */
        /* <DEDUP_REMOVED lines=27> */
[----:B------:R1:W-:Y:S01]  /*8e230*/  @P4 STG.E desc[UR4][R72.64], R144 ;  /* 0x0000009048004986 */ /* 0x0003e2000c101904 */
[----:B------:R-:W-:Y:S01]  /*8e240*/  ISETP.GE.AND P4, PT, R74, UR8, PT ;  /* 0x000000084a007c0c */ /* 0x000fe2000bf86270 */
[----:B------:R-:W-:-:S03]  /*8e250*/  ULDC UR8, c[0x0][0x228] ;  /* 0x00008a0000087ab9 */ /* 0x000fc60000000800 */
[----:B------:R-:W-:Y:S01]  /*8e260*/  ISETP.LT.AND P5, PT, R11, UR9, !P4 ;  /* 0x000000090b007c0c */ /* 0x000fe2000e7a1270 */
[----:B-1----:R-:W2:Y:S01]  /*8e270*/  LDL.LU R144, [R1+0x18b8] ;  /* 0x0018b80001907983 */ /* 0x002ea20000300800 */
[----:B------:R-:W-:Y:S01]  /*8e280*/  IMAD.WIDE R72, R139, 0x4, R2 ;  /* 0x000000048b487825 */ /* 0x000fe200078e0202 */
[----:B------:R-:W-:-:S10]  /*8e290*/  ULDC UR9, c[0x0][0x228] ;  /* 0x00008a0000097ab9 */ /* 0x000fd40000000800 */
[----:B---3--:R1:W-:Y:S01]  /*8e2a0*/  @P5 STG.E desc[UR4][R72.64], R143 ;  /* 0x0000008f48005986 */ /* 0x0083e2000c101904 */
        /* <DEDUP_REMOVED lines=9> */
[----:B------:R1:W-:Y:S04]  /*8e340*/  @P5 STG.E desc[UR4][R72.64], R140 ;  /* 0x0000008c48005986 */ /* 0x0003e8000c101904 */
[----:B-1----:R-:W4:Y:S01]  /*8e350*/  LDL.LU R140, [R1+0xcc8] ;  /* 0x000cc800018c7983 */ /* 0x002f220000300800 */
[----:B------:R-:W-:Y:S01]  /*8e360*/  IMAD.WIDE R72, R139, 0x4, R6 ;  /* 0x000000048b487825 */ /* 0x000fe200078e0206 */
[----:B------:R-:W-:Y:S01]  /*8e370*/  ISETP.LT.AND P4, PT, R14, UR8, !P4 ;  /* 0x000000080e007c0c */ /* 0x000fe2000e781270 */
[----:B------:R-:W-:Y:S01]  /*8e380*/  ULDC UR8, c[0x0][0x22c] ;  /* 0x00008b0000087ab9 */ /* 0x000fe20000000800 */
[----:B------:R-:W4:Y:S11]  /*8e390*/  LDL.LU R139, [R1+0xcb8] ;  /* 0x000cb800018b7983 */ /* 0x000f360000300800 */
[----:B--2---:R1:W-:Y:S04]  /*8e3a0*/  @P4 STG.E desc[UR4][R72.64], R138 ;  /* 0x0000008a48004986 */ /* 0x0043e8000c101904 */
[----:B-1----:R-:W2:Y:S01]  /*8e3b0*/  LDL.LU R138, [R1+0x8c8] ;  /* 0x0008c800018a7983 */ /* 0x002ea20000300800 */
[----:B------:R-:W-:-:S02]  /*8e3c0*/  VIADD R74, R10, 0x64 ;  /* 0x000000640a4a7836 */ /* 0x000fc40000000000 */
[----:B------:R-:W-:Y:S01]  /*8e3d0*/  IMAD.WIDE R72, R141, 0x4, R2 ;  /* 0x000000048d487825 */ /* 0x000fe200078e0202 */
[----:B------:R-:W2:Y:S02]  /*8e3e0*/  LDL.LU R75, [R1+0x2214] ;  /* 0x00221400014b7983 */ /* 0x000ea40000300800 */
[----:B------:R-:W-:Y:S01]  /*8e3f0*/  ISETP.GE.AND P4, PT, R74, UR8, PT ;  /* 0x000000084a007c0c */ /* 0x000fe2000bf86270 */
[----:B------:R-:W-:-:S03]  /*8e400*/  ULDC UR8, c[0x0][0x228] ;  /* 0x00008a0000087ab9 */ /* 0x000fc60000000800 */
[----:B------:R-:W-:-:S13]  /*8e410*/  ISETP.LT.AND P5, PT, R11, UR9, !P4 ;  /* 0x000000090b007c0c */ /* 0x000fda000e7a1270 */
[----:B------:R1:W-:Y:S01]  /*8e420*/  @P5 STG.E desc[UR4][R72.64], R145 ;  /* 0x0000009148005986 */ /* 0x0003e2000c101904 */
[----:B------:R-:W-:Y:S01]  /*8e430*/  ISETP.LT.AND P5, PT, R12, UR8, !P4 ;  /* 0x000000080c007c0c */ /* 0x000fe2000e7a1270 */
[----:B------:R-:W-:Y:S01]  /*8e440*/  ULDC UR8, c[0x0][0x228] ;  /* 0x00008a0000087ab9 */ /* 0x000fe20000000800 */
[----:B-1----:R-:W-:-:S11]  /*8e450*/  IMAD.WIDE R72, R141, 0x4, R8 ;  /* 0x000000048d487825 */ /* 0x002fd600078e0208 */
[----:B------:R1:W-:Y:S01]  /*8e460*/  @P5 STG.E desc[UR4][R72.64], R144 ;  /* 0x0000009048005986 */ /* 0x0003e2000c101904 */
[----:B------:R-:W-:Y:S01]  /*8e470*/  ISETP.LT.AND P5, PT, R13, UR8, !P4 ;  /* 0x000000080d007c0c */ /* 0x000fe2000e7a1270 */
[----:B------:R-:W-:Y:S02]  /*8e480*/  ULDC UR8, c[0x0][0x228] ;  /* 0x00008a0000087ab9 */ /* 0x000fe40000000800 */
[----:B------:R-:W-:Y:S01]  /*8e490*/  ISETP.LT.AND P4, PT, R14, UR8, !P4 ;  /* 0x000000080e007c0c */ /* 0x000fe2000e781270 */
[----:B------:R-:W-:Y:S01]  /*8e4a0*/  VIADD R74, R10, 0x65 ;  /* 0x000000650a4a7836 */ /* 0x000fe20000000000 */
[----:B------:R-:W-:Y:S01]  /*8e4b0*/  ULDC.64 UR8, c[0x0][0x228] ;  /* 0x00008a0000087ab9 */ /* 0x000fe20000000a00 */
[----:B-1----:R-:W-:-:S07]  /*8e4c0*/  IMAD.WIDE R72, R141, 0x4, R4 ;  /* 0x000000048d487825 */ /* 0x002fce00078e0204 */
[----:B---3--:R1:W-:Y:S02]  /*8e4d0*/  @P5 STG.E desc[UR4][R72.64], R143 ;  /* 0x0000008f48005986 */ /* 0x0083e4000c101904 */
[----:B-1----:R-:W-:-:S05]  /*8e4e0*/  IMAD.WIDE R72, R141, 0x4, R6 ;  /* 0x000000048d487825 */ /* 0x002fca00078e0206 */
[----:B----4-:R1:W-:Y:S01]  /*8e4f0*/  @P4 STG.E desc[UR4][R72.64], R142 ;  /* 0x0000008e48004986 */ /* 0x0103e2000c101904 */
[----:B------:R-:W-:Y:S01]  /*8e500*/  ISETP.GE.AND P4, PT, R74, UR9, PT ;  /* 0x000000094a007c0c */ /* 0x000fe2000bf86270 */
[----:B------:R-:W-:-:S03]  /*8e510*/  ULDC UR9, c[0x0][0x228] ;  /* 0x00008a0000097ab9 */ /* 0x000fc60000000800 */
[----:B------:R-:W-:Y:S01]  /*8e520*/  ISETP.LT.AND P5, PT, R11, UR10, !P4 ;  /* 0x0000000a0b007c0c */ /* 0x000fe2000e7a1270 */
[----:B-1----:R-:W-:-:S12]  /*8e530*/  IMAD.WIDE R72, R146, 0x4, R2 ;  /* 0x0000000492487825 */ /* 0x002fd800078e0202 */
[----:B------:R1:W-:Y:S01]  /*8e540*/  @P5 STG.E desc[UR4][R72.64], R140 ;  /* 0x0000008c48005986 */ /* 0x0003e2000c101904 */
[----:B------:R-:W-:Y:S01]  /*8e550*/  ISETP.LT.AND P5, PT, R12, UR9, !P4 ;  /* 0x000000090c007c0c */ /* 0x000fe2000e7a1270 */
[----:B------:R-:W-:Y:S01]  /*8e560*/  ULDC UR9, c[0x0][0x228] ;  /* 0x00008a0000097ab9 */ /* 0x000fe20000000800 */
[----:B-1----:R-:W-:-:S11]  /*8e570*/  IMAD.WIDE R72, R146, 0x4, R8 ;  /* 0x0000000492487825 */ /* 0x002fd600078e0208 */
[----:B------:R1:W-:Y:S01]  /*8e580*/  @P5 STG.E desc[UR4][R72.64], R139 ;  /* 0x0000008b48005986 */ /* 0x0003e2000c101904 */
[----:B------:R-:W-:-:S03]  /*8e590*/  ISETP.LT.AND P5, PT, R13, UR9, !P4 ;  /* 0x000000090d007c0c */ /* 0x000fc6000e7a1270 */
[----:B-1----:R-:W3:Y:S01]  /*8e5a0*/  LDL.LU R139, [R1+0x4c8] ;  /* 0x0004c800018b7983 */ /* 0x002ee20000300800 */
[----:B------:R-:W-:-:S03]  /*8e5b0*/  IMAD.WIDE R72, R146, 0x4, R4 ;  /* 0x0000000492487825 */ /* 0x000fc600078e0204 */
[----:B------:R-:W4:Y:S06]  /*8e5c0*/  LDL.LU R141, [R1+0x2210] ;  /* 0x00221000018d7983 */ /* 0x000f2c0000300800 */
[----:B--2---:R1:W-:Y:S04]  /*8e5d0*/  @P5 STG.E desc[UR4][R72.64], R138 ;  /* 0x0000008a48005986 */ /* 0x0043e8000c101904 */
[----:B-1----:R-:W2:Y:S04]  /*8e5e0*/  LDL.LU R138, [R1+0x1cbc] ;  /* 0x001cbc00018a7983 */ /* 0x002ea80000300800 */
[----:B------:R-:W2:Y:S04]  /*8e5f0*/  LDL.LU R144, [R1+0x18bc] ;  /* 0x0018bc0001907983 */ /* 0x000ea80000300800 */
[----:B------:R-:W2:Y:S01]  /*8e600*/  LDL.LU R143, [R1+0x14bc] ;  /* 0x0014bc00018f7983 */ /* 0x000ea20000300800 */
[----:B------:R-:W-:-:S03]  /*8e610*/  ISETP.LT.AND P4, PT, R14, UR8, !P4 ;  /* 0x000000080e007c0c */ /* 0x000fc6000e781270 */
[----:B------:R-:W2:Y:S01]  /*8e620*/  LDL.LU R142, [R1+0x10bc] ;  /* 0x0010bc00018e7983 */ /* 0x000ea20000300800 */
[----:B------:R-:W-:-:S03]  /*8e630*/  IMAD.WIDE R72, R146, 0x4, R6 ;  /* 0x0000000492487825 */ /* 0x000fc600078e0206 */
[----:B------:R-:W2:Y:S06]  /*8e640*/  LDL.LU R140, [R1+0xccc] ;  /* 0x000ccc00018c7983 */ /* 0x000eac0000300800 */
[----:B---3--:R1:W-:Y:S04]  /*8e650*/  @P4 STG.E desc[UR4][R72.64], R139 ;  /* 0x0000008b48004986 */ /* 0x0083e8000c101904 */
[----:B-1----:R-:W3:Y:S01]  /*8e660*/  LDL.LU R139, [R1+0xcbc] ;  /* 0x000cbc00018b7983 */ /* 0x002ee20000300800 */
[----:B----4-:R-:W-:-:S05]  /*8e670*/  IMAD.WIDE R72, R141, 0x4, R2 ;  /* 0x000000048d487825 */ /* 0x010fca00078e0202 */
[----:B--2---:R1:W-:Y:S04]  /*8e680*/  @P3 STG.E desc[UR4][R72.64], R138 ;  /* 0x0000008a48003986 */ /* 0x0043e8000c101904 */
[----:B-1----:R-:W2:Y:S01]  /*8e690*/  LDL.LU R138, [R1+0x8cc] ;  /* 0x0008cc00018a7983 */ /* 0x002ea20000300800 */
[----:B------:R-:W-:Y:S02]  /*8e6a0*/  LOP3.LUT P5, RZ, R155, 0x4000, RZ, 0xc0, !PT ;  /* 0x000040009bff7812 */ /* 0x000fe400078ac0ff */
[----:B------:R-:W-:Y:S01]  /*8e6b0*/  LOP3.LUT R30, R30, 0xffffffdf, RZ, 0xc0, !PT ;  /* 0xffffffdf1e1e7812 */ /* 0x000fe200078ec0ff */
[----:B------:R-:W4:Y:S04]  /*8e6c0*/  LDL.LU R148, [R1+0x2218] ;  /* 0x0022180001947983 */ /* 0x000f280000300800 */
[----:B------:R-:W4:Y:S04]  /*8e6d0*/  LDL.LU R154, [R1+0x4cc] ;  /* 0x0004cc00019a7983 */ /* 0x000f280000300800 */
[----:B------:R-:W4:Y:S02]  /*8e6e0*/  LDL.LU R151, [R1+0x1e60] ;  /* 0x001e600001977983 */ /* 0x000f240000300800 */
[----:B------:R-:W-:-:S02]  /*8e6f0*/  @P5 LOP3.LUT R30, R30, 0x20, RZ, 0xfc, !PT ;  /* 0x000000201e1e5812 */ /* 0x000fc400078efcff */
[----:B------:R-:W-:Y:S01]  /*8e700*/  LOP3.LUT P5, RZ, R155, 0x80, RZ, 0xc0, !PT ;  /* 0x000000809bff7812 */ /* 0x000fe200078ac0ff */
[----:B------:R-:W4:Y:S01]  /*8e710*/  LDL.LU R149, [R1+0x1cc0] ;  /* 0x001cc00001957983 */ /* 0x000f220000300800 */
[----:B------:R-:W-:-:S03]  /*8e720*/  LOP3.LUT R30, R30, 0xffffffbf, RZ, 0xc0, !PT ;  /* 0xffffffbf1e1e7812 */ /* 0x000fc600078ec0ff */
[----:B------:R-:W4:Y:S01]  /*8e730*/  LDL.LU R150, [R1+0x18c0] ;  /* 0x0018c00001967983 */ /* 0x000f220000300800 */
[----:B------:R-:W-:-:S03]  /*8e740*/  IMAD.WIDE R72, R141, 0x4, R8 ;  /* 0x000000048d487825 */ /* 0x000fc600078e0208 */
[----:B------:R-:W4:Y:S04]  /*8e750*/  LDL.LU R147, [R1+0x14c0] ;  /* 0x0014c00001937983 */ /* 0x000f280000300800 */
[----:B------:R-:W-:Y:S02]  /*8e760*/  @P5 LOP3.LUT R30, R30, 0x40, RZ, 0xfc, !PT ;  /* 0x000000401e1e5812 */ /* 0x000fe400078efcff */
[----:B------:R-:W-:Y:S02]  /*8e770*/  LOP3.LUT P5, RZ, R155, 0x40, RZ, 0xc0, !PT ;  /* 0x000000409bff7812 */ /* 0x000fe400078ac0ff */
[----:B------:R-:W-:-:S11]  /*8e780*/  LOP3.LUT R30, R30, 0xffffff7f, RZ, 0xc0, !PT ;  /* 0xffffff7f1e1e7812 */ /* 0x000fd600078ec0ff */
[----:B------:R-:W-:Y:S02]  /*8e790*/  @P5 LOP3.LUT R30, R30, 0x80, RZ, 0xfc, !PT ;  /* 0x000000801e1e5812 */ /* 0x000fe400078efcff */
[----:B------:R-:W-:Y:S02]  /*8e7a0*/  LOP3.LUT P5, RZ, R155, 0x20, RZ, 0xc0, !PT ;  /* 0x000000209bff7812 */ /* 0x000fe400078ac0ff */
[----:B------:R-:W-:-:S11]  /*8e7b0*/  LOP3.LUT R30, R30, 0xfffffeff, RZ, 0xc0, !PT ;  /* 0xfffffeff1e1e7812 */ /* 0x000fd600078ec0ff */
[----:B------:R-:W-:Y:S02]  /*8e7c0*/  @P5 LOP3.LUT R30, R30, 0x100, RZ, 0xfc, !PT ;  /* 0x000001001e1e5812 */ /* 0x000fe400078efcff */
[----:B------:R-:W-:Y:S02]  /*8e7d0*/  LOP3.LUT P5, RZ, R155, 0x10, RZ, 0xc0, !PT ;  /* 0x000000109bff7812 */ /* 0x000fe400078ac0ff */
[----:B------:R-:W-:Y:S01]  /*8e7e0*/  LOP3.LUT R30, R30, 0xfffffdff, RZ, 0xc0, !PT ;  /* 0xfffffdff1e1e7812 */ /* 0x000fe200078ec0ff */
[----:B------:R1:W-:Y:S10]  /*8e7f0*/  @P2 STG.E desc[UR4][R72.64], R144 ;  /* 0x0000009048002986 */ /* 0x0003f4000c101904 */
[----:B------:R-:W-:-:S02]  /*8e800*/  @P5 LOP3.LUT R30, R30, 0x200, RZ, 0xfc, !PT ;  /* 0x000002001e1e5812 */ /* 0x000fc400078efcff */
[----:B------:R-:W-:Y:S01]  /*8e810*/  LOP3.LUT P5, RZ, R155, 0x8, RZ, 0xc0, !PT ;  /* 0x000000089bff7812 */ /* 0x000fe200078ac0ff */
[----:B-1----:R-:W-:Y:S01]  /*8e820*/  IMAD.WIDE R72, R141, 0x4, R4 ;  /* 0x000000048d487825 */ /* 0x002fe200078e0204 */
[----:B------:R-:W-:-:S04]  /*8e830*/  LOP3.LUT R30, R30, 0xfffffbff, RZ, 0xc0, !PT ;  /* 0xfffffbff1e1e7812 */ /* 0x000fc800078ec0ff */
[----:B------:R1:W-:Y:S07]  /*8e840*/  @P1 STG.E desc[UR4][R72.64], R143 ;  /* 0x0000008f48001986 */ /* 0x0003ee000c101904 */
[----:B------:R-:W-:Y:S02]  /*8e850*/  @P5 LOP3.LUT R30, R30, 0x400, RZ, 0xfc, !PT ;  /* 0x000004001e1e5812 */ /* 0x000fe400078efcff */
[----:B------:R-:W-:Y:S01]  /*8e860*/  LOP3.LUT P5, RZ, R155, 0x2, RZ, 0xc0, !PT ;  /* 0x000000029bff7812 */ /* 0x000fe200078ac0ff */
[----:B-1----:R-:W4:Y:S01]  /*8e870*/  LDL.LU R143, [R1+0x221c] ;  /* 0x00221c00018f7983 */ /* 0x002f220000300800 */
[----:B------:R-:W-:-:S03]  /*8e880*/  LOP3.LUT R30, R30, 0xfffff7ff, RZ, 0xc0, !PT ;  /* 0xfffff7ff1e1e7812 */ /* 0x000fc600078ec0ff */
[----:B------:R-:W4:Y:S01]  /*8e890*/  LDL.LU R145, [R1+0x10c0] ;  /* 0x0010c00001917983 */ /* 0x000f220000300800 */
[----:B------:R-:W-:-:S03]  /*8e8a0*/  IMAD.WIDE R72, R141, 0x4, R6 ;  /* 0x000000048d487825 */ /* 0x000fc600078e0206 */
[----:B------:R-:W4:Y:S04]  /*8e8b0*/  LDL.LU R146, [R1+0x8d0] ;  /* 0x0008d00001927983 */ /* 0x000f280000300800 */
[----:B------:R-:W-:Y:S02]  /*8e8c0*/  @P5 LOP3.LUT R30, R30, 0x800, RZ, 0xfc, !PT ;  /* 0x000008001e1e5812 */ /* 0x000fe400078efcff */
[----:B------:R-:W-:Y:S01]  /*8e8d0*/  LOP3.LUT P5, RZ, R155, 0x1, RZ, 0xc0, !PT ;  /* 0x000000019bff7812 */ /* 0x000fe200078ac0ff */
[----:B------:R1:W-:Y:S04]  /*8e8e0*/  @P0 STG.E desc[UR4][R72.64], R142 ;  /* 0x0000008e48000986 */ /* 0x0003e8000c101904 */
[----:B------:R-:W4:Y:S04]  /*8e8f0*/  LDL.LU R144, [R1+0x4d0] ;  /* 0x0004d00001907983 */ /* 0x000f280000300800 */
[----:B------:R-:W4:Y:S01]  /*8e900*/  LDL.LU R141, [R1+0xd0] ;  /* 0x0000d000018d7983 */ /* 0x000f220000300800 */
[----:B-1----:R-:W-:-:S03]  /*8e910*/  IMAD.WIDE R72, R75, 0x4, R2 ;  /* 0x000000044b487825 */ /* 0x002fc600078e0202 */
[----:B------:R-:W4:Y:S04]  /*8e920*/  LDL.LU R142, [R1+0x2220] ;  /* 0x00222000018e7983 */ /* 0x000f280000300800 */
[----:B------:R1:W-:Y:S02]  /*8e930*/  @P6 STG.E desc[UR4][R72.64], R140 ;  /* 0x0000008c48006986 */ /* 0x0003e4000c101904 */
[----:B-1----:R-:W-:Y:S02]  /*8e940*/  IMAD.WIDE R72, R75, 0x4, R8 ;  /* 0x000000044b487825 */ /* 0x002fe400078e0208 */
[----:B------:R-:W4:Y:S04]  /*8e950*/  LDL.LU R140, [R1+0x1e64] ;  /* 0x001e6400018c7983 */ /* 0x000f280000300800 */
[----:B---3--:R1:W-:Y:S01]  /*8e960*/  @P5 STG.E desc[UR4][R72.64], R139 ;  /* 0x0000008b48005986 */ /* 0x0083e2000c101904 */
[----:B------:R-:W-:-:S03]  /*8e970*/  LOP3.LUT P5, RZ, R30, 0x800, RZ, 0xc0, !PT ;  /* 0x000008001eff7812 */ /* 0x000fc600078ac0ff */
[----:B-1----:R-:W3:Y:S01]  /*8e980*/  LDL.LU R139, [R1+0x1cc4] ;  /* 0x001cc400018b7983 */ /* 0x002ee20000300800 */
[----:B------:R-:W-:-:S09]  /*8e990*/  IMAD.WIDE R72, R75, 0x4, R4 ;  /* 0x000000044b487825 */ /* 0x000fd200078e0204 */
[----:B--2---:R1:W-:Y:S04]  /*8e9a0*/  @P5 STG.E desc[UR4][R72.64], R138 ;  /* 0x0000008a48005986 */ /* 0x0043e8000c101904 */
[----:B-1----:R-:W2:Y:S01]  /*8e9b0*/  LDL.LU R138, [R1+0x18c4] ;  /* 0x0018c400018a7983 */ /* 0x002ea20000300800 */
[----:B------:R-:W-:Y:S01]  /*8e9c0*/  LOP3.LUT P5, RZ, R30, 0x400, RZ, 0xc0, !PT ;  /* 0x000004001eff7812 */ /* 0x000fe200078ac0ff */
[----:B------:R-:W-:-:S12]  /*8e9d0*/  IMAD.WIDE R72, R75, 0x4, R6 ;  /* 0x000000044b487825 */ /* 0x000fd800078e0206 */
[----:B----4-:R1:W-:Y:S01]  /*8e9e0*/  @P5 STG.E desc[UR4][R72.64], R154 ;  /* 0x0000009a48005986 */ /* 0x0103e2000c101904 */
[----:B------:R-:W-:Y:S01]  /*8e9f0*/  LOP3.LUT P5, RZ, R30, 0x200, RZ, 0xc0, !PT ;  /* 0x000002001eff7812 */ /* 0x000fe200078ac0ff */
[----:B-1----:R-:W-:-:S12]  /*8ea00*/  IMAD.WIDE R72, R148, 0x4, R2 ;  /* 0x0000000494487825 */ /* 0x002fd800078e0202 */
[----:B------:R1:W-:Y:S01]  /*8ea10*/  @P5 STG.E desc[UR4][R72.64], R151 ;  /* 0x0000009748005986 */ /* 0x0003e2000c101904 */
[----:B------:R-:W-:Y:S01]  /*8ea20*/  LOP3.LUT P5, RZ, R30, 0x100, RZ, 0xc0, !PT ;  /* 0x000001001eff7812 */ /* 0x000fe200078ac0ff */
[----:B-1----:R-:W-:-:S12]  /*8ea30*/  IMAD.WIDE R72, R148, 0x4, R8 ;  /* 0x0000000494487825 */ /* 0x002fd800078e0208 */
[----:B------:R1:W-:Y:S01]  /*8ea40*/  @P5 STG.E desc[UR4][R72.64], R149 ;  /* 0x0000009548005986 */ /* 0x0003e2000c101904 */
[----:B------:R-:W-:Y:S01]  /*8ea50*/  LOP3.LUT P5, RZ, R30, 0x80, RZ, 0xc0, !PT ;  /* 0x000000801eff7812 */ /* 0x000fe200078ac0ff */
[----:B-1----:R-:W-:-:S12]  /*8ea60*/  IMAD.WIDE R72, R148, 0x4, R4 ;  /* 0x0000000494487825 */ /* 0x002fd800078e0204 */
[----:B------:R1:W-:Y:S01]  /*8ea70*/  @P5 STG.E desc[UR4][R72.64], R150 ;  /* 0x0000009648005986 */ /* 0x0003e2000c101904 */
[----:B------:R-:W-:Y:S02]  /*8ea80*/  LOP3.LUT P5, RZ, R30, 0x40, RZ, 0xc0, !PT ;  /* 0x000000401eff7812 */ /* 0x000fe400078ac0ff */
[C---:B------:R-:W-:Y:S02]  /*8ea90*/  LOP3.LUT P6, RZ, R155.reuse, 0x100, RZ, 0xc0, !PT ;  /* 0x000001009bff7812 */ /* 0x040fe400078cc0ff */
[----:B------:R-:W-:Y:S01]  /*8eaa0*/  LOP3.LUT P0, RZ, R155, 0x200, RZ, 0xc0, !PT ;  /* 0x000002009bff7812 */ /* 0x000fe2000780c0ff */
[----:B-1----:R-:W-:-:S08]  /*8eab0*/  IMAD.WIDE R72, R148, 0x4, R6 ;  /* 0x0000000494487825 */ /* 0x002fd000078e0206 */
[----:B------:R1:W-:Y:S01]  /*8eac0*/  @P5 STG.E desc[UR4][R72.64], R147 ;  /* 0x0000009348005986 */ /* 0x0003e2000c101904 */
[----:B------:R-:W-:Y:S01]  /*8ead0*/  LOP3.LUT P1, RZ, R155, 0x400, RZ, 0xc0, !PT ;  /* 0x000004009bff7812 */ /* 0x000fe2000782c0ff */
[----:B-1----:R-:W-:-:S05]  /*8eae0*/  IMAD.WIDE R72, R143, 0x4, R2 ;  /* 0x000000048f487825 */ /* 0x002fca00078e0202 */
        /* <DEDUP_REMOVED lines=8> */
[----:B-1----:R-:W-:Y:S01]  /*8eb70*/  IMAD.WIDE R72, R143, 0x4, R6 ;  /* 0x000000048f487825 */ /* 0x002fe200078e0206 */
[----:B------:R-:W-:Y:S01]  /*8eb80*/  LOP3.LUT P5, RZ, R30, 0x20, RZ, 0xc0, !PT ;  /* 0x000000201eff7812 */ /* 0x000fe200078ac0ff */
[----:B------:R-:W4:Y:S04]  /*8eb90*/  LDL.LU R143, [R1+0x14c4] ;  /* 0x0014c400018f7983 */ /* 0x000f280000300800 */
[----:B------:R1:W-:Y:S02]  /*8eba0*/  @P2 STG.E desc[UR4][R72.64], R141 ;  /* 0x0000008d48002986 */ /* 0x0003e4000c101904 */
[----:B-1----:R-:W-:-:S02]  /*8ebb0*/  IMAD.WIDE R72, R142, 0x4, R2 ;  /* 0x000000048e487825 */ /* 0x002fc400078e0202 */
[----:B------:R-:W4:Y:S04]  /*8ebc0*/  LDL.LU R141, [R1+0x10c4] ;  /* 0x0010c400018d7983 */ /* 0x000f280000300800 */
[----:B------:R1:W-:Y:S02]  /*8ebd0*/  @P3 STG.E desc[UR4][R72.64], R140 ;  /* 0x0000008c48003986 */ /* 0x0003e4000c101904 */
[C---:B-1----:R-:W-:Y:S02]  /*8ebe0*/  IMAD.WIDE R72, R142.reuse, 0x4, R8 ;  /* 0x000000048e487825 */ /* 0x042fe400078e0208 */
[----:B------:R-:W4:Y:S04]  /*8ebf0*/  LDL.LU R140, [R1+0x8d4] ;  /* 0x0008d400018c7983 */ /* 0x000f280000300800 */
[----:B---3--:R1:W-:Y:S02]  /*8ec00*/  @P4 STG.E desc[UR4][R72.64], R139 ;  /* 0x0000008b48004986 */ /* 0x0083e4000c101904 */
[----:B-1----:R-:W-:-:S02]  /*8ec10*/  IMAD.WIDE R72, R142, 0x4, R4 ;  /* 0x000000048e487825 */ /* 0x002fc400078e0204 */
[----:B------:R-:W3:Y:S04]  /*8ec20*/  LDL.LU R139, [R1+0x4d4] ;  /* 0x0004d400018b7983 */ /* 0x000ee80000300800 */
[----:B--2---:R1:W-:Y:S04]  /*8ec30*/  @P5 STG.E desc[UR4][R72.64], R138 ;  /* 0x0000008a48005986 */ /* 0x0043e8000c101904 */
[----:B-1----:R-:W2:Y:S04]  /*8ec40*/  LDL.LU R138, [R1+0x2224] ;  /* 0x00222400018a7983 */ /* 0x002ea80000300800 */
[----:B------:R-:W3:Y:S01]  /*8ec50*/  LDL.LU R248, [R1+0xd4] ;  /* 0x0000d40001f87983 */ /* 0x000ee20000300800 */
[----:B------:R-:W-:-:S03]  /*8ec60*/  IMAD.WIDE R72, R142, 0x4, R6 ;  /* 0x000000048e487825 */ /* 0x000fc600078e0206 */
[----:B------:R-:W3:Y:S04]  /*8ec70*/  LDL.LU R154, [R1+0x2228] ;  /* 0x00222800019a7983 */ /* 0x000ee80000300800 */
        /* <DEDUP_REMOVED lines=8> */
[----:B------:R-:W3:Y:S01]  /*8ed00*/  LDL.LU R148, [R1+0x4d8] ;  /* 0x0004d80001947983 */ /* 0x000ee20000300800 */
[----:B------:R-:W-:-:S02]  /*8ed10*/  LOP3.LUT P2, RZ, R155, 0x8000, RZ, 0xc0, !PT ;  /* 0x000080009bff7812 */ /* 0x000fc4000784c0ff */
[C---:B------:R-:W-:Y:S01]  /*8ed20*/  LOP3.LUT P3, RZ, R155.reuse, 0x10000, RZ, 0xc0, !PT ;  /* 0x000100009bff7812 */ /* 0x040fe2000786c0ff */
[----:B------:R-:W3:Y:S01]  /*8ed30*/  LDL.LU R145, [R1+0xd8] ;  /* 0x0000d80001917983 */ /* 0x000ee20000300800 */
[----:B------:R-:W-:-:S03]  /*8ed40*/  LOP3.LUT P4, RZ, R155, 0x20000, RZ, 0xc0, !PT ;  /* 0x000200009bff7812 */ /* 0x000fc6000788c0ff */
[----:B------:R-:W3:Y:S01]  /*8ed50*/  LDL.LU R146, [R1+0x1e6c] ;  /* 0x001e6c0001927983 */ /* 0x000ee20000300800 */
[----:B------:R-:W-:-:S03]  /*8ed60*/  LOP3.LUT P5, RZ, R155, 0x40000, RZ, 0xc0, !PT ;  /* 0x000400009bff7812 */ /* 0x000fc600078ac0ff */
[----:B------:R-:W3:Y:S01]  /*8ed70*/  LDL.LU R144, [R1+0x1ccc] ;  /* 0x001ccc0001907983 */ /* 0x000ee20000300800 */
[----:B------:R-:W-:Y:S02]  /*8ed80*/  LOP3.LUT P6, RZ, R155, 0x8000000, RZ, 0xc0, !PT ;  /* 0x080000009bff7812 */ /* 0x000fe400078cc0ff */
[----:B------:R-:W-:Y:S01]  /*8ed90*/  LOP3.LUT R31, R31, 0xdfffffff, RZ, 0xc0, !PT ;  /* 0xdfffffff1f1f7812 */ /* 0x000fe200078ec0ff */
[----:B----4-:R2:W-:Y:S10]  /*8eda0*/  @P2 STG.E desc[UR4][R72.64], R143 ;  /* 0x0000008f48002986 */ /* 0x0105f4000c101904 */
[----:B------:R-:W-:-:S02]  /*8edb0*/  @P6 LOP3.LUT R31, R31, 0x20000000, RZ, 0xfc, !PT ;  /* 0x200000001f1f6812 */ /* 0x000fc400078efcff */
[----:B------:R-:W-:Y:S02]  /*8edc0*/  LOP3.LUT P6, RZ, R155, 0x4000000, RZ, 0xc0, !PT ;  /* 0x040000009bff7812 */ /* 0x000fe400078cc0ff */
[----:B------:R-:W-:-:S11]  /*8edd0*/  LOP3.LUT R31, R31, 0xbfffffff, RZ, 0xc0, !PT ;  /* 0xbfffffff1f1f7812 */ /* 0x000fd600078ec0ff */
[----:B------:R-:W-:Y:S02]  /*8ede0*/  @P6 LOP3.LUT R31, R31, 0x40000000, RZ, 0xfc, !PT ;  /* 0x400000001f1f6812 */ /* 0x000fe400078efcff */
[----:B------:R-:W-:Y:S02]  /*8edf0*/  LOP3.LUT P6, RZ, R155, 0x2000000, RZ, 0xc0, !PT ;  /* 0x020000009bff7812 */ /* 0x000fe400078cc0ff */
[----:B------:R-:W-:-:S11]  /*8ee00*/  LOP3.LUT R31, R31, 0x7fffffff, RZ, 0xc0, !PT ;  /* 0x7fffffff1f1f7812 */ /* 0x000fd600078ec0ff */
[----:B------:R-:W-:Y:S02]  /*8ee10*/  @P6 LOP3.LUT R31, R31, 0x80000000, RZ, 0xfc, !PT ;  /* 0x800000001f1f6812 */ /* 0x000fe400078efcff */
[----:B------:R-:W-:Y:S02]  /*8ee20*/  LOP3.LUT P6, RZ, R155, 0x1000000, RZ, 0xc0, !PT ;  /* 0x010000009bff7812 */ /* 0x000fe400078cc0ff */
[----:B------:R-:W-:-:S11]  /*8ee30*/  LOP3.LUT R30, R30, 0xfffffffe, RZ, 0xc0, !PT ;  /* 0xfffffffe1e1e7812 */ /* 0x000fd600078ec0ff */
[----:B------:R-:W-:Y:S02]  /*8ee40*/  @P6 LOP3.LUT R30, R30, 0x1, RZ, 0xfc, !PT ;  /* 0x000000011e1e6812 */ /* 0x000fe400078efcff */
[----:B------:R-:W-:Y:S01]  /*8ee50*/  LOP3.LUT P6, RZ, R155, 0x800000, RZ, 0xc0, !PT ;  /* 0x008000009bff7812 */ /* 0x000fe200078cc0ff */
[----:B--2---:R-:W-:-:S05]  /*8ee60*/  IMAD.WIDE R72, R138, 0x4, R2 ;  /* 0x000000048a487825 */ /* 0x004fca00078e0202 */
[----:B------:R1:W-:Y:S02]  /*8ee70*/  @P3 STG.E desc[UR4][R72.64], R141 ;  /* 0x0000008d48003986 */ /* 0x0003e4000c101904 */
[C---:B-1----:R-:W-:Y:S02]  /*8ee80*/  IMAD.WIDE R72, R138.reuse, 0x4, R8 ;  /* 0x000000048a487825 */ /* 0x042fe400078e0208 */
[----:B------:R-:W2:Y:S04]  /*8ee90*/  LDL.LU R141, [R1+0x18cc] ;  /* 0x0018cc00018d7983 */ /* 0x000ea80000300800 */
[----:B------:R1:W-:Y:S02]  /*8eea0*/  @P4 STG.E desc[UR4][R72.64], R140 ;  /* 0x0000008c48004986 */ /* 0x0003e4000c101904 */
[----:B-1----:R-:W-:-:S02]  /*8eeb0*/  IMAD.WIDE R72, R138, 0x4, R4 ;  /* 0x000000048a487825 */ /* 0x002fc400078e0204 */
[----:B------:R-:W4:Y:S04]  /*8eec0*/  LDL.LU R140, [R1+0x14cc] ;  /* 0x0014cc00018c7983 */ /* 0x000f280000300800 */
[----:B---3--:R1:W-:Y:S02]  /*8eed0*/  @P5 STG.E desc[UR4][R72.64], R139 ;  /* 0x0000008b48005986 */ /* 0x0083e4000c101904 */
[----:B-1----:R-:W-:Y:S02]  /*8eee0*/  IMAD.WIDE R72, R138, 0x4, R6 ;  /* 0x000000048a487825 */ /* 0x002fe400078e0206 */
[----:B------:R-:W3:Y:S04]  /*8eef0*/  LDL.LU R139, [R1+0x10cc] ;  /* 0x0010cc00018b7983 */ /* 0x000ee80000300800 */
[----:B------:R-:W3:Y:S04]  /*8ef00*/  LDL.LU R138, [R1+0x8dc] ;  /* 0x0008dc00018a7983 */ /* 0x000ee80000300800 */
[----:B------:R-:W3:Y:S01]  /*8ef10*/  LDL.LU R143, [R1+0x2234] ;  /* 0x00223400018f7983 */ /* 0x000ee20000300800 */
[----:B------:R-:W-:-:S04]  /*8ef20*/  LOP3.LUT R30, R30, 0xfffffffd, RZ, 0xc0, !PT ;  /* 0xfffffffd1e1e7812 */ /* 0x000fc800078ec0ff */
        /* <DEDUP_REMOVED lines=10> */
[----:B------:R-:W-:-:S13]  /*8efd0*/  LOP3.LUT P6, RZ, R155, 0x80000, RZ, 0xc0, !PT ;  /* 0x000800009bff7812 */ /* 0x000fda00078cc0ff */
[----:B------:R1:W-:Y:S01]  /*8efe0*/  @P6 STG.E desc[UR4][R72.64], R248 ;  /* 0x000000f848006986 */ /* 0x0003e2000c101904 */
        /* <DEDUP_REMOVED lines=35> */
[----:B------:R-:W3:Y:S04]  /*8f220*/  LDL.LU R144, [R1+0x4dc] ;  /* 0x0004dc0001907983 */ /* 0x000ee80000300800 */
[----:B--2---:R1:W-:Y:S02]  /*8f230*/  @P2 STG.E desc[UR4][R72.64], R141 ;  /* 0x0000008d48002986 */ /* 0x0043e4000c101904 */
[----:B-1----:R-:W-:-:S02]  /*8f240*/  IMAD.WIDE R72, R142, 0x4, R6 ;  /* 0x000000048e487825 */ /* 0x002fc400078e0206 */
[----:B------:R-:W2:Y:S04]  /*8f250*/  LDL.LU R142, [R1+0xdc] ;  /* 0x0000dc00018e7983 */ /* 0x000ea80000300800 */
[----:B----4-:R1:W-:Y:S04]  /*8f260*/  @P3 STG.E desc[UR4][R72.64], R140 ;  /* 0x0000008c48003986 */ /* 0x0103e8000c101904 */
[----:B------:R-:W4:Y:S04]  /*8f270*/  LDL.LU R141, [R1+0x1cd0] ;  /* 0x001cd000018d7983 */ /* 0x000f280000300800 */
[----:B-1----:R-:W4:Y:S01]  /*8f280*/  LDL.LU R140, [R1+0x18d0] ;  /* 0x0018d000018c7983 */ /* 0x002f220000300800 */
[----:B---3--:R-:W-:-:S05]  /*8f290*/  IMAD.WIDE R72, R143, 0x4, R2 ;  /* 0x000000048f487825 */ /* 0x008fca00078e0202 */
[----:B------:R1:W-:Y:S02]  /*8f2a0*/  @P4 STG.E desc[UR4][R72.64], R139 ;  /* 0x0000008b48004986 */ /* 0x0003e4000c101904 */
[----:B-1----:R-:W-:Y:S02]  /*8f2b0*/  IMAD.WIDE R72, R143, 0x4, R8 ;  /* 0x000000048f487825 */ /* 0x002fe400078e0208 */
[----:B------:R-:W3:Y:S04]  /*8f2c0*/  LDL.LU R139, [R1+0x14d0] ;  /* 0x0014d000018b7983 */ /* 0x000ee80000300800 */
[----:B------:R1:W-:Y:S04]  /*8f2d0*/  @P5 STG.E desc[UR4][R72.64], R138 ;  /* 0x0000008a48005986 */ /* 0x0003e8000c101904 */
[----:B-1----:R-:W4:Y:S01]  /*8f2e0*/  LDL.LU R138, [R1+0x2238] ;  /* 0x00223800018a7983 */ /* 0x002f220000300800 */
[----:B------:R-:W-:-:S03]  /*8f2f0*/  LOP3.LUT P6, RZ, R0, 0x4000, RZ, 0xc0, !PT ;  /* 0x0000400000ff7812 */ /* 0x000fc600078cc0ff */
[----:B------:R-:W3:Y:S01]  /*8f300*/  LDL.LU R136, [R1+0x10d0] ;  /* 0x0010d00001887983 */ /* 0x000ee20000300800 */
[----:B------:R-:W-:-:S03]  /*8f310*/  LOP3.LUT R31, R31, 0xffdfffff, RZ, 0xc0, !PT ;  /* 0xffdfffff1f1f7812 */ /* 0x000fc600078ec0ff */
[----:B------:R-:W3:Y:S04]  /*8f320*/  LDL.LU R151, [R1+0x223c] ;  /* 0x00223c0001977983 */ /* 0x000ee80000300800 */
[----:B------:R-:W3:Y:S02]  /*8f330*/  LDL.LU R137, [R1+0xcd0] ;  /* 0x000cd00001897983 */ /* 0x000ee40000300800 */
[----:B------:R-:W-:Y:S02]  /*8f340*/  @P6 LOP3.LUT R31, R31, 0x200000, RZ, 0xfc, !PT ;  /* 0x002000001f1f6812 */ /* 0x000fe400078efcff */
[----:B------:R-:W-:Y:S01]  /*8f350*/  LOP3.LUT P6, RZ, R0, 0x2000, RZ, 0xc0, !PT ;  /* 0x0000200000ff7812 */ /* 0x000fe200078cc0ff */
[----:B------:R-:W3:Y:S01]  /*8f360*/  LDL.LU R75, [R1+0x8e0] ;  /* 0x0008e000014b7983 */ /* 0x000ee20000300800 */
[----:B------:R-:W-:-:S03]  /*8f370*/  LOP3.LUT R31, R31, 0xffbfffff, RZ, 0xc0, !PT ;  /* 0xffbfffff1f1f7812 */ /* 0x000fc600078ec0ff */
[----:B------:R-:W3:Y:S04]  /*8f380*/  LDL.LU R154, [R1+0x4e0] ;  /* 0x0004e000019a7983 */ /* 0x000ee80000300800 */
[----:B------:R-:W3:Y:S04]  /*8f390*/  LDL.LU R149, [R1+0xe0] ;  /* 0x0000e00001957983 */ /* 0x000ee80000300800 */
[----:B------:R-:W-:Y:S01]  /*8f3a0*/  @P6 LOP3.LUT R31, R31, 0x400000, RZ, 0xfc, !PT ;  /* 0x004000001f1f6812 */ /* 0x000fe200078efcff */
[----:B------:R-:W3:Y:S01]  /*8f3b0*/  LDL.LU R150, [R1+0x1cd4] ;  /* 0x001cd40001967983 */ /* 0x000ee20000300800 */
[----:B------:R-:W-:-:S02]  /*8f3c0*/  LOP3.LUT P6, RZ, R0, 0x1000, RZ, 0xc0, !PT ;  /* 0x0000100000ff7812 */ /* 0x000fc400078cc0ff */
[----:B------:R-:W-:Y:S01]  /*8f3d0*/  LOP3.LUT R31, R31, 0xff7fffff, RZ, 0xc0, !PT ;  /* 0xff7fffff1f1f7812 */ /* 0x000fe200078ec0ff */
[----:B------:R-:W3:Y:S04]  /*8f3e0*/  LDL.LU R148, [R1+0x18d4] ;  /* 0x0018d40001947983 */ /* 0x000ee80000300800 */
[----:B------:R-:W3:Y:S04]  /*8f3f0*/  LDL.LU R147, [R1+0x14d4] ;  /* 0x0014d40001937983 */ /* 0x000ee80000300800 */
[----:B------:R-:W3:Y:S02]  /*8f400*/  LDL.LU R145, [R1+0x2240] ;  /* 0x0022400001917983 */ /* 0x000ee40000300800 */
[----:B------:R-:W-:-:S02]  /*8f410*/  @P6 LOP3.LUT R31, R31, 0x800000, RZ, 0xfc, !PT ;  /* 0x008000001f1f6812 */ /* 0x000fc400078efcff */
[C---:B------:R-:W-:Y:S02]  /*8f420*/  LOP3.LUT P6, RZ, R0.reuse, 0x800, RZ, 0xc0, !PT ;  /* 0x0000080000ff7812 */ /* 0x040fe400078cc0ff */
[C---:B------:R-:W-:Y:S02]  /*8f430*/  LOP3.LUT P2, RZ, R0.reuse, 0x4, RZ, 0xc0, !PT ;  /* 0x0000000400ff7812 */ /* 0x040fe4000784c0ff */
[----:B------:R-:W-:Y:S01]  /*8f440*/  LOP3.LUT P3, RZ, R0, 0x8, RZ, 0xc0, !PT ;  /* 0x0000000800ff7812 */ /* 0x000fe2000786c0ff */
[----:B------:R-:W-:Y:S01]  /*8f450*/  IMAD.WIDE R72, R143, 0x4, R4 ;  /* 0x000000048f487825 */ /* 0x000fe200078e0204 */
[----:B------:R-:W-:Y:S01]  /*8f460*/  LOP3.LUT R31, R31, 0xfeffffff, RZ, 0xc0, !PT ;  /* 0xfeffffff1f1f7812 */ /* 0x000fe200078ec0ff */
[----:B------:R-:W3:Y:S06]  /*8f470*/  LDL.LU R146, [R1+0x10d4] ;  /* 0x0010d40001927983 */ /* 0x000eec0000300800 */
[----:B------:R-:W-:-:S02]  /*8f480*/  @P6 LOP3.LUT R31, R31, 0x1000000, RZ, 0xfc, !PT ;  /* 0x010000001f1f6812 */ /* 0x000fc400078efcff */
[----:B------:R-:W-:Y:S02]  /*8f490*/  LOP3.LUT P6, RZ, R0, 0x400, RZ, 0xc0, !PT ;  /* 0x0000040000ff7812 */ /* 0x000fe400078cc0ff */
[----:B------:R-:W-:-:S11]  /*8f4a0*/  LOP3.LUT R31, R31, 0xfdffffff, RZ, 0xc0, !PT ;  /* 0xfdffffff1f1f7812 */ /* 0x000fd600078ec0ff */
[----:B------:R-:W-:Y:S02]  /*8f4b0*/  @P6 LOP3.LUT R31, R31, 0x2000000, RZ, 0xfc, !PT ;  /* 0x020000001f1f6812 */ /* 0x000fe400078efcff */
[----:B------:R-:W-:Y:S02]  /*8f4c0*/  LOP3.LUT P6, RZ, R0, 0x200, RZ, 0xc0, !PT ;  /* 0x0000020000ff7812 */ /* 0x000fe400078cc0ff */
[----:B------:R-:W-:-:S11]  /*8f4d0*/  LOP3.LUT R31, R31, 0xfbffffff, RZ, 0xc0, !PT ;  /* 0xfbffffff1f1f7812 */ /* 0x000fd600078ec0ff */
[----:B------:R-:W-:Y:S02]  /*8f4e0*/  @P6 LOP3.LUT R31, R31, 0x4000000, RZ, 0xfc, !PT ;  /* 0x040000001f1f6812 */ /* 0x000fe400078efcff */
[C---:B------:R-:W-:Y:S02]  /*8f4f0*/  LOP3.LUT P6, RZ, R0.reuse, 0x100, RZ, 0xc0, !PT ;  /* 0x0000010000ff7812 */ /* 0x040fe400078cc0ff */
[----:B------:R-:W-:Y:S02]  /*8f500*/  LOP3.LUT R31, R31, 0xf7ffffff, RZ, 0xc0, !PT ;  /* 0xf7ffffff1f1f7812 */ /* 0x000fe400078ec0ff */
[----:B------:R-:W-:-:S09]  /*8f510*/  LOP3.LUT P4, RZ, R0, 0x10, RZ, 0xc0, !PT ;  /* 0x0000001000ff7812 */ /* 0x000fd2000788c0ff */
[----:B------:R-:W-:Y:S02]  /*8f520*/  @P6 LOP3.LUT R31, R31, 0x8000000, RZ, 0xfc, !PT ;  /* 0x080000001f1f6812 */ /* 0x000fe400078efcff */
[C---:B------:R-:W-:Y:S02]  /*8f530*/  LOP3.LUT P6, RZ, R0.reuse, 0x80, RZ, 0xc0, !PT ;  /* 0x0000008000ff7812 */ /* 0x040fe400078cc0ff */
[----:B------:R-:W-:Y:S02]  /*8f540*/  LOP3.LUT P5, RZ, R0, 0x20, RZ, 0xc0, !PT ;  /* 0x0000002000ff7812 */ /* 0x000fe400078ac0ff */
[----:B------:R-:W-:-:S09]  /*8f550*/  LOP3.LUT R31, R31, 0xefffffff, RZ, 0xc0, !PT ;  /* 0xefffffff1f1f7812 */ /* 0x000fd200078ec0ff */
[----:B------:R-:W-:Y:S02]  /*8f560*/  @P6 LOP3.LUT R31, R31, 0x10000000, RZ, 0xfc, !PT ;  /* 0x100000001f1f6812 */ /* 0x000fe400078efcff */
[----:B------:R-:W-:Y:S01]  /*8f570*/  LOP3.LUT P6, RZ, R0, 0x40, RZ, 0xc0, !PT ;  /* 0x0000004000ff7812 */ /* 0x000fe200078cc0ff */
[----:B------:R1:W-:Y:S02]  /*8f580*/  @P2 STG.E desc[UR4][R72.64], R144 ;  /* 0x0000009048002986 */ /* 0x0003e4000c101904 */
[----:B-1----:R-:W-:-:S05]  /*8f590*/  IMAD.WIDE R72, R143, 0x4, R6 ;  /* 0x000000048f487825 */ /* 0x002fca00078e0206 */
[----:B--2---:R1:W-:Y:S04]  /*8f5a0*/  @P3 STG.E desc[UR4][R72.64], R142 ;  /* 0x0000008e48003986 */ /* 0x0043e8000c101904 */
[----:B-1----:R-:W2:Y:S04]  /*8f5b0*/  LDL.LU R142, [R1+0x2244] ;  /* 0x00224400018e7983 */ /* 0x002ea80000300800 */
[----:B------:R-:W2:Y:S04]  /*8f5c0*/  LDL.LU R144, [R1+0xcd4] ;  /* 0x000cd40001907983 */ /* 0x000ea80000300800 */
[----:B------:R-:W2:Y:S01]  /*8f5d0*/  LDL.LU R143, [R1+0x8e4] ;  /* 0x0008e400018f7983 */ /* 0x000ea20000300800 */
[----:B----4-:R-:W-:-:S05]  /*8f5e0*/  IMAD.WIDE R72, R138, 0x4, R2 ;  /* 0x000000048a487825 */ /* 0x010fca00078e0202 */
[----:B------:R1:W-:Y:S02]  /*8f5f0*/  @P4 STG.E desc[UR4][R72.64], R141 ;  /* 0x0000008d48004986 */ /* 0x0003e4000c101904 */
[C---:B-1----:R-:W-:Y:S02]  /*8f600*/  IMAD.WIDE R72, R138.reuse, 0x4, R8 ;  /* 0x000000048a487825 */ /* 0x042fe400078e0208 */
[----:B------:R-:W4:Y:S04]  /*8f610*/  LDL.LU R141, [R1+0x4e4] ;  /* 0x0004e400018d7983 */ /* 0x000f280000300800 */
[----:B------:R1:W-:Y:S02]  /*8f620*/  @P5 STG.E desc[UR4][R72.64], R140 ;  /* 0x0000008c48005986 */ /* 0x0003e4000c101904 */
[----:B-1----:R-:W-:-:S02]  /*8f630*/  IMAD.WIDE R72, R138, 0x4, R4 ;  /* 0x000000048a487825 */ /* 0x002fc400078e0204 */
[----:B------:R-:W4:Y:S04]  /*8f640*/  LDL.LU R140, [R1+0xe4] ;  /* 0x0000e400018c7983 */ /* 0x000f280000300800 */
[----:B---3--:R1:W-:Y:S02]  /*8f650*/  @P6 STG.E desc[UR4][R72.64], R139 ;  /* 0x0000008b48006986 */ /* 0x0083e4000c101904 */
[----:B-1----:R-:W-:Y:S02]  /*8f660*/  IMAD.WIDE R72, R138, 0x4, R6 ;  /* 0x000000048a487825 */ /* 0x002fe400078e0206 */
[----:B------:R-:W3:Y:S04]  /*8f670*/  LDL.LU R138, [R1+0x1cd8] ;  /* 0x001cd800018a7983 */ /* 0x000ee80000300800 */
[----:B------:R-:W3:Y:S01]  /*8f680*/  LDL.LU R139, [R1+0x2248] ;  /* 0x00224800018b7983 */ /* 0x000ee20000300800 */
        /* <DEDUP_REMOVED lines=18> */
[----:B-1----:R-:W-:Y:S01]  /*8f7b0*/  IMAD.WIDE R72, R145, 0x4, R8 ;  /* 0x0000000491487825 */ /* 0x002fe200078e0208 */
[----:B------:R-:W-:Y:S01]  /*8f7c0*/  LOP3.LUT P0, RZ, R0, 0x8000, RZ, 0xc0, !PT ;  /* 0x0000800000ff7812 */ /* 0x000fe2000780c0ff */
[----:B------:R-:W3:Y:S10]  /*8f7d0*/  LDL.LU R150, [R1+0x2250] ;  /* 0x0022500001967983 */ /* 0x000ef40000300800 */
[----:B------:R1:W-:Y:S01]  /*8f7e0*/  @P6 STG.E desc[UR4][R72.64], R148 ;  /* 0x0000009448006986 */ /* 0x0003e2000c101904 */
[----:B------:R-:W-:-:S02]  /*8f7f0*/  LOP3.LUT P6, RZ, R31, 0x200000, RZ, 0xc0, !PT ;  /* 0x002000001fff7812 */ /* 0x000fc400078cc0ff */
[----:B------:R-:W-:Y:S01]  /*8f800*/  LOP3.LUT P1, RZ, R0, 0x10000, RZ, 0xc0, !PT ;  /* 0x0001000000ff7812 */ /* 0x000fe2000782c0ff */
[----:B-1----:R-:W-:-:S10]  /*8f810*/  IMAD.WIDE R72, R145, 0x4, R4 ;  /* 0x0000000491487825 */ /* 0x002fd400078e0204 */
[----:B------:R1:W-:Y:S01]  /*8f820*/  @P6 STG.E desc[UR4][R72.64], R147 ;  /* 0x0000009348006986 */ /* 0x0003e2000c101904 */
[----:B------:R-:W-:Y:S01]  /*8f830*/  LOP3.LUT P2, RZ, R0, 0x20000, RZ, 0xc0, !PT ;  /* 0x0002000000ff7812 */ /* 0x000fe2000784c0ff */
[----:B-1----:R-:W-:-:S05]  /*8f840*/  IMAD.WIDE R72, R145, 0x4, R6 ;  /* 0x0000000491487825 */ /* 0x002fca00078e0206 */
[----:B------:R2:W-:Y:S01]  /*8f850*/  @P0 STG.E desc[UR4][R72.64], R146 ;  /* 0x0000009248000986 */ /* 0x0005e2000c101904 */
[C---:B------:R-:W-:Y:S02]  /*8f860*/  LOP3.LUT P3, RZ, R0.reuse, 0x40000, RZ, 0xc0, !PT ;  /* 0x0004000000ff7812 */ /* 0x040fe4000786c0ff */
[C---:B------:R-:W-:Y:S02]  /*8f870*/  LOP3.LUT P4, RZ, R0.reuse, 0x80000, RZ, 0xc0, !PT ;  /* 0x0008000000ff7812 */ /* 0x040fe4000788c0ff */
[----:B------:R-:W-:Y:S01]  /*8f880*/  LOP3.LUT P5, RZ, R0, 0x100000, RZ, 0xc0, !PT ;  /* 0x0010000000ff7812 */ /* 0x000fe200078ac0ff */
[----:B--2---:R-:W-:-:S05]  /*8f890*/  IMAD.WIDE R72, R142, 0x4, R2 ;  /* 0x000000048e487825 */ /* 0x004fca00078e0202 */
[----:B------:R1:W-:Y:S02]  /*8f8a0*/  @P1 STG.E desc[UR4][R72.64], R144 ;  /* 0x0000009048001986 */ /* 0x0003e4000c101904 */
[----:B-1----:R-:W-:-:S05]  /*8f8b0*/  IMAD.WIDE R72, R142, 0x4, R8 ;  /* 0x000000048e487825 */ /* 0x002fca00078e0208 */
[----:B------:R1:W-:Y:S02]  /*8f8c0*/  @P2 STG.E desc[UR4][R72.64], R143 ;  /* 0x0000008f48002986 */ /* 0x0003e4000c101904 */
[----:B-1----:R-:W-:-:S05]  /*8f8d0*/  IMAD.WIDE R72, R142, 0x4, R4 ;  /* 0x000000048e487825 */ /* 0x002fca00078e0204 */
[----:B----4-:R1:W-:Y:S02]  /*8f8e0*/  @P3 STG.E desc[UR4][R72.64], R141 ;  /* 0x0000008d48003986 */ /* 0x0103e4000c101904 */
[----:B-1----:R-:W-:Y:S02]  /*8f8f0*/  IMAD.WIDE R72, R142, 0x4, R6 ;  /* 0x000000048e487825 */ /* 0x002fe400078e0206 */
[----:B------:R-:W2:Y:S04]  /*8f900*/  LDL.LU R142, [R1+0x18d8] ;  /* 0x0018d800018e7983 */ /* 0x000ea80000300800 */
[----:B------:R1:W-:Y:S04]  /*8f910*/  @P4 STG.E desc[UR4][R72.64], R140 ;  /* 0x0000008c48004986 */ /* 0x0003e8000c101904 */
[----:B-1----:R-:W4:Y:S04]  /*8f920*/  LDL.LU R140, [R1+0x14d8] ;  /* 0x0014d800018c7983 */ /* 0x002f280000300800 */
[----:B------:R-:W4:Y:S04]  /*8f930*/  LDL.LU R244, [R1+0x10d8] ;  /* 0x0010d80001f47983 */ /* 0x000f280000300800 */
[----:B------:R-:W4:Y:S01]  /*8f940*/  LDL.LU R248, [R1+0xcd8] ;  /* 0x000cd80001f87983 */ /* 0x000f220000300800 */
[----:B---3--:R-:W-:-:S03]  /*8f950*/  IMAD.WIDE R72, R139, 0x4, R2 ;  /* 0x000000048b487825 */ /* 0x008fc600078e0202 */
[----:B------:R-:W3:Y:S04]  /*8f960*/  LDL.LU R136, [R1+0x8e8] ;  /* 0x0008e80001887983 */ /* 0x000ee80000300800 */
[----:B------:R1:W-:Y:S04]  /*8f970*/  @P5 STG.E desc[UR4][R72.64], R138 ;  /* 0x0000008a48005986 */ /* 0x0003e8000c101904 */
[----:B-1----:R-:W3:Y:S04]  /*8f980*/  LDL.LU R138, [R1+0x224c] ;  /* 0x00224c00018a7983 */ /* 0x002ee80000300800 */
[----:B------:R-:W3:Y:S01]  /*8f990*/  LDL.LU R137, [R1+0x4e8] ;  /* 0x0004e80001897983 */ /* 0x000ee20000300800 */
[----:B------:R-:W-:-:S02]  /*8f9a0*/  LOP3.LUT P6, RZ, R15, 0x2, RZ, 0xc0, !PT ;  /* 0x000000020fff7812 */ /* 0x000fc400078cc0ff */
[----:B------:R-:W-:Y:S01]  /*8f9b0*/  LOP3.LUT R31, R31, 0xffffdfff, RZ, 0xc0, !PT ;  /* 0xffffdfff1f1f7812 */ /* 0x000fe200078ec0ff */
[----:B------:R-:W3:Y:S04]  /*8f9c0*/  LDL.LU R75, [R1+0xe8] ;  /* 0x0000e800014b7983 */ /* 0x000ee80000300800 */
[----:B------:R-:W3:Y:S04]  /*8f9d0*/  LDL.LU R154, [R1+0x1cdc] ;  /* 0x001cdc00019a7983 */ /* 0x000ee80000300800 */
[----:B------:R-:W3:Y:S02]  /*8f9e0*/  LDL.LU R151, [R1+0x18dc] ;  /* 0x0018dc0001977983 */ /* 0x000ee40000300800 */
[----:B------:R-:W-:-:S02]  /*8f9f0*/  @P6 LOP3.LUT R31, R31, 0x2000, RZ, 0xfc, !PT ;  /* 0x000020001f1f6812 */ /* 0x000fc400078efcff */
        /* <DEDUP_REMOVED lines=9> */
[----:B------:R-:W3:Y:S01]  /*8fa90*/  LDL.LU R146, [R1+0x4ec] ;  /* 0x0004ec0001927983 */ /* 0x000ee20000300800 */
[----:B------:R-:W-:-:S03]  /*8faa0*/  LOP3.LUT P2, RZ, R0, 0x200000, RZ, 0xc0, !PT ;  /* 0x0020000000ff7812 */ /* 0x000fc6000784c0ff */
[----:B------:R-:W3:Y:S01]  /*8fab0*/  LDL.LU R144, [R1+0x2254] ;  /* 0x0022540001907983 */ /* 0x000ee20000300800 */
[C---:B------:R-:W-:Y:S01]  /*8fac0*/  LOP3.LUT P3, RZ, R0.reuse, 0x400000, RZ, 0xc0, !PT ;  /* 0x0040000000ff7812 */ /* 0x040fe2000786c0ff */
[----:B------:R-:W-:Y:S01]  /*8fad0*/  IMAD.WIDE R72, R139, 0x4, R8 ;  /* 0x000000048b487825 */ /* 0x000fe200078e0208 */
[C---:B------:R-:W-:Y:S01]  /*8fae0*/  LOP3.LUT P4, RZ, R0.reuse, 0x800000, RZ, 0xc0, !PT ;  /* 0x0080000000ff7812 */ /* 0x040fe2000788c0ff */
[----:B------:R-:W3:Y:S02]  /*8faf0*/  LDL.LU R143, [R1+0xec] ;  /* 0x0000ec00018f7983 */ /* 0x000ee40000300800 */
[----:B------:R-:W-:Y:S02]  /*8fb00*/  @P6 LOP3.LUT R31, R31, 0x8000, RZ, 0xfc, !PT ;  /* 0x000080001f1f6812 */ /* 0x000fe400078efcff */
[----:B------:R-:W-:Y:S01]  /*8fb10*/  LOP3.LUT P6, RZ, R0, 0x40000000, RZ, 0xc0, !PT ;  /* 0x4000000000ff7812 */ /* 0x000fe200078cc0ff */
[----:B------:R-:W3:Y:S01]  /*8fb20*/  LDL.LU R141, [R1+0x1e70] ;  /* 0x001e7000018d7983 */ /* 0x000ee20000300800 */
        /* <DEDUP_REMOVED lines=12> */
[----:B------:R-:W-:Y:S02]  /*8fbf0*/  LOP3.LUT P6, RZ, R0, 0x4000000, RZ, 0xc0, !PT ;  /* 0x0400000000ff7812 */ /* 0x000fe400078cc0ff */
[----:B------:R-:W-:-:S11]  /*8fc00*/  LOP3.LUT R31, R31, 0xffefffff, RZ, 0xc0, !PT ;  /* 0xffefffff1f1f7812 */ /* 0x000fd600078ec0ff */
[----:B------:R-:W-:Y:S02]  /*8fc10*/  @P6 LOP3.LUT R31, R31, 0x100000, RZ, 0xfc, !PT ;  /* 0x001000001f1f6812 */ /* 0x000fe400078efcff */
[----:B------:R-:W-:Y:S01]  /*8fc20*/  LOP3.LUT P6, RZ, R0, 0x2000000, RZ, 0xc0, !PT ;  /* 0x0200000000ff7812 */ /* 0x000fe200078cc0ff */
[----:B--2---:R1:W-:Y:S02]  /*8fc30*/  @P2 STG.E desc[UR4][R72.64], R142 ;  /* 0x0000008e48002986 */ /* 0x0043e4000c101904 */
[C---:B-1----:R-:W-:Y:S02]  /*8fc40*/  IMAD.WIDE R72, R139.reuse, 0x4, R4 ;  /* 0x000000048b487825 */ /* 0x042fe400078e0204 */
[----:B------:R-:W2:Y:S04]  /*8fc50*/  LDL.LU R142, [R1+0x1ce0] ;  /* 0x001ce000018e7983 */ /* 0x000ea80000300800 */
[----:B----4-:R1:W-:Y:S02]  /*8fc60*/  @P3 STG.E desc[UR4][R72.64], R140 ;  /* 0x0000008c48003986 */ /* 0x0103e4000c101904 */
[----:B-1----:R-:W-:-:S02]  /*8fc70*/  IMAD.WIDE R72, R139, 0x4, R6 ;  /* 0x000000048b487825 */ /* 0x002fc400078e0206 */
[----:B------:R-:W4:Y:S04]  /*8fc80*/  LDL.LU R140, [R1+0x18e0] ;  /* 0x0018e000018c7983 */ /* 0x000f280000300800 */
[----:B------:R3:W-:Y:S04]  /*8fc90*/  @P4 STG.E desc[UR4][R72.64], R244 ;  /* 0x000000f448004986 */ /* 0x0007e8000c101904 */
[----:B------:R-:W2:Y:S01]  /*8fca0*/  LDL.LU R139, [R1+0x2258] ;  /* 0x00225800018b7983 */ /* 0x000ea20000300800 */
[----:B---3--:R-:W-:-:S05]  /*8fcb0*/  IMAD.WIDE R72, R138, 0x4, R2 ;  /* 0x000000048a487825 */ /* 0x008fca00078e0202 */
[----:B------:R1:W-:Y:S02]  /*8fcc0*/  @P5 STG.E desc[UR4][R72.64], R248 ;  /* 0x000000f848005986 */ /* 0x0003e4000c101904 */
[----:B-1----:R-:W-:-:S05]  /*8fcd0*/  IMAD.WIDE R72, R138, 0x4, R8 ;  /* 0x000000048a487825 */ /* 0x002fca00078e0208 */
[----:B------:R1:W-:Y:S01]  /*8fce0*/  @P6 STG.E desc[UR4][R72.64], R136 ;  /* 0x0000008848006986 */ /* 0x0003e2000c101904 */
[----:B------:R-:W-:Y:S01]  /*8fcf0*/  LOP3.LUT P6, RZ, R31, 0x100000, RZ, 0xc0, !PT ;  /* 0x001000001fff7812 */ /* 0x000fe200078cc0ff */
[----:B-1----:R-:W-:-:S12]  /*8fd00*/  IMAD.WIDE R72, R138, 0x4, R4 ;  /* 0x000000048a487825 */ /* 0x002fd800078e0204 */
[----:B------:R1:W-:Y:S02]  /*8fd10*/  @P6 STG.E desc[UR4][R72.64], R137 ;  /* 0x0000008948006986 */ /* 0x0003e4000c101904 */
[----:B-1----:R-:W-:Y:S02]  /*8fd20*/  IMAD.WIDE R72, R138, 0x4, R6 ;  /* 0x000000048a487825 */ /* 0x002fe400078e0206 */
        /* <DEDUP_REMOVED lines=27> */
[----:B------:R-:W-:Y:S01]  /*8fee0*/  LOP3.LUT P3, RZ, R15, 0x20, RZ, 0xc0, !PT ;  /* 0x000000200fff7812 */ /* 0x000fe2000786c0ff */
[----:B-1----:R-:W-:-:S05]  /*8fef0*/  IMAD.WIDE R72, R144, 0x4, R6 ;  /* 0x0000000490487825 */ /* 0x002fca00078e0206 */
[----:B------:R2:W-:Y:S01]  /*8ff00*/  @P1 STG.E desc[UR4][R72.64], R143 ;  /* 0x0000008f48001986 */ /* 0x0005e2000c101904 */
[C---:B------:R-:W-:Y:S02]  /*8ff10*/  LOP3.LUT P4, RZ, R15.reuse, 0x40, RZ, 0xc0, !PT ;  /* 0x000000400fff7812 */ /* 0x040fe4000788c0ff */
[----:B------:R-:W-:Y:S01]  /*8ff20*/  LOP3.LUT P5, RZ, R15, 0x80, RZ, 0xc0, !PT ;  /* 0x000000800fff7812 */ /* 0x000fe200078ac0ff */
[----:B--2---:R-:W-:-:S05]  /*8ff30*/  IMAD.WIDE R72, R139, 0x4, R2 ;  /* 0x000000048b487825 */ /* 0x004fca00078e0202 */
[----:B------:R1:W-:Y:S02]  /*8ff40*/  @P2 STG.E desc[UR4][R72.64], R141 ;  /* 0x0000008d48002986 */ /* 0x0003e4000c101904 */
[----:B-1----:R-:W-:-:S05]  /*8ff50*/  IMAD.WIDE R72, R139, 0x4, R8 ;  /* 0x000000048b487825 */ /* 0x002fca00078e0208 */
[----:B------:R1:W-:Y:S02]  /*8ff60*/  @P3 STG.E desc[UR4][R72.64], R142 ;  /* 0x0000008e48003986 */ /* 0x0003e4000c101904 */
[C---:B-1----:R-:W-:Y:S02]  /*8ff70*/  IMAD.WIDE R72, R139.reuse, 0x4, R4 ;  /* 0x000000048b487825 */ /* 0x042fe400078e0204 */
[----:B------:R-:W2:Y:S04]  /*8ff80*/  LDL.LU R142, [R1+0x10e0] ;  /* 0x0010e000018e7983 */ /* 0x000ea80000300800 */
[----:B----4-:R1:W-:Y:S02]  /*8ff90*/  @P4 STG.E desc[UR4][R72.64], R140 ;  /* 0x0000008c48004986 */ /* 0x0103e4000c101904 */
[----:B-1----:R-:W-:-:S02]  /*8ffa0*/  IMAD.WIDE R72, R139, 0x4, R6 ;  /* 0x000000048b487825 */ /* 0x002fc400078e0206 */
[----:B------:R-:W4:Y:S04]  /*8ffb0*/  LDL.LU R140, [R1+0xce0] ;  /* 0x000ce000018c7983 */ /* 0x000f280000300800 */
[----:B------:R-:W4:Y:S04]  /*8ffc0*/  LDL.LU R139, [R1+0x8f0] ;  /* 0x0008f000018b7983 */ /* 0x000f280000300800 */
[----:B---3--:R1:W-:Y:S04]  /*8ffd0*/  @P5 STG.E desc[UR4][R72.64], R138 ;  /* 0x0000008a48005986 */ /* 0x0083e8000c101904 */
[----:B-1----:R-:W3:Y:S04]  /*8ffe0*/  LDL.LU R138, [R1+0x225c] ;  /* 0x00225c00018a7983 */ /* 0x002ee80000300800 */
[----:B------:R-:W4:Y:S04]  /*8fff0*/  LDL.LU R244, [R1+0x4f0] ;  /* 0x0004f00001f47983 */ /* 0x000f280000300800 */
        /* <DEDUP_REMOVED lines=8> */
[----:B------:R-:W4:Y:S01]  /*90080*/  LDL.LU R147, [R1+0x4f4] ;  /* 0x0004f40001937983 */ /* 0x000f220000300800 */
[----:B------:R-:W-:-:S03]  /*90090*/  LOP3.LUT P2, RZ, R15, 0x100, RZ, 0xc0, !PT ;  /* 0x000001000fff7812 */ /* 0x000fc6000784c0ff */
[----:B------:R-:W4:Y:S04]  /*900a0*/  LDL.LU R145, [R1+0x1e78] ;  /* 0x001e780001917983 */ /* 0x000f280000300800 */
[----:B------:R-:W4:Y:S01]  /*900b0*/  LDL.LU R144, [R1+0x1ce8] ;  /* 0x001ce80001907983 */ /* 0x000f220000300800 */
[----:B------:R-:W-:-:S03]  /*900c0*/  LOP3.LUT P3, RZ, R15, 0x200, RZ, 0xc0, !PT ;  /* 0x000002000fff7812 */ /* 0x000fc6000786c0ff */
[----:B------:R-:W4:Y:S04]  /*900d0*/  LDL.LU R143, [R1+0x18e8] ;  /* 0x0018e800018f7983 */ /* 0x000f280000300800 */
[----:B------:R-:W4:Y:S01]  /*900e0*/  LDL.LU R141, [R1+0x2268] ;  /* 0x00226800018d7983 */ /* 0x000f220000300800 */
[C---:B------:R-:W-:Y:S02]  /*900f0*/  LOP3.LUT P4, RZ, R15.reuse, 0x400, RZ, 0xc0, !PT ;  /* 0x000004000fff7812 */ /* 0x040fe4000788c0ff */
        /* <DEDUP_REMOVED lines=19> */
[----:B---3--:R-:W-:-:S05]  /*90230*/  IMAD.WIDE R72, R138, 0x4, R2 ;  /* 0x000000048a487825 */ /* 0x008fca00078e0202 */
[----:B--2---:R1:W-:Y:S02]  /*90240*/  @P2 STG.E desc[UR4][R72.64], R142 ;  /* 0x0000008e48002986 */ /* 0x0043e4000c101904 */
[C---:B-1----:R-:W-:Y:S02]  /*90250*/  IMAD.WIDE R72, R138.reuse, 0x4, R8 ;  /* 0x000000048a487825 */ /* 0x042fe400078e0208 */
[----:B------:R-:W2:Y:S04]  /*90260*/  LDL.LU R142, [R1+0x14e8] ;  /* 0x0014e800018e7983 */ /* 0x000ea80000300800 */
[----:B----4-:R1:W-:Y:S02]  /*90270*/  @P3 STG.E desc[UR4][R72.64], R140 ;  /* 0x0000008c48003986 */ /* 0x0103e4000c101904 */
[----:B-1----:R-:W-:-:S02]  /*90280*/  IMAD.WIDE R72, R138, 0x4, R4 ;  /* 0x000000048a487825 */ /* 0x002fc400078e0204 */
[----:B------:R-:W3:Y:S04]  /*90290*/  LDL.LU R140, [R1+0x10e8] ;  /* 0x0010e800018c7983 */ /* 0x000ee80000300800 */
[----:B------:R1:W-:Y:S02]  /*902a0*/  @P4 STG.E desc[UR4][R72.64], R139 ;  /* 0x0000008b48004986 */ /* 0x0003e4000c101904 */
[----:B-1----:R-:W-:Y:S02]  /*902b0*/  IMAD.WIDE R72, R138, 0x4, R6 ;  /* 0x000000048a487825 */ /* 0x002fe400078e0206 */
[----:B------:R-:W4:Y:S04]  /*902c0*/  LDL.LU R139, [R1+0xce8] ;  /* 0x000ce800018b7983 */ /* 0x000f280000300800 */
[----:B------:R-:W4:Y:S04]  /*902d0*/  LDL.LU R138, [R1+0x8f8] ;  /* 0x0008f800018a7983 */ /* 0x000f280000300800 */
[----:B------:R-:W3:Y:S01]  /*902e0*/  LDL.LU R146, [R1+0x226c] ;  /* 0x00226c0001927983 */ /* 0x000ee20000300800 */
[----:B------:R-:W-:-:S04]  /*902f0*/  LOP3.LUT R31, R31, 0xfffff7ff, RZ, 0xc0, !PT ;  /* 0xfffff7ff1f1f7812 */ /* 0x000fc800078ec0ff */
[----:B------:R-:W-:Y:S02]  /*90300*/  @P6 LOP3.LUT R31, R31, 0x800, RZ, 0xfc, !PT ;  /* 0x000008001f1f6812 */ /* 0x000fe400078efcff */
[C---:B------:R-:W-:Y:S02]  /*90310*/  LOP3.LUT P6, RZ, R15.reuse, 0x2000, RZ, 0xc0, !PT ;  /* 0x000020000fff7812 */ /* 0x040fe400078cc0ff */
[----:B------:R-:W-:Y:S02]  /*90320*/  LOP3.LUT P5, RZ, R15, 0x800, RZ, 0xc0, !PT ;  /* 0x000008000fff7812 */ /* 0x000fe400078ac0ff */
[----:B------:R-:W-:-:S09]  /*90330*/  LOP3.LUT R31, R31, 0xffffefff, RZ, 0xc0, !PT ;  /* 0xffffefff1f1f7812 */ /* 0x000fd200078ec0ff */
[----:B------:R-:W-:Y:S02]  /*90340*/  @P6 LOP3.LUT R31, R31, 0x1000, RZ, 0xfc, !PT ;  /* 0x000010001f1f6812 */ /* 0x000fe400078efcff */
[----:B------:R-:W-:Y:S01]  /*90350*/  LOP3.LUT P6, RZ, R15, 0x1000, RZ, 0xc0, !PT ;  /* 0x000010000fff7812 */ /* 0x000fe200078cc0ff */
[----:B------:R1:W-:Y:S02]  /*90360*/  @P5 STG.E desc[UR4][R72.64], R244 ;  /* 0x000000f448005986 */ /* 0x0003e4000c101904 */
[----:B-1----:R-:W-:-:S10]  /*90370*/  IMAD.WIDE R72, R75, 0x4, R2 ;  /* 0x000000044b487825 */ /* 0x002fd400078e0202 */
        /* <DEDUP_REMOVED lines=11> */
[C---:B-1----:R-:W-:Y:S01]  /*90430*/  IMAD.WIDE R72, R148.reuse, 0x4, R2 ;  /* 0x0000000494487825 */ /* 0x042fe200078e0202 */
[----:B------:R-:W-:Y:S01]  /*90440*/  LOP3.LUT P0, RZ, R15, 0x200000, RZ, 0xc0, !PT ;  /* 0x002000000fff7812 */ /* 0x000fe2000780c0ff */
[----:B------:R-:W4:Y:S10]  /*90450*/  LDL.LU R154, [R1+0x2274] ;  /* 0x00227400019a7983 */ /* 0x000f340000300800 */
        /* <DEDUP_REMOVED lines=22> */
[----:B------:R-:W-:-:S04]  /*905c0*/  LOP3.LUT P5, RZ, R15, 0x4000000, RZ, 0xc0, !PT ;  /* 0x040000000fff7812 */ /* 0x000fc800078ac0ff */
[----:B--2---:R3:W-:Y:S02]  /*905d0*/  @P2 STG.E desc[UR4][R72.64], R142 ;  /* 0x0000008e48002986 */ /* 0x0047e4000c101904 */
[----:B---3--:R-:W-:-:S05]  /*905e0*/  IMAD.WIDE R72, R146, 0x4, R2 ;  /* 0x0000000492487825 */ /* 0x008fca00078e0202 */
[----:B------:R1:W-:Y:S02]  /*905f0*/  @P3 STG.E desc[UR4][R72.64], R140 ;  /* 0x0000008c48003986 */ /* 0x0003e4000c101904 */
[----:B-1----:R-:W-:-:S05]  /*90600*/  IMAD.WIDE R72, R146, 0x4, R8 ;  /* 0x0000000492487825 */ /* 0x002fca00078e0208 */
[----:B----4-:R1:W-:Y:S02]  /*90610*/  @P4 STG.E desc[UR4][R72.64], R139 ;  /* 0x0000008b48004986 */ /* 0x0103e4000c101904 */
[----:B-1----:R-:W-:-:S05]  /*90620*/  IMAD.WIDE R72, R146, 0x4, R4 ;  /* 0x0000000492487825 */ /* 0x002fca00078e0204 */
[----:B------:R1:W-:Y:S04]  /*90630*/  @P5 STG.E desc[UR4][R72.64], R138 ;  /* 0x0000008a48005986 */ /* 0x0003e8000c101904 */
[----:B-1----:R-:W2:Y:S04]  /*90640*/  LDL.LU R138, [R1+0x4f8] ;  /* 0x0004f800018a7983 */ /* 0x002ea80000300800 */
[----:B------:R-:W3:Y:S04]  /*90650*/  LDL.LU R144, [R1+0x1e7c] ;  /* 0x001e7c0001907983 */ /* 0x000ee80000300800 */
[----:B------:R-:W4:Y:S04]  /*90660*/  LDL.LU R143, [R1+0x1cec] ;  /* 0x001cec00018f7983 */ /* 0x000f280000300800 */
[----:B------:R-:W4:Y:S04]  /*90670*/  LDL.LU R141, [R1+0x18ec] ;  /* 0x0018ec00018d7983 */ /* 0x000f280000300800 */
[----:B------:R-:W3:Y:S04]  /*90680*/  LDL.LU R142, [R1+0x2270] ;  /* 0x00227000018e7983 */ /* 0x000ee80000300800 */
[----:B------:R-:W4:Y:S01]  /*90690*/  LDL.LU R140, [R1+0x14ec] ;  /* 0x0014ec00018c7983 */ /* 0x000f220000300800 */
[----:B------:R-:W-:-:S03]  /*906a0*/  LOP3.LUT P2, RZ, R15, 0x8000000, RZ, 0xc0, !PT ;  /* 0x080000000fff7812 */ /* 0x000fc6000784c0ff */
[----:B------:R-:W4:Y:S01]  /*906b0*/  LDL.LU R139, [R1+0x10ec] ;  /* 0x0010ec00018b7983 */ /* 0x000f220000300800 */
[----:B------:R-:W-:Y:S01]  /*906c0*/  IMAD.WIDE R72, R146, 0x4, R6 ;  /* 0x0000000492487825 */ /* 0x000fe200078e0206 */
        /* <DEDUP_REMOVED lines=10> */
[----:B------:R-:W-:Y:S02]  /*90770*/  LOP3.LUT R31, R31, 0xfffffffe, RZ, 0xc0, !PT ;  /* 0xfffffffe1f1f7812 */ /* 0x000fe400078ec0ff */
[----:B------:R-:W-:-:S09]  /*90780*/  LOP3.LUT P3, RZ, R15, 0x10000000, RZ, 0xc0, !PT ;  /* 0x100000000fff7812 */ /* 0x000fd2000786c0ff */
[----:B------:R-:W-:Y:S02]  /*90790*/  @P6 LOP3.LUT R31, R31, 0x1, RZ, 0xfc, !PT ;  /* 0x000000011f1f6812 */ /* 0x000fe400078efcff */
[----:B------:R-:W-:Y:S02]  /*907a0*/  LOP3.LUT P6, RZ, R16, 0x8, RZ, 0xc0, !PT ;  /* 0x0000000810ff7812 */ /* 0x000fe400078cc0ff */
[----:B------:R-:W-:Y:S01]  /*907b0*/  LOP3.LUT P4, RZ, R15, 0x20000000, RZ, 0xc0, !PT ;  /* 0x200000000fff7812 */ /* 0x000fe2000788c0ff */
[----:B--2---:R1:W-:Y:S04]  /*907c0*/  @P2 STG.E desc[UR4][R72.64], R138 ;  /* 0x0000008a48002986 */ /* 0x0043e8000c101904 */
[----:B-1----:R-:W2:Y:S04]  /*907d0*/  LDL.LU R138, [R1+0xcec] ;  /* 0x000cec00018a7983 */ /* 0x002ea80000300800 */
[----:B------:R-:W2:Y:S04]  /*907e0*/  LDL.LU R75, [R1+0x8fc] ;  /* 0x0008fc00014b7983 */ /* 0x000ea80000300800 */
[----:B------:R-:W2:Y:S04]  /*907f0*/  LDL.LU R151, [R1+0x4fc] ;  /* 0x0004fc0001977983 */ /* 0x000ea80000300800 */
[----:B------:R-:W2:Y:S04]  /*90800*/  LDL.LU R147, [R1+0x2278] ;  /* 0x0022780001937983 */ /* 0x000ea80000300800 */
[----:B------:R-:W2:Y:S04]  /*90810*/  LDL.LU R149, [R1+0x1cf0] ;  /* 0x001cf00001957983 */ /* 0x000ea80000300800 */
[----:B------:R-:W2:Y:S01]  /*90820*/  LDL.LU R150, [R1+0x18f0] ;  /* 0x0018f00001967983 */ /* 0x000ea20000300800 */
[----:B------:R-:W-:Y:S01]  /*90830*/  LOP3.LUT R31, R31, 0xfffffffd, RZ, 0xc0, !PT ;  /* 0xfffffffd1f1f7812 */ /* 0x000fe200078ec0ff */
[----:B---3--:R-:W-:Y:S01]  /*90840*/  IMAD.WIDE R72, R142, 0x4, R2 ;  /* 0x000000048e487825 */ /* 0x008fe200078e0202 */
[----:B------:R-:W-:Y:S01]  /*90850*/  LOP3.LUT P5, RZ, R15, 0x40000000, RZ, 0xc0, !PT ;  /* 0x400000000fff7812 */ /* 0x000fe200078ac0ff */
[----:B------:R-:W3:Y:S01]  /*90860*/  LDL.LU R148, [R1+0x14f0] ;  /* 0x0014f00001947983 */ /* 0x000ee20000300800 */
[----:B------:R-:W-:-:S02]  /*90870*/  @P6 LOP3.LUT R31, R31, 0x2, RZ, 0xfc, !PT ;  /* 0x000000021f1f6812 */ /* 0x000fc400078efcff */
[----:B------:R-:W-:Y:S01]  /*90880*/  LOP3.LUT P6, RZ, R16, 0x4, RZ, 0xc0, !PT ;  /* 0x0000000410ff7812 */ /* 0x000fe200078cc0ff */
[----:B------:R1:W-:Y:S01]  /*90890*/  @P3 STG.E desc[UR4][R72.64], R144 ;  /* 0x0000009048003986 */ /* 0x0003e2000c101904 */
[----:B------:R-:W-:Y:S01]  /*908a0*/  LOP3.LUT R31, R31, 0xfffffffb, RZ, 0xc0, !PT ;  /* 0xfffffffb1f1f7812 */ /* 0x000fe200078ec0ff */
[----:B-1----:R-:W-:-:S05]  /*908b0*/  IMAD.WIDE R72, R142, 0x4, R8 ;  /* 0x000000048e487825 */ /* 0x002fca00078e0208 */
[----:B----4-:R1:W-:Y:S05]  /*908c0*/  @P4 STG.E desc[UR4][R72.64], R143 ;  /* 0x0000008f48004986 */ /* 0x0103ea000c101904 */
[----:B------:R-:W-:Y:S02]  /*908d0*/  @P6 LOP3.LUT R31, R31, 0x4, RZ, 0xfc, !PT ;  /* 0x000000041f1f6812 */ /* 0x000fe400078efcff */
[----:B------:R-:W-:Y:S01]  /*908e0*/  LOP3.LUT P6, RZ, R16, 0x2, RZ, 0xc0, !PT ;  /* 0x0000000210ff7812 */ /* 0x000fe200078cc0ff */
[----:B-1----:R-:W-:-:S05]  /*908f0*/  IMAD.WIDE R72, R142, 0x4, R4 ;  /* 0x000000048e487825 */ /* 0x002fca00078e0204 */
[----:B------:R1:W-:Y:S01]  /*90900*/  @P5 STG.E desc[UR4][R72.64], R141 ;  /* 0x0000008d48005986 */ /* 0x0003e2000c101904 */
[----:B------:R-:W-:-:S03]  /*90910*/  LOP3.LUT R31, R31, 0xfffffff7, RZ, 0xc0, !PT ;  /* 0xfffffff71f1f7812 */ /* 0x000fc600078ec0ff */
[----:B-1----:R-:W4:Y:S04]  /*90920*/  LDL.LU R141, [R1+0x227c] ;  /* 0x00227c00018d7983 */ /* 0x002f280000300800 */
[----:B------:R-:W4:Y:S04]  /*90930*/  LDL.LU R145, [R1+0x10f0] ;  /* 0x0010f00001917983 */ /* 0x000f280000300800 */
[----:B------:R-:W4:Y:S01]  /*90940*/  LDL.LU R146, [R1+0xcf0] ;  /* 0x000cf00001927983 */ /* 0x000f220000300800 */
[----:B------:R-:W-:Y:S02]  /*90950*/  @P6 LOP3.LUT R31, R31, 0x8, RZ, 0xfc, !PT ;  /* 0x000000081f1f6812 */ /* 0x000fe400078efcff */
[----:B------:R-:W-:Y:S01]  /*90960*/  LOP3.LUT P6, RZ, R16, 0x1, RZ, 0xc0, !PT ;  /* 0x0000000110ff7812 */ /* 0x000fe200078cc0ff */
[----:B------:R-:W4:Y:S01]  /*90970*/  LDL.LU R144, [R1+0x900] ;  /* 0x0009000001907983 */ /* 0x000f220000300800 */
[----:B------:R-:W-:Y:S01]  /*90980*/  LOP3.LUT R31, R31, 0xffffffef, RZ, 0xc0, !PT ;  /* 0xffffffef1f1f7812 */ /* 0x000fe200078ec0ff */
[----:B------:R-:W-:-:S02]  /*90990*/  IMAD.WIDE R72, R142, 0x4, R6 ;  /* 0x000000048e487825 */ /* 0x000fc400078e0206 */
[----:B------:R-:W4:Y:S08]  /*909a0*/  LDL.LU R143, [R1+0x500] ;  /* 0x00050000018f7983 */ /* 0x000f300000300800 */
[----:B------:R-:W-:Y:S02]  /*909b0*/  @P6 LOP3.LUT R31, R31, 0x10, RZ, 0xfc, !PT ;  /* 0x000000101f1f6812 */ /* 0x000fe400078efcff */
[----:B------:R-:W-:-:S13]  /*909c0*/  LOP3.LUT P6, RZ, R15, 0x80000000, RZ, 0xc0, !PT ;  /* 0x800000000fff7812 */ /* 0x000fda00078cc0ff */
[----:B------:R1:W-:Y:S01]  /*909d0*/  @P6 STG.E desc[UR4][R72.64], R140 ;  /* 0x0000008c48006986 */ /* 0x0003e2000c101904 */
[C---:B------:R-:W-:Y:S01]  /*909e0*/  LOP3.LUT P6, RZ, R31.reuse, 0x10, RZ, 0xc0, !PT ;  /* 0x000000101fff7812 */ /* 0x040fe200078cc0ff */
[----:B-1----:R-:W-:Y:S02]  /*909f0*/  IMAD.WIDE R72, R154, 0x4, R2 ;  /* 0x000000049a487825 */ /* 0x002fe400078e0202 */
[----:B------:R-:W4:Y:S10]  /*90a00*/  LDL.LU R140, [R1+0x100] ;  /* 0x00010000018c7983 */ /* 0x000f340000300800 */
[----:B------:R1:W-:Y:S01]  /*90a10*/  @P6 STG.E desc[UR4][R72.64], R139 ;  /* 0x0000008b48006986 */ /* 0x0003e2000c101904 */
[----:B------:R-:W-:-:S03]  /*90a20*/  LOP3.LUT P6, RZ, R31, 0x8, RZ, 0xc0, !PT ;  /* 0x000000081fff7812 */ /* 0x000fc600078cc0ff */
[----:B-1----:R-:W4:Y:S04]  /*90a30*/  LDL.LU R139, [R1+0x1cf4] ;  /* 0x001cf400018b7983 */ /* 0x002f280000300800 */
[----:B------:R-:W4:Y:S01]  /*90a40*/  LDL.LU R142, [R1+0x2284] ;  /* 0x00228400018e7983 */ /* 0x000f220000300800 */
[----:B------:R-:W-:-:S05]  /*90a50*/  IMAD.WIDE R72, R154, 0x4, R8 ;  /* 0x000000049a487825 */ /* 0x000fca00078e0208 */
[----:B--2---:R1:W-:Y:S04]  /*90a60*/  @P6 STG.E desc[UR4][R72.64], R138 ;  /* 0x0000008a48006986 */ /* 0x0043e8000c101904 */
[----:B-1----:R-:W2:Y:S01]  /*90a70*/  LDL.LU R138, [R1+0x18f4] ;  /* 0x0018f400018a7983 */ /* 0x002ea20000300800 */
[----:B------:R-:W-:Y:S01]  /*90a80*/  LOP3.LUT P6, RZ, R31, 0x4, RZ, 0xc0, !PT ;  /* 0x000000041fff7812 */ /* 0x000fe200078cc0ff */
[----:B------:R-:W-:-:S12]  /*90a90*/  IMAD.WIDE R72, R154, 0x4, R4 ;  /* 0x000000049a487825 */ /* 0x000fd800078e0204 */
[----:B------:R1:W-:Y:S01]  /*90aa0*/  @P6 STG.E desc[UR4][R72.64], R75 ;  /* 0x0000004b48006986 */ /* 0x0003e2000c101904 */
[----:B------:R-:W-:Y:S01]  /*90ab0*/  LOP3.LUT P6, RZ, R31, 0x2, RZ, 0xc0, !PT ;  /* 0x000000021fff7812 */ /* 0x000fe200078cc0ff */
[----:B-1----:R-:W-:-:S12]  /*90ac0*/  IMAD.WIDE R72, R154, 0x4, R6 ;  /* 0x000000049a487825 */ /* 0x002fd800078e0206 */
[----:B------:R1:W-:Y:S01]  /*90ad0*/  @P6 STG.E desc[UR4][R72.64], R151 ;  /* 0x0000009748006986 */ /* 0x0003e2000c101904 */
[----:B------:R-:W-:Y:S01]  /*90ae0*/  LOP3.LUT P6, RZ, R31, 0x1, RZ, 0xc0, !PT ;  /* 0x000000011fff7812 */ /* 0x000fe200078cc0ff */
[C---:B------:R-:W-:Y:S01]  /*90af0*/  IMAD.WIDE R30, R147.reuse, 0x4, R2 ;  /* 0x00000004931e7825 */ /* 0x040fe200078e0202 */
[C---:B------:R-:W-:Y:S02]  /*90b00*/  LOP3.LUT P0, RZ, R16.reuse, 0x100, RZ, 0xc0, !PT ;  /* 0x0000010010ff7812 */ /* 0x040fe4000780c0ff */
[----:B------:R-:W-:Y:S01]  /*90b10*/  LOP3.LUT P1, RZ, R16, 0x200, RZ, 0xc0, !PT ;  /* 0x0000020010ff7812 */ /* 0x000fe2000782c0ff */
[----:B-1----:R-:W2:Y:S08]  /*90b20*/  LDL.LU R151, [R1+0x228c] ;  /* 0x00228c0001977983 */ /* 0x002eb00000300800 */
[----:B------:R1:W-:Y:S01]  /*90b30*/  @P6 STG.E desc[UR4][R30.64], R149 ;  /* 0x000000951e006986 */ /* 0x0003e2000c101904 */
[----:B------:R-:W-:Y:S01]  /*90b40*/  LOP3.LUT P6, RZ, R0, 0x80000000, RZ, 0xc0, !PT ;  /* 0x8000000000ff7812 */ /* 0x000fe200078cc0ff */
[----:B-1----:R-:W-:-:S12]  /*90b50*/  IMAD.WIDE R30, R147, 0x4, R8 ;  /* 0x00000004931e7825 */ /* 0x002fd800078e0208 */
[----:B------:R1:W-:Y:S01]  /*90b60*/  @P6 STG.E desc[UR4][R30.64], R150 ;  /* 0x000000961e006986 */ /* 0x0003e2000c101904 */
[----:B------:R-:W-:Y:S01]  /*90b70*/  LOP3.LUT P6, RZ, R0, 0x40000000, RZ, 0xc0, !PT ;  /* 0x4000000000ff7812 */ /* 0x000fe200078cc0ff */
[----:B-1----:R-:W-:-:S12]  /*90b80*/  IMAD.WIDE R30, R147, 0x4, R4 ;  /* 0x00000004931e7825 */ /* 0x002fd800078e0204 */
[----:B---3--:R1:W-:Y:S01]  /*90b90*/  @P6 STG.E desc[UR4][R30.64], R148 ;  /* 0x000000941e006986 */ /* 0x0083e2000c101904 */
[----:B------:R-:W-:Y:S01]  /*90ba0*/  LOP3.LUT P6, RZ, R0, 0x20000000, RZ, 0xc0, !PT ;  /* 0x2000000000ff7812 */ /* 0x000fe200078cc0ff */
[----:B-1----:R-:W-:-:S12]  /*90bb0*/  IMAD.WIDE R30, R147, 0x4, R6 ;  /* 0x00000004931e7825 */ /* 0x002fd800078e0206 */
[----:B----4-:R1:W-:Y:S02]  /*90bc0*/  @P6 STG.E desc[UR4][R30.64], R145 ;  /* 0x000000911e006986 */ /* 0x0103e4000c101904 */
[----:B-1----:R-:W-:-:S05]  /*90bd0*/  IMAD.WIDE R30, R141, 0x4, R2 ;  /* 0x000000048d1e7825 */ /* 0x002fca00078e0202 */
[----:B------:R1:W-:Y:S02]  /*90be0*/  @P0 STG.E desc[UR4][R30.64], R146 ;  /* 0x000000921e000986 */ /* 0x0003e4000c101904 */
[----:B-1----:R-:W-:-:S05]  /*90bf0*/  IMAD.WIDE R30, R141, 0x4, R8 ;  /* 0x000000048d1e7825 */ /* 0x002fca00078e0208 */
[----:B------:R1:W-:Y:S04]  /*90c00*/  @P1 STG.E desc[UR4][R30.64], R144 ;  /* 0x000000901e001986 */ /* 0x0003e8000c101904 */
[----:B-1----:R-:W3:Y:S01]  /*90c10*/  LDL.LU R144, [R1+0x14f4] ;  /* 0x0014f40001907983 */ /* 0x002ee20000300800 */
[C---:B------:R-:W-:Y:S02]  /*90c20*/  LOP3.LUT P2, RZ, R16.reuse, 0x400, RZ, 0xc0, !PT ;  /* 0x0000040010ff7812 */ /* 0x040fe4000784c0ff */
[C---:B------:R-:W-:Y:S01]  /*90c30*/  LOP3.LUT P3, RZ, R16.reuse, 0x800, RZ, 0xc0, !PT ;  /* 0x0000080010ff7812 */ /* 0x040fe2000786c0ff */
[----:B------:R-:W-:Y:S01]  /*90c40*/  IMAD.WIDE R30, R141, 0x4, R4 ;  /* 0x000000048d1e7825 */ /* 0x000fe200078e0204 */
[C---:B------:R-:W-:Y:S02]  /*90c50*/  LOP3.LUT P4, RZ, R16.reuse, 0x1000, RZ, 0xc0, !PT ;  /* 0x0000100010ff7812 */ /* 0x040fe4000788c0ff */
[----:B------:R-:W-:-:S07]  /*90c60*/  LOP3.LUT P5, RZ, R16, 0x2000, RZ, 0xc0, !PT ;  /* 0x0000200010ff7812 */ /* 0x000fce00078ac0ff */
[----:B------:R1:W-:Y:S02]  /*90c70*/  @P2 STG.E desc[UR4][R30.64], R143 ;  /* 0x0000008f1e002986 */ /* 0x0003e4000c101904 */
[----:B-1----:R-:W-:Y:S02]  /*90c80*/  IMAD.WIDE R30, R141, 0x4, R6 ;  /* 0x000000048d1e7825 */ /* 0x002fe400078e0206 */
[----:B------:R-:W4:Y:S04]  /*90c90*/  LDL.LU R143, [R1+0x10f4] ;  /* 0x0010f400018f7983 */ /* 0x000f280000300800 */
[----:B------:R1:W-:Y:S04]  /*90ca0*/  @P3 STG.E desc[UR4][R30.64], R140 ;  /* 0x0000008c1e003986 */ /* 0x0003e8000c101904 */
[----:B------:R-:W4:Y:S01]  /*90cb0*/  LDL.LU R141, [R1+0xcf4] ;  /* 0x000cf400018d7983 */ /* 0x000f220000300800 */
[----:B-1----:R-:W-:-:S03]  /*90cc0*/  IMAD.WIDE R30, R142, 0x4, R2 ;  /* 0x000000048e1e7825 */ /* 0x002fc600078e0202 */
[----:B------:R-:W4:Y:S04]  /*90cd0*/  LDL.LU R140, [R1+0x904] ;  /* 0x00090400018c7983 */ /* 0x000f280000300800 */
[----:B------:R1:W-:Y:S02]  /*90ce0*/  @P4 STG.E desc[UR4][R30.64], R139 ;  /* 0x0000008b1e004986 */ /* 0x0003e4000c101904 */
[----:B-1----:R-:W-:Y:S02]  /*90cf0*/  IMAD.WIDE R30, R142, 0x4, R8 ;  /* 0x000000048e1e7825 */ /* 0x002fe400078e0208 */
[----:B------:R-:W4:Y:S04]  /*90d00*/  LDL.LU R139, [R1+0x504] ;  /* 0x00050400018b7983 */ /* 0x000f280000300800 */
[----:B--2---:R1:W-:Y:S04]  /*90d10*/  @P5 STG.E desc[UR4][R30.64], R138 ;  /* 0x0000008a1e005986 */ /* 0x0043e8000c101904 */
[----:B-1----:R-:W2:Y:S01]  /*90d20*/  LDL.LU R138, [R1+0x2288] ;  /* 0x00228800018a7983 */ /* 0x002ea20000300800 */
[----:B------:R-:W-:-:S03]  /*90d30*/  LOP3.LUT P6, RZ, R16, 0x4000000, RZ, 0xc0, !PT ;  /* 0x0400000010ff7812 */ /* 0x000fc600078cc0ff */
[----:B------:R-:W2:Y:S01]  /*90d40*/  LDL.LU R136, [R1+0x104] ;  /* 0x0001040001887983 */ /* 0x000ea20000300800 */
[----:B------:R-:W-:-:S03]  /*90d50*/  LOP3.LUT R0, R0, 0xffdfffff, RZ, 0xc0, !PT ;  /* 0xffdfffff00007812 */ /* 0x000fc600078ec0ff */
[----:B------:R-:W2:Y:S04]  /*90d60*/  LDL.LU R137, [R1+0x1cf8] ;  /* 0x001cf80001897983 */ /* 0x000ea80000300800 */
[----:B------:R-:W2:Y:S02]  /*90d70*/  LDL.LU R75, [R1+0x18f8] ;  /* 0x0018f800014b7983 */ /* 0x000ea40000300800 */
[----:B------:R-:W-:Y:S02]  /*90d80*/  @P6 LOP3.LUT R0, R0, 0x200000, RZ, 0xfc, !PT ;  /* 0x0020000000006812 */ /* 0x000fe400078efcff */
[----:B------:R-:W-:Y:S01]  /*90d90*/  LOP3.LUT P6, RZ, R16, 0x2000000, RZ, 0xc0, !PT ;  /* 0x0200000010ff7812 */ /* 0x000fe200078cc0ff */
[----:B------:R-:W2:Y:S01]  /*90da0*/  LDL.LU R154, [R1+0x14f8] ;  /* 0x0014f800019a7983 */ /* 0x000ea20000300800 */
[----:B------:R-:W-:-:S02]  /*90db0*/  LOP3.LUT R0, R0, 0xffbfffff, RZ, 0xc0, !PT ;  /* 0xffbfffff00007812 */ /* 0x000fc400078ec0ff */
[----:B------:R-:W-:Y:S01]  /*90dc0*/  LOP3.LUT P2, RZ, R16, 0x4000, RZ, 0xc0, !PT ;  /* 0x0000400010ff7812 */ /* 0x000fe2000784c0ff */
[----:B------:R-:W-:Y:S01]  /*90dd0*/  IMAD.WIDE R30, R142, 0x4, R4 ;  /* 0x000000048e1e7825 */ /* 0x000fe200078e0204 */
[----:B------:R-:W2:Y:S04]  /*90de0*/  LDL.LU R150, [R1+0xcf8] ;  /* 0x000cf80001967983 */ /* 0x000ea80000300800 */
[----:B------:R-:W2:Y:S03]  /*90df0*/  LDL.LU R148, [R1+0x908] ;  /* 0x0009080001947983 */ /* 0x000ea60000300800 */
[----:B------:R-:W-:Y:S01]  /*90e00*/  @P6 LOP3.LUT R0, R0, 0x400000, RZ, 0xfc, !PT ;  /* 0x0040000000006812 */ /* 0x000fe200078efcff */
[----:B------:R-:W2:Y:S01]  /*90e10*/  LDL.LU R147, [R1+0x508] ;  /* 0x0005080001937983 */ /* 0x000ea20000300800 */
[----:B------:R-:W-:-:S02]  /*90e20*/  LOP3.LUT P6, RZ, R16, 0x1000000, RZ, 0xc0, !PT ;  /* 0x0100000010ff7812 */ /* 0x000fc400078cc0ff */
[----:B------:R-:W-:Y:S01]  /*90e30*/  LOP3.LUT R0, R0, 0xff7fffff, RZ, 0xc0, !PT ;  /* 0xff7fffff00007812 */ /* 0x000fe200078ec0ff */
[----:B------:R-:W2:Y:S04]  /*90e40*/  LDL.LU R145, [R1+0x2290] ;  /* 0x0022900001917983 */ /* 0x000ea80000300800 */
[----:B------:R-:W2:Y:S06]  /*90e50*/  LDL.LU R146, [R1+0x108] ;  /* 0x0001080001927983 */ /* 0x000eac0000300800 */
        /* <DEDUP_REMOVED lines=11> */
[----:B---3--:R1:W-:Y:S02]  /*90f10*/  @P2 STG.E desc[UR4][R30.64], R144 ;  /* 0x000000901e002986 */ /* 0x0083e4000c101904 */
[----:B-1----:R-:W-:Y:S02]  /*90f20*/  IMAD.WIDE R30, R142, 0x4, R6 ;  /* 0x000000048e1e7825 */ /* 0x002fe400078e0206 */
[----:B------:R-:W3:Y:S04]  /*90f30*/  LDL.LU R142, [R1+0x2294] ;  /* 0x00229400018e7983 */ /* 0x000ee80000300800 */
[----:B------:R-:W3:Y:S01]  /*90f40*/  LDL.LU R149, [R1+0x10f8] ;  /* 0x0010f80001957983 */ /* 0x000ee20000300800 */
[----:B------:R-:W-:-:S02]  /*90f50*/  LOP3.LUT R0, R0, 0xf7ffffff, RZ, 0xc0, !PT ;  /* 0xf7ffffff00007812 */ /* 0x000fc400078ec0ff */
[----:B------:R-:W-:Y:S01]  /*90f60*/  LOP3.LUT P3, RZ, R16, 0x8000, RZ, 0xc0, !PT ;  /* 0x0000800010ff7812 */ /* 0x000fe2000786c0ff */
[----:B------:R-:W3:Y:S01]  /*90f70*/  LDL.LU R144, [R1+0x1cfc] ;  /* 0x001cfc0001907983 */ /* 0x000ee20000300800 */
[----:B------:R-:W-:Y:S02]  /*90f80*/  @P6 LOP3.LUT R0, R0, 0x8000000, RZ, 0xfc, !PT ;  /* 0x0800000000006812 */ /* 0x000fe400078efcff */
[C---:B------:R-:W-:Y:S02]  /*90f90*/  LOP3.LUT P6, RZ, R16.reuse, 0x80000, RZ, 0xc0, !PT ;  /* 0x0008000010ff7812 */ /* 0x040fe400078cc0ff */
[C---:B------:R-:W-:Y:S02]  /*90fa0*/  LOP3.LUT P4, RZ, R16.reuse, 0x10000, RZ, 0xc0, !PT ;  /* 0x0001000010ff7812 */ /* 0x040fe4000788c0ff */
[----:B------:R-:W-:Y:S02]  /*90fb0*/  LOP3.LUT P5, RZ, R16, 0x20000, RZ, 0xc0, !PT ;  /* 0x0002000010ff7812 */ /* 0x000fe400078ac0ff */
[----:B------:R-:W-:-:S03]  /*90fc0*/  LOP3.LUT R0, R0, 0xefffffff, RZ, 0xc0, !PT ;  /* 0xefffffff00007812 */ /* 0x000fc600078ec0ff */
[----:B----4-:R1:W-:Y:S04]  /*90fd0*/  @P3 STG.E desc[UR4][R30.64], R143 ;  /* 0x0000008f1e003986 */ /* 0x0103e8000c101904 */
[----:B------:R-:W-:Y:S02]  /*90fe0*/  @P6 LOP3.LUT R0, R0, 0x10000000, RZ, 0xfc, !PT ;  /* 0x1000000000006812 */ /* 0x000fe400078efcff */
[----:B------:R-:W-:Y:S01]  /*90ff0*/  LOP3.LUT P6, RZ, R16, 0x40000, RZ, 0xc0, !PT ;  /* 0x0004000010ff7812 */ /* 0x000fe200078cc0ff */
[----:B-1----:R-:W4:Y:S01]  /*91000*/  LDL.LU R143, [R1+0x18fc] ;  /* 0x0018fc00018f7983 */ /* 0x002f220000300800 */
[----:B--2---:R-:W-:-:S05]  /*91010*/  IMAD.WIDE R30, R138, 0x4, R2 ;  /* 0x000000048a1e7825 */ /* 0x004fca00078e0202 */
[----:B------:R1:W-:Y:S02]  /*91020*/  @P4 STG.E desc[UR4][R30.64], R141 ;  /* 0x0000008d1e004986 */ /* 0x0003e4000c101904 */
[C---:B-1----:R-:W-:Y:S02]  /*91030*/  IMAD.WIDE R30, R138.reuse, 0x4, R8 ;  /* 0x000000048a1e7825 */ /* 0x042fe400078e0208 */
[----:B------:R-:W2:Y:S04]  /*91040*/  LDL.LU R141, [R1+0x14fc] ;  /* 0x0014fc00018d7983 */ /* 0x000ea80000300800 */
[----:B------:R1:W-:Y:S02]  /*91050*/  @P5 STG.E desc[UR4][R30.64], R140 ;  /* 0x0000008c1e005986 */ /* 0x0003e4000c101904 */
[----:B-1----:R-:W-:-:S05]  /*91060*/  IMAD.WIDE R30, R138, 0x4, R4 ;  /* 0x000000048a1e7825 */ /* 0x002fca00078e0204 */
[----:B------:R1:W-:Y:S02]  /*91070*/  @P6 STG.E desc[UR4][R30.64], R139 ;  /* 0x0000008b1e006986 */ /* 0x0003e4000c101904 */
[----:B-1----:R-:W-:Y:S02]  /*91080*/  IMAD.WIDE R30, R138, 0x4, R6 ;  /* 0x000000048a1e7825 */ /* 0x002fe400078e0206 */
[----:B------:R-:W2:Y:S04]  /*91090*/  LDL.LU R139, [R1+0x10fc] ;  /* 0x0010fc00018b7983 */ /* 0x000ea80000300800 */
[----:B------:R-:W2:Y:S04]  /*910a0*/  LDL.LU R138, [R1+0xcfc] ;  /* 0x000cfc00018a7983 */ /* 0x000ea80000300800 */
[----:B------:R-:W2:Y:S01]  /*910b0*/  LDL.LU R140, [R1+0x2298] ;  /* 0x00229800018c7983 */ /* 0x000ea20000300800 */
        /* <DEDUP_REMOVED lines=33> */
[----:B----4-:R1:W-:Y:S01]  /*912d0*/  @P2 STG.E desc[UR4][R30.64], R143 ;  /* 0x0000008f1e002986 */ /* 0x0103e2000c101904 */
[----:B------:R-:W-:Y:S01]  /*912e0*/  LOP3.LUT P5, RZ, R17, 0x1, RZ, 0xc0, !PT ;  /* 0x0000000111ff7812 */ /* 0x000fe200078ac0ff */
[----:B-1----:R-:W-:-:S05]  /*912f0*/  IMAD.WIDE R30, R142, 0x4, R4 ;  /* 0x000000048e1e7825 */ /* 0x002fca00078e0204 */
[----:B--2---:R1:W-:Y:S04]  /*91300*/  @P3 STG.E desc[UR4][R30.64], R141 ;  /* 0x0000008d1e003986 */ /* 0x0043e8000c101904 */
[----:B-1----:R-:W2:Y:S01]  /*91310*/  LDL.LU R141, [R1+0x90c] ;  /* 0x00090c00018d7983 */ /* 0x002ea20000300800 */
[----:B------:R-:W-:-:S03]  /*91320*/  IMAD.WIDE R30, R142, 0x4, R6 ;  /* 0x000000048e1e7825 */ /* 0x000fc600078e0206 */
[----:B------:R-:W3:Y:S04]  /*91330*/  LDL.LU R142, [R1+0x50c] ;  /* 0x00050c00018e7983 */ /* 0x000ee80000300800 */
[----:B------:R1:W-:Y:S02]  /*91340*/  @P4 STG.E desc[UR4][R30.64], R139 ;  /* 0x0000008b1e004986 */ /* 0x0003e4000c101904 */
[----:B-1----:R-:W-:Y:S02]  /*91350*/  IMAD.WIDE R30, R140, 0x4, R2 ;  /* 0x000000048c1e7825 */ /* 0x002fe400078e0202 */
[----:B------:R-:W4:Y:S04]  /*91360*/  LDL.LU R139, [R1+0x10c] ;  /* 0x00010c00018b7983 */ /* 0x000f280000300800 */
[----:B------:R-:W4:Y:S04]  /*91370*/  LDL.LU R248, [R1+0x1d00] ;  /* 0x001d000001f87983 */ /* 0x000f280000300800 */
[----:B------:R1:W-:Y:S04]  /*91380*/  @P5 STG.E desc[UR4][R30.64], R138 ;  /* 0x0000008a1e005986 */ /* 0x0003e8000c101904 */
[----:B------:R-:W4:Y:S04]  /*91390*/  LDL.LU R136, [R1+0x1900] ;  /* 0x0019000001887983 */ /* 0x000f280000300800 */
[----:B-1----:R-:W4:Y:S04]  /*913a0*/  LDL.LU R138, [R1+0x229c] ;  /* 0x00229c00018a7983 */ /* 0x002f280000300800 */
[----:B------:R-:W4:Y:S01]  /*913b0*/  LDL.LU R137, [R1+0x1500] ;  /* 0x0015000001897983 */ /* 0x000f220000300800 */
[----:B------:R-:W-:-:S02]  /*913c0*/  LOP3.LUT P6, RZ, R17, 0x2000, RZ, 0xc0, !PT ;  /* 0x0000200011ff7812 */ /* 0x000fc400078cc0ff */
        /* <DEDUP_REMOVED lines=8> */
[----:B------:R-:W4:Y:S04]  /*91450*/  LDL.LU R149, [R1+0x510] ;  /* 0x0005100001957983 */ /* 0x000f280000300800 */
[----:B------:R-:W4:Y:S04]  /*91460*/  LDL.LU R148, [R1+0x110] ;  /* 0x0001100001947983 */ /* 0x000f280000300800 */
[----:B------:R-:W-:Y:S01]  /*91470*/  @P6 LOP3.LUT R0, R0, 0x4000, RZ, 0xfc, !PT ;  /* 0x0000400000006812 */ /* 0x000fe200078efcff */
[----:B------:R-:W4:Y:S01]  /*91480*/  LDL.LU R147, [R1+0x1d04] ;  /* 0x001d040001937983 */ /* 0x000f220000300800 */
[----:B------:R-:W-:-:S02]  /*91490*/  LOP3.LUT P6, RZ, R17, 0x800, RZ, 0xc0, !PT ;  /* 0x0000080011ff7812 */ /* 0x000fc400078cc0ff */
[----:B------:R-:W-:Y:S01]  /*914a0*/  LOP3.LUT R0, R0, 0xffff7fff, RZ, 0xc0, !PT ;  /* 0xffff7fff00007812 */ /* 0x000fe200078ec0ff */
[----:B------:R-:W4:Y:S01]  /*914b0*/  LDL.LU R145, [R1+0x1904] ;  /* 0x0019040001917983 */ /* 0x000f220000300800 */
[----:B------:R-:W-:-:S03]  /*914c0*/  LOP3.LUT P2, RZ, R17, 0x2, RZ, 0xc0, !PT ;  /* 0x0000000211ff7812 */ /* 0x000fc6000784c0ff */
[----:B------:R-:W4:Y:S04]  /*914d0*/  LDL.LU R146, [R1+0x1504] ;  /* 0x0015040001927983 */ /* 0x000f280000300800 */
[----:B------:R-:W4:Y:S02]  /*914e0*/  LDL.LU R144, [R1+0x22a4] ;  /* 0x0022a40001907983 */ /* 0x000f240000300800 */
[----:B------:R-:W-:Y:S02]  /*914f0*/  @P6 LOP3.LUT R0, R0, 0x8000, RZ, 0xfc, !PT ;  /* 0x0000800000006812 */ /* 0x000fe400078efcff */
[C---:B------:R-:W-:Y:S02]  /*91500*/  LOP3.LUT P6, RZ, R17.reuse, 0x400, RZ, 0xc0, !PT ;  /* 0x0000040011ff7812 */ /* 0x040fe400078cc0ff */
[----:B------:R-:W-:Y:S01]  /*91510*/  LOP3.LUT P3, RZ, R17, 0x4, RZ, 0xc0, !PT ;  /* 0x0000000411ff7812 */ /* 0x000fe2000786c0ff */
[----:B------:R-:W-:Y:S01]  /*91520*/  IMAD.WIDE R30, R140, 0x4, R8 ;  /* 0x000000048c1e7825 */ /* 0x000fe200078e0208 */
[----:B------:R-:W-:Y:S01]  /*91530*/  LOP3.LUT R0, R0, 0xfffeffff, RZ, 0xc0, !PT ;  /* 0xfffeffff00007812 */ /* 0x000fe200078ec0ff */
[----:B------:R-:W4:Y:S08]  /*91540*/  LDL.LU R143, [R1+0x1104] ;  /* 0x00110400018f7983 */ /* 0x000f300000300800 */
        /* <DEDUP_REMOVED lines=16> */
[----:B--2---:R1:W-:Y:S02]  /*91650*/  @P2 STG.E desc[UR4][R30.64], R141 ;  /* 0x0000008d1e002986 */ /* 0x0043e4000c101904 */
[C---:B-1----:R-:W-:Y:S02]  /*91660*/  IMAD.WIDE R30, R140.reuse, 0x4, R4 ;  /* 0x000000048c1e7825 */ /* 0x042fe400078e0204 */
[----:B------:R-:W2:Y:S04]  /*91670*/  LDL.LU R141, [R1+0xd04] ;  /* 0x000d0400018d7983 */ /* 0x000ea80000300800 */
[----:B---3--:R1:W-:Y:S02]  /*91680*/  @P3 STG.E desc[UR4][R30.64], R142 ;  /* 0x0000008e1e003986 */ /* 0x0083e4000c101904 */
[----:B-1----:R-:W-:-:S02]  /*91690*/  IMAD.WIDE R30, R140, 0x4, R6 ;  /* 0x000000048c1e7825 */ /* 0x002fc400078e0206 */
[----:B------:R-:W3:Y:S04]  /*916a0*/  LDL.LU R142, [R1+0x914] ;  /* 0x00091400018e7983 */ /* 0x000ee80000300800 */
[----:B------:R-:W3:Y:S04]  /*916b0*/  LDL.LU R140, [R1+0x514] ;  /* 0x00051400018c7983 */ /* 0x000ee80000300800 */
[----:B----4-:R1:W-:Y:S04]  /*916c0*/  @P4 STG.E desc[UR4][R30.64], R139 ;  /* 0x0000008b1e004986 */ /* 0x0103e8000c101904 */
[----:B-1----:R-:W4:Y:S01]  /*916d0*/  LDL.LU R139, [R1+0x22a8] ;  /* 0x0022a800018b7983 */ /* 0x002f220000300800 */
[----:B------:R-:W-:-:S05]  /*916e0*/  IMAD.WIDE R30, R138, 0x4, R2 ;  /* 0x000000048a1e7825 */ /* 0x000fca00078e0202 */
        /* <DEDUP_REMOVED lines=39> */
[----:B----4-:R-:W-:-:S05]  /*91960*/  IMAD.WIDE R30, R139, 0x4, R2 ;  /* 0x000000048b1e7825 */ /* 0x010fca00078e0202 */
[----:B--2---:R1:W-:Y:S02]  /*91970*/  @P2 STG.E desc[UR4][R30.64], R141 ;  /* 0x0000008d1e002986 */ /* 0x0043e4000c101904 */
[----:B-1----:R-:W-:-:S05]  /*91980*/  IMAD.WIDE R30, R139, 0x4, R8 ;  /* 0x000000048b1e7825 */ /* 0x002fca00078e0208 */
[----:B---3--:R1:W-:Y:S02]  /*91990*/  @P3 STG.E desc[UR4][R30.64], R142 ;  /* 0x0000008e1e003986 */ /* 0x0083e4000c101904 */
[C---:B-1----:R-:W-:Y:S02]  /*919a0*/  IMAD.WIDE R30, R139.reuse, 0x4, R4 ;  /* 0x000000048b1e7825 */ /* 0x042fe400078e0204 */
[----:B------:R-:W2:Y:S04]  /*919b0*/  LDL.LU R142, [R1+0x1d08] ;  /* 0x001d0800018e7983 */ /* 0x000ea80000300800 */
[----:B------:R1:W-:Y:S02]  /*919c0*/  @P4 STG.E desc[UR4][R30.64], R140 ;  /* 0x0000008c1e004986 */ /* 0x0003e4000c101904 */
[----:B-1----:R-:W-:-:S02]  /*919d0*/  IMAD.WIDE R30, R139, 0x4, R6 ;  /* 0x000000048b1e7825 */ /* 0x002fc400078e0206 */
[----:B------:R-:W3:Y:S04]  /*919e0*/  LDL.LU R140, [R1+0x1908] ;  /* 0x00190800018c7983 */ /* 0x000ee80000300800 */
[----:B------:R-:W4:Y:S04]  /*919f0*/  LDL.LU R139, [R1+0x1508] ;  /* 0x00150800018b7983 */ /* 0x000f280000300800 */
[----:B------:R1:W-:Y:S04]  /*91a00*/  @P5 STG.E desc[UR4][R30.64], R138 ;  /* 0x0000008a1e005986 */ /* 0x0003e8000c101904 */
[----:B-1----:R-:W2:Y:S04]  /*91a10*/  LDL.LU R138, [R1+0x22ac] ;  /* 0x0022ac00018a7983 */ /* 0x002ea80000300800 */
        /* <DEDUP_REMOVED lines=16> */
[----:B------:R-:W-:-:S03]  /*91b20*/  LOP3.LUT P4, RZ, R17, 0x400000, RZ, 0xc0, !PT ;  /* 0x0040000011ff7812 */ /* 0x000fc6000788c0ff */
[----:B------:R-:W4:Y:S01]  /*91b30*/  LDL.LU R141, [R1+0x11c] ;  /* 0x00011c00018d7983 */ /* 0x000f220000300800 */
        /* <DEDUP_REMOVED lines=21> */
[----:B-1----:R-:W-:-:S05]  /*91c90*/  IMAD.WIDE R30, R138, 0x4, R8 ;  /* 0x000000048a1e7825 */ /* 0x002fca00078e0208 */
[----:B---3--:R1:W-:Y:S02]  /*91ca0*/  @P3 STG.E desc[UR4][R30.64], R140 ;  /* 0x0000008c1e003986 */ /* 0x0083e4000c101904 */
[C---:B-1----:R-:W-:Y:S02]  /*91cb0*/  IMAD.WIDE R30, R138.reuse, 0x4, R4 ;  /* 0x000000048a1e7825 */ /* 0x042fe400078e0204 */
[----:B------:R-:W2:Y:S04]  /*91cc0*/  LDL.LU R140, [R1+0x1e80] ;  /* 0x001e8000018c7983 */ /* 0x000ea80000300800 */
[----:B----4-:R1:W-:Y:S02]  /*91cd0*/  @P4 STG.E desc[UR4][R30.64], R139 ;  /* 0x0000008b1e004986 */ /* 0x0103e4000c101904 */
[----:B-1----:R-:W-:-:S02]  /*91ce0*/  IMAD.WIDE R30, R138, 0x4, R6 ;  /* 0x000000048a1e7825 */ /* 0x002fc400078e0206 */
[----:B------:R-:W3:Y:S04]  /*91cf0*/  LDL.LU R139, [R1+0x1d10] ;  /* 0x001d1000018b7983 */ /* 0x000ee80000300800 */
[----:B------:R-:W4:Y:S04]  /*91d00*/  LDL.LU R138, [R1+0x1910] ;  /* 0x00191000018a7983 */ /* 0x000f280000300800 */
[----:B------:R-:W2:Y:S01]  /*91d10*/  LDL.LU R142, [R1+0x22bc] ;  /* 0x0022bc00018e7983 */ /* 0x000ea20000300800 */
        /* <DEDUP_REMOVED lines=42> */
[C---:B------:R-:W-:Y:S01]  /*91fc0*/  LOP3.LUT P4, RZ, R18.reuse, 0x20, RZ, 0xc0, !PT ;  /* 0x0000002012ff7812 */ /* 0x040fe2000788c0ff */
[----:B-1----:R-:W-:Y:S01]  /*91fd0*/  IMAD.WIDE R30, R143, 0x4, R6 ;  /* 0x000000048f1e7825 */ /* 0x002fe200078e0206 */
[----:B------:R-:W-:Y:S01]  /*91fe0*/  LOP3.LUT P5, RZ, R18, 0x40, RZ, 0xc0, !PT ;  /* 0x0000004012ff7812 */ /* 0x000fe200078ac0ff */
[----:B------:R-:W4:Y:S04]  /*91ff0*/  LDL.LU R143, [R1+0x1510] ;  /* 0x00151000018f7983 */ /* 0x000f280000300800 */
[----:B------:R1:W-:Y:S04]  /*92000*/  @P2 STG.E desc[UR4][R30.64], R141 ;  /* 0x0000008d1e002986 */ /* 0x0003e8000c101904 */
[----:B-1----:R-:W4:Y:S01]  /*92010*/  LDL.LU R141, [R1+0x1110] ;  /* 0x00111000018d7983 */ /* 0x002f220000300800 */
[----:B--2---:R-:W-:-:S05]  /*92020*/  IMAD.WIDE R30, R142, 0x4, R2 ;  /* 0x000000048e1e7825 */ /* 0x004fca00078e0202 */
[----:B------:R1:W-:Y:S02]  /*92030*/  @P3 STG.E desc[UR4][R30.64], R140 ;  /* 0x0000008c1e003986 */ /* 0x0003e4000c101904 */
[C---:B-1----:R-:W-:Y:S02]  /*92040*/  IMAD.WIDE R30, R142.reuse, 0x4, R8 ;  /* 0x000000048e1e7825 */ /* 0x042fe400078e0208 */
[----:B------:R-:W2:Y:S04]  /*92050*/  LDL.LU R140, [R1+0xd10] ;  /* 0x000d1000018c7983 */ /* 0x000ea80000300800 */
[----:B---3--:R1:W-:Y:S02]  /*92060*/  @P4 STG.E desc[UR4][R30.64], R139 ;  /* 0x0000008b1e004986 */ /* 0x0083e4000c101904 */
[----:B-1----:R-:W-:-:S02]  /*92070*/  IMAD.WIDE R30, R142, 0x4, R4 ;  /* 0x000000048e1e7825 */ /* 0x002fc400078e0204 */
[----:B------:R-:W3:Y:S04]  /*92080*/  LDL.LU R139, [R1+0x920] ;  /* 0x00092000018b7983 */ /* 0x000ee80000300800 */
[----:B----4-:R1:W-:Y:S04]  /*92090*/  @P5 STG.E desc[UR4][R30.64], R138 ;  /* 0x0000008a1e005986 */ /* 0x0103e8000c101904 */
[----:B-1----:R-:W4:Y:S04]  /*920a0*/  LDL.LU R138, [R1+0x22c0] ;  /* 0x0022c000018a7983 */ /* 0x002f280000300800 */
        /* <DEDUP_REMOVED lines=17> */
[C---:B------:R-:W-:Y:S02]  /*921c0*/  LOP3.LUT P5, RZ, R18.reuse, 0x400, RZ, 0xc0, !PT ;  /* 0x0000040012ff7812 */ /* 0x040fe400078ac0ff */
[----:B------:R-:W-:Y:S02]  /*921d0*/  LOP3.LUT P6, RZ, R18, 0x80000, RZ, 0xc0, !PT ;  /* 0x0008000012ff7812 */ /* 0x000fe400078cc0ff */
[----:B------:R-:W-:-:S11]  /*921e0*/  LOP3.LUT R15, R15, 0xdfffffff, RZ, 0xc0, !PT ;  /* 0xdfffffff0f0f7812 */ /* 0x000fd600078ec0ff */
[----:B------:R-:W-:Y:S02]  /*921f0*/  @P6 LOP3.LUT R15, R15, 0x20000000, RZ, 0xfc, !PT ;  /* 0x200000000f0f6812 */ /* 0x000fe400078efcff */
[----:B------:R-:W-:Y:S02]  /*92200*/  LOP3.LUT P6, RZ, R18, 0x40000, RZ, 0xc0, !PT ;  /* 0x0004000012ff7812 */ /* 0x000fe400078cc0ff */
[----:B------:R-:W-:-:S11]  /*92210*/  LOP3.LUT R15, R15, 0xbfffffff, RZ, 0xc0, !PT ;  /* 0xbfffffff0f0f7812 */ /* 0x000fd600078ec0ff */
[----:B------:R-:W-:Y:S02]  /*92220*/  @P6 LOP3.LUT R15, R15, 0x40000000, RZ, 0xfc, !PT ;  /* 0x400000000f0f6812 */ /* 0x000fe400078efcff */
[----:B------:R-:W-:Y:S01]  /*92230*/  LOP3.LUT P6, RZ, R18, 0x20000, RZ, 0xc0, !PT ;  /* 0x0002000012ff7812 */ /* 0x000fe200078cc0ff */
[----:B------:R1:W-:Y:S04]  /*92240*/  @P2 STG.E desc[UR4][R30.64], R143 ;  /* 0x0000008f1e002986 */ /* 0x0003e8000c101904 */
[----:B-1----:R-:W3:Y:S01]  /*92250*/  LDL.LU R143, [R1+0x1d18] ;  /* 0x001d1800018f7983 */ /* 0x002ee20000300800 */
[----:B------:R-:W-:-:S07]  /*92260*/  LOP3.LUT R15, R15, 0x7fffffff, RZ, 0xc0, !PT ;  /* 0x7fffffff0f0f7812 */ /* 0x000fce00078ec0ff */
[----:B------:R-:W-:Y:S02]  /*92270*/  @P6 LOP3.LUT R15, R15, 0x80000000, RZ, 0xfc, !PT ;  /* 0x800000000f0f6812 */ /* 0x000fe400078efcff */
[----:B------:R-:W-:Y:S01]  /*92280*/  LOP3.LUT P6, RZ, R18, 0x10000, RZ, 0xc0, !PT ;  /* 0x0001000012ff7812 */ /* 0x000fe200078cc0ff */
[----:B----4-:R-:W-:-:S05]  /*92290*/  IMAD.WIDE R30, R138, 0x4, R2 ;  /* 0x000000048a1e7825 */ /* 0x010fca00078e0202 */
[----:B------:R1:W-:Y:S02]  /*922a0*/  @P3 STG.E desc[UR4][R30.64], R141 ;  /* 0x0000008d1e003986 */ /* 0x0003e4000c101904 */
[C---:B-1----:R-:W-:Y:S02]  /*922b0*/  IMAD.WIDE R30, R138.reuse, 0x4, R8 ;  /* 0x000000048a1e7825 */ /* 0x042fe400078e0208 */
[----:B------:R-:W4:Y:S04]  /*922c0*/  LDL.LU R141, [R1+0x1918] ;  /* 0x00191800018d7983 */ /* 0x000f280000300800 */
[----:B--2---:R1:W-:Y:S02]  /*922d0*/  @P4 STG.E desc[UR4][R30.64], R140 ;  /* 0x0000008c1e004986 */ /* 0x0043e4000c101904 */
[----:B-1----:R-:W-:-:S02]  /*922e0*/  IMAD.WIDE R30, R138, 0x4, R4 ;  /* 0x000000048a1e7825 */ /* 0x002fc400078e0204 */
[----:B------:R-:W2:Y:S04]  /*922f0*/  LDL.LU R140, [R1+0x1518] ;  /* 0x00151800018c7983 */ /* 0x000ea80000300800 */
        /* <DEDUP_REMOVED lines=59> */
[----:B--2---:R3:W-:Y:S02]  /*926b0*/  @P3 STG.E desc[UR4][R30.64], R140 ;  /* 0x0000008c1e003986 */ /* 0x0047e4000c101904 */
[----:B---3--:R-:W-:-:S05]  /*926c0*/  IMAD.WIDE R30, R146, 0x4, R2 ;  /* 0x00000004921e7825 */ /* 0x008fca00078e0202 */
[----:B------:R1:W-:Y:S02]  /*926d0*/  @P4 STG.E desc[UR4][R30.64], R139 ;  /* 0x0000008b1e004986 */ /* 0x0003e4000c101904 */
[----:B-1----:R-:W-:-:S05]  /*926e0*/  IMAD.WIDE R30, R146, 0x4, R8 ;  /* 0x00000004921e7825 */ /* 0x002fca00078e0208 */
[----:B------:R1:W-:Y:S04]  /*926f0*/  @P5 STG.E desc[UR4][R30.64], R138 ;  /* 0x0000008a1e005986 */ /* 0x0003e8000c101904 */
[----:B-1----:R-:W2:Y:S04]  /*92700*/  LDL.LU R138, [R1+0x928] ;  /* 0x00092800018a7983 */ /* 0x002ea80000300800 */
[----:B------:R-:W3:Y:S04]  /*92710*/  LDL.LU R144, [R1+0x528] ;  /* 0x0005280001907983 */ /* 0x000ee80000300800 */
[----:B------:R-:W4:Y:S04]  /*92720*/  LDL.LU R143, [R1+0x1e8c] ;  /* 0x001e8c00018f7983 */ /* 0x000f280000300800 */
[----:B------:R-:W4:Y:S04]  /*92730*/  LDL.LU R142, [R1+0x1d1c] ;  /* 0x001d1c00018e7983 */ /* 0x000f280000300800 */
[----:B------:R-:W4:Y:S04]  /*92740*/  LDL.LU R141, [R1+0x191c] ;  /* 0x00191c00018d7983 */ /* 0x000f280000300800 */
        /* <DEDUP_REMOVED lines=17> */
[----:B--2---:R1:W-:Y:S04]  /*92860*/  @P2 STG.E desc[UR4][R30.64], R138 ;  /* 0x0000008a1e002986 */ /* 0x0043e8000c101904 */
[----:B-1----:R-:W2:Y:S04]  /*92870*/  LDL.LU R138, [R1+0x111c] ;  /* 0x00111c00018a7983 */ /* 0x002ea80000300800 */
[----:B------:R-:W2:Y:S04]  /*92880*/  LDL.LU R75, [R1+0xd1c] ;  /* 0x000d1c00014b7983 */ /* 0x000ea80000300800 */
[----:B------:R-:W2:Y:S01]  /*92890*/  LDL.LU R154, [R1+0x92c] ;  /* 0x00092c00019a7983 */ /* 0x000ea20000300800 */
[----:B------:R-:W-:-:S03]  /*928a0*/  LOP3.LUT R15, R15, 0xfdffffff, RZ, 0xc0, !PT ;  /* 0xfdffffff0f0f7812 */ /* 0x000fc600078ec0ff */
[----:B------:R-:W2:Y:S01]  /*928b0*/  LDL.LU R149, [R1+0x52c] ;  /* 0x00052c0001957983 */ /* 0x000ea20000300800 */
[----:B------:R-:W-:Y:S02]  /*928c0*/  @P6 LOP3.LUT R15, R15, 0x2000000, RZ, 0xfc, !PT ;  /* 0x020000000f0f6812 */ /* 0x000fe400078efcff */
[----:B------:R-:W-:Y:S01]  /*928d0*/  LOP3.LUT P6, RZ, R19, 0x2, RZ, 0xc0, !PT ;  /* 0x0000000213ff7812 */ /* 0x000fe200078cc0ff */
[----:B------:R-:W2:Y:S01]  /*928e0*/  LDL.LU R145, [R1+0x22dc] ;  /* 0x0022dc0001917983 */ /* 0x000ea20000300800 */
[----:B------:R-:W-:Y:S02]  /*928f0*/  LOP3.LUT R15, R15, 0xfbffffff, RZ, 0xc0, !PT ;  /* 0xfbffffff0f0f7812 */ /* 0x000fe400078ec0ff */
[C---:B------:R-:W-:Y:S01]  /*92900*/  LOP3.LUT P3, RZ, R18.reuse, 0x8000000, RZ, 0xc0, !PT ;  /* 0x0800000012ff7812 */ /* 0x040fe2000786c0ff */
[----:B------:R-:W2:Y:S01]  /*92910*/  LDL.LU R150, [R1+0x1d20] ;  /* 0x001d200001967983 */ /* 0x000ea20000300800 */
[----:B------:R-:W-:Y:S01]  /*92920*/  LOP3.LUT P4, RZ, R18, 0x10000000, RZ, 0xc0, !PT ;  /* 0x1000000012ff7812 */ /* 0x000fe2000788c0ff */
[----:B------:R-:W-:Y:S01]  /*92930*/  IMAD.WIDE R30, R146, 0x4, R6 ;  /* 0x00000004921e7825 */ /* 0x000fe200078e0206 */
[----:B------:R-:W-:Y:S01]  /*92940*/  LOP3.LUT P5, RZ, R18, 0x20000000, RZ, 0xc0, !PT ;  /* 0x2000000012ff7812 */ /* 0x000fe200078ac0ff */
[----:B------:R-:W2:Y:S04]  /*92950*/  LDL.LU R148, [R1+0x1920] ;  /* 0x0019200001947983 */ /* 0x000ea80000300800 */
[----:B------:R-:W-:-:S02]  /*92960*/  @P6 LOP3.LUT R15, R15, 0x4000000, RZ, 0xfc, !PT ;  /* 0x040000000f0f6812 */ /* 0x000fc400078efcff */
[----:B------:R-:W-:Y:S02]  /*92970*/  LOP3.LUT P6, RZ, R19, 0x1, RZ, 0xc0, !PT ;  /* 0x0000000113ff7812 */ /* 0x000fe400078cc0ff */
[----:B------:R-:W-:Y:S01]  /*92980*/  LOP3.LUT R15, R15, 0xf7ffffff, RZ, 0xc0, !PT ;  /* 0xf7ffffff0f0f7812 */ /* 0x000fe200078ec0ff */
[----:B---3--:R4:W-:Y:S10]  /*92990*/  @P3 STG.E desc[UR4][R30.64], R144 ;  /* 0x000000901e003986 */ /* 0x0089f4000c101904 */
[----:B------:R-:W-:-:S02]  /*929a0*/  @P6 LOP3.LUT R15, R15, 0x8000000, RZ, 0xfc, !PT ;  /* 0x080000000f0f6812 */ /* 0x000fc400078efcff */
[----:B------:R-:W-:Y:S01]  /*929b0*/  LOP3.LUT P6, RZ, R18, 0x80000000, RZ, 0xc0, !PT ;  /* 0x8000000012ff7812 */ /* 0x000fe200078cc0ff */
[----:B----4-:R-:W-:Y:S01]  /*929c0*/  IMAD.WIDE R30, R140, 0x4, R2 ;  /* 0x000000048c1e7825 */ /* 0x010fe200078e0202 */
[----:B------:R-:W-:-:S04]  /*929d0*/  LOP3.LUT R15, R15, 0xefffffff, RZ, 0xc0, !PT ;  /* 0xefffffff0f0f7812 */ /* 0x000fc800078ec0ff */
[----:B------:R1:W-:Y:S07]  /*929e0*/  @P4 STG.E desc[UR4][R30.64], R143 ;  /* 0x0000008f1e004986 */ /* 0x0003ee000c101904 */
[----:B------:R-:W-:Y:S01]  /*929f0*/  @P6 LOP3.LUT R15, R15, 0x10000000, RZ, 0xfc, !PT ;  /* 0x100000000f0f6812 */ /* 0x000fe200078efcff */
[----:B-1----:R-:W-:Y:S01]  /*92a00*/  IMAD.WIDE R30, R140, 0x4, R8 ;  /* 0x000000048c1e7825 */ /* 0x002fe200078e0208 */
[----:B------:R-:W-:-:S04]  /*92a10*/  LOP3.LUT P6, RZ, R18, 0x40000000, RZ, 0xc0, !PT ;  /* 0x4000000012ff7812 */ /* 0x000fc800078cc0ff */
[----:B------:R1:W-:Y:S04]  /*92a20*/  @P5 STG.E desc[UR4][R30.64], R142 ;  /* 0x0000008e1e005986 */ /* 0x0003e8000c101904 */
[----:B-1----:R-:W3:Y:S04]  /*92a30*/  LDL.LU R142, [R1+0x22e0] ;  /* 0x0022e000018e7983 */ /* 0x002ee80000300800 */
[----:B------:R-:W4:Y:S01]  /*92a40*/  LDL.LU R147, [R1+0x1520] ;  /* 0x0015200001937983 */ /* 0x000f220000300800 */
[----:B------:R-:W-:-:S03]  /*92a50*/  IMAD.WIDE R30, R140, 0x4, R4 ;  /* 0x000000048c1e7825 */ /* 0x000fc600078e0204 */
[----:B------:R-:W3:Y:S04]  /*92a60*/  LDL.LU R146, [R1+0x1120] ;  /* 0x0011200001927983 */ /* 0x000ee80000300800 */
[----:B------:R1:W-:Y:S01]  /*92a70*/  @P6 STG.E desc[UR4][R30.64], R141 ;  /* 0x0000008d1e006986 */ /* 0x0003e2000c101904 */
[----:B------:R-:W-:-:S03]  /*92a80*/  LOP3.LUT P6, RZ, R15, 0x10000000, RZ, 0xc0, !PT ;  /* 0x100000000fff7812 */ /* 0x000fc600078cc0ff */
[----:B------:R-:W3:Y:S04]  /*92a90*/  LDL.LU R144, [R1+0xd20] ;  /* 0x000d200001907983 */ /* 0x000ee80000300800 */
[----:B------:R-:W3:Y:S01]  /*92aa0*/  LDL.LU R143, [R1+0x930] ;  /* 0x00093000018f7983 */ /* 0x000ee20000300800 */
[----:B-1----:R-:W-:-:S03]  /*92ab0*/  IMAD.WIDE R30, R140, 0x4, R6 ;  /* 0x000000048c1e7825 */ /* 0x002fc600078e0206 */
[----:B------:R-:W3:Y:S04]  /*92ac0*/  LDL.LU R141, [R1+0x530] ;  /* 0x00053000018d7983 */ /* 0x000ee80000300800 */
[----:B------:R1:W-:Y:S01]  /*92ad0*/  @P6 STG.E desc[UR4][R30.64], R139 ;  /* 0x0000008b1e006986 */ /* 0x0003e2000c101904 */
[----:B------:R-:W-:-:S03]  /*92ae0*/  LOP3.LUT P6, RZ, R15, 0x8000000, RZ, 0xc0, !PT ;  /* 0x080000000fff7812 */ /* 0x000fc600078cc0ff */
[----:B------:R-:W3:Y:S01]  /*92af0*/  LDL.LU R140, [R1+0x130] ;  /* 0x00013000018c7983 */ /* 0x000ee20000300800 */
[----:B-1----:R-:W-:-:S09]  /*92b00*/  IMAD.WIDE R30, R151, 0x4, R2 ;  /* 0x00000004971e7825 */ /* 0x002fd200078e0202 */
[----:B--2---:R1:W-:Y:S04]  /*92b10*/  @P6 STG.E desc[UR4][R30.64], R138 ;  /* 0x0000008a1e006986 */ /* 0x0043e8000c101904 */
[----:B-1----:R-:W2:Y:S04]  /*92b20*/  LDL.LU R138, [R1+0x1d24] ;  /* 0x001d2400018a7983 */ /* 0x002ea80000300800 */
[----:B------:R-:W2:Y:S01]  /*92b30*/  LDL.LU R139, [R1+0x22e4] ;  /* 0x0022e400018b7983 */ /* 0x000ea20000300800 */
[----:B------:R-:W-:Y:S01]  /*92b40*/  LOP3.LUT P6, RZ, R15, 0x4000000, RZ, 0xc0, !PT ;  /* 0x040000000fff7812 */ /* 0x000fe200078cc0ff */
[----:B------:R-:W-:-:S12]  /*92b50*/  IMAD.WIDE R30, R151, 0x4, R8 ;  /* 0x00000004971e7825 */ /* 0x000fd800078e0208 */
        /* <DEDUP_REMOVED lines=13> */
[----:B------:R-:W2:Y:S10]  /*92c30*/  LDL.LU R150, [R1+0x22ec] ;  /* 0x0022ec0001967983 */ /* 0x000eb40000300800 */
[----:B------:R1:W-:Y:S01]  /*92c40*/  @P6 STG.E desc[UR4][R30.64], R148 ;  /* 0x000000941e006986 */ /* 0x0003e2000c101904 */
[----:B------:R-:W-:-:S02]  /*92c50*/  LOP3.LUT P6, RZ, R15, 0x200000, RZ, 0xc0, !PT ;  /* 0x002000000fff7812 */ /* 0x000fc400078cc0ff */
[----:B------:R-:W-:Y:S01]  /*92c60*/  LOP3.LUT P1, RZ, R19, 0x100, RZ, 0xc0, !PT ;  /* 0x0000010013ff7812 */ /* 0x000fe2000782c0ff */
[----:B-1----:R-:W-:-:S10]  /*92c70*/  IMAD.WIDE R30, R145, 0x4, R4 ;  /* 0x00000004911e7825 */ /* 0x002fd400078e0204 */
[----:B----4-:R1:W-:Y:S01]  /*92c80*/  @P6 STG.E desc[UR4][R30.64], R147 ;  /* 0x000000931e006986 */ /* 0x0103e2000c101904 */
[----:B------:R-:W-:Y:S01]  /*92c90*/  LOP3.LUT P2, RZ, R19, 0x200, RZ, 0xc0, !PT ;  /* 0x0000020013ff7812 */ /* 0x000fe2000784c0ff */
[----:B-1----:R-:W-:-:S05]  /*92ca0*/  IMAD.WIDE R30, R145, 0x4, R6 ;  /* 0x00000004911e7825 */ /* 0x002fca00078e0206 */
[----:B---3--:R1:W-:Y:S01]  /*92cb0*/  @P0 STG.E desc[UR4][R30.64], R146 ;  /* 0x000000921e000986 */ /* 0x0083e2000c101904 */
[----:B------:R-:W-:Y:S01]  /*92cc0*/  LOP3.LUT P3, RZ, R19, 0x400, RZ, 0xc0, !PT ;  /* 0x0000040013ff7812 */ /* 0x000fe2000786c0ff */
[----:B-1----:R-:W-:-:S05]  /*92cd0*/  IMAD.WIDE R30, R142, 0x4, R2 ;  /* 0x000000048e1e7825 */ /* 0x002fca00078e0202 */
[----:B------:R1:W-:Y:S01]  /*92ce0*/  @P1 STG.E desc[UR4][R30.64], R144 ;  /* 0x000000901e001986 */ /* 0x0003e2000c101904 */
[----:B------:R-:W-:Y:S01]  /*92cf0*/  LOP3.LUT P4, RZ, R19, 0x800, RZ, 0xc0, !PT ;  /* 0x0000080013ff7812 */ /* 0x000fe2000788c0ff */
[----:B-1----:R-:W-:-:S05]  /*92d00*/  IMAD.WIDE R30, R142, 0x4, R8 ;  /* 0x000000048e1e7825 */ /* 0x002fca00078e0208 */
[----:B------:R1:W-:Y:S02]  /*92d10*/  @P2 STG.E desc[UR4][R30.64], R143 ;  /* 0x0000008f1e002986 */ /* 0x0003e4000c101904 */
[----:B-1----:R-:W-:-:S05]  /*92d20*/  IMAD.WIDE R30, R142, 0x4, R4 ;  /* 0x000000048e1e7825 */ /* 0x002fca00078e0204 */
[----:B------:R1:W-:Y:S01]  /*92d30*/  @P3 STG.E desc[UR4][R30.64], R141 ;  /* 0x0000008d1e003986 */ /* 0x0003e2000c101904 */
[----:B------:R-:W-:Y:S01]  /*92d40*/  LOP3.LUT P5, RZ, R19, 0x1000, RZ, 0xc0, !PT ;  /* 0x0000100013ff7812 */ /* 0x000fe200078ac0ff */
[----:B-1----:R-:W-:Y:S02]  /*92d50*/  IMAD.WIDE R30, R142, 0x4, R6 ;  /* 0x000000048e1e7825 */ /* 0x002fe400078e0206 */
[----:B------:R-:W3:Y:S04]  /*92d60*/  LDL.LU R142, [R1+0x1924] ;  /* 0x00192400018e7983 */ /* 0x000ee80000300800 */
[----:B------:R1:W-:Y:S04]  /*92d70*/  @P4 STG.E desc[UR4][R30.64], R140 ;  /* 0x0000008c1e004986 */ /* 0x0003e8000c101904 */
[----:B-1----:R-:W4:Y:S04]  /*92d80*/  LDL.LU R140, [R1+0x1524] ;  /* 0x00152400018c7983 */ /* 0x002f280000300800 */
[----:B------:R-:W4:Y:S04]  /*92d90*/  LDL.LU R244, [R1+0x1124] ;  /* 0x0011240001f47983 */ /* 0x000f280000300800 */
[----:B------:R-:W4:Y:S04]  /*92da0*/  LDL.LU R248, [R1+0xd24] ;  /* 0x000d240001f87983 */ /* 0x000f280000300800 */
[----:B------:R-:W4:Y:S01]  /*92db0*/  LDL.LU R136, [R1+0x934] ;  /* 0x0009340001887983 */ /* 0x000f220000300800 */
[----:B--2---:R-:W-:-:S05]  /*92dc0*/  IMAD.WIDE R30, R139, 0x4, R2 ;  /* 0x000000048b1e7825 */ /* 0x004fca00078e0202 */
[----:B------:R1:W-:Y:S04]  /*92dd0*/  @P5 STG.E desc[UR4][R30.64], R138 ;  /* 0x0000008a1e005986 */ /* 0x0003e8000c101904 */
[----:B-1----:R-:W2:Y:S04]  /*92de0*/  LDL.LU R138, [R1+0x22e8] ;  /* 0x0022e800018a7983 */ /* 0x002ea80000300800 */
[----:B------:R-:W2:Y:S01]  /*92df0*/  LDL.LU R137, [R1+0x534] ;  /* 0x0005340001897983 */ /* 0x000ea20000300800 */
        /* <DEDUP_REMOVED lines=8> */
[----:B------:R-:W-:-:S03]  /*92e80*/  LOP3.LUT R15, R15, 0xffffbfff, RZ, 0xc0, !PT ;  /* 0xffffbfff0f0f7812 */ /* 0x000fc600078ec0ff */
[----:B------:R-:W2:Y:S04]  /*92e90*/  LDL.LU R148, [R1+0x1128] ;  /* 0x0011280001947983 */ /* 0x000ea80000300800 */
[----:B------:R-:W2:Y:S04]  /*92ea0*/  LDL.LU R147, [R1+0xd28] ;  /* 0x000d280001937983 */ /* 0x000ea80000300800 */
[----:B------:R-:W-:Y:S01]  /*92eb0*/  @P6 LOP3.LUT R15, R15, 0x4000, RZ, 0xfc, !PT ;  /* 0x000040000f0f6812 */ /* 0x000fe200078efcff */
[----:B------:R-:W2:Y:S01]  /*92ec0*/  LDL.LU R145, [R1+0x938] ;  /* 0x0009380001917983 */ /* 0x000ea20000300800 */
[----:B------:R-:W-:-:S02]  /*92ed0*/  LOP3.LUT P6, RZ, R19, 0x800000, RZ, 0xc0, !PT ;  /* 0x0080000013ff7812 */ /* 0x000fc400078cc0ff */
[----:B------:R-:W-:Y:S01]  /*92ee0*/  LOP3.LUT R15, R15, 0xffff7fff, RZ, 0xc0, !PT ;  /* 0xffff7fff0f0f7812 */ /* 0x000fe200078ec0ff */
[----:B------:R-:W2:Y:S04]  /*92ef0*/  LDL.LU R146, [R1+0x538] ;  /* 0x0005380001927983 */ /* 0x000ea80000300800 */
[----:B------:R-:W2:Y:S01]  /*92f00*/  LDL.LU R144, [R1+0x22f0] ;  /* 0x0022f00001907983 */ /* 0x000ea20000300800 */
[C---:B------:R-:W-:Y:S02]  /*92f10*/  LOP3.LUT P2, RZ, R19.reuse, 0x2000, RZ, 0xc0, !PT ;  /* 0x0000200013ff7812 */ /* 0x040fe4000784c0ff */
[----:B------:R-:W-:Y:S01]  /*92f20*/  LOP3.LUT P3, RZ, R19, 0x4000, RZ, 0xc0, !PT ;  /* 0x0000400013ff7812 */ /* 0x000fe2000786c0ff */
[----:B------:R-:W-:Y:S01]  /*92f30*/  IMAD.WIDE R30, R139, 0x4, R8 ;  /* 0x000000048b1e7825 */ /* 0x000fe200078e0208 */
[----:B------:R-:W2:Y:S01]  /*92f40*/  LDL.LU R143, [R1+0x138] ;  /* 0x00013800018f7983 */ /* 0x000ea20000300800 */
[----:B------:R-:W-:-:S02]  /*92f50*/  @P6 LOP3.LUT R15, R15, 0x8000, RZ, 0xfc, !PT ;  /* 0x000080000f0f6812 */ /* 0x000fc400078efcff */
[----:B------:R-:W-:Y:S01]  /*92f60*/  LOP3.LUT P6, RZ, R19, 0x400000, RZ, 0xc0, !PT ;  /* 0x0040000013ff7812 */ /* 0x000fe200078cc0ff */
[----:B------:R-:W2:Y:S01]  /*92f70*/  LDL.LU R141, [R1+0x1d2c] ;  /* 0x001d2c00018d7983 */ /* 0x000ea20000300800 */
        /* <DEDUP_REMOVED lines=17> */
[----:B---3--:R1:W-:Y:S02]  /*93090*/  @P2 STG.E desc[UR4][R30.64], R142 ;  /* 0x0000008e1e002986 */ /* 0x0083e4000c101904 */
[C---:B-1----:R-:W-:Y:S02]  /*930a0*/  IMAD.WIDE R30, R139.reuse, 0x4, R4 ;  /* 0x000000048b1e7825 */ /* 0x042fe400078e0204 */
[----:B------:R-:W3:Y:S04]  /*930b0*/  LDL.LU R142, [R1+0x192c] ;  /* 0x00192c00018e7983 */ /* 0x000ee80000300800 */
[----:B----4-:R1:W-:Y:S02]  /*930c0*/  @P3 STG.E desc[UR4][R30.64], R140 ;  /* 0x0000008c1e003986 */ /* 0x0103e4000c101904 */
[----:B-1----:R-:W-:-:S02]  /*930d0*/  IMAD.WIDE R30, R139, 0x4, R6 ;  /* 0x000000048b1e7825 */ /* 0x002fc400078e0206 */
[----:B------:R-:W4:Y:S04]  /*930e0*/  LDL.LU R140, [R1+0x152c] ;  /* 0x00152c00018c7983 */ /* 0x000f280000300800 */
[----:B------:R-:W3:Y:S04]  /*930f0*/  LDL.LU R139, [R1+0x22f4] ;  /* 0x0022f400018b7983 */ /* 0x000ee80000300800 */
[----:B------:R2:W-:Y:S02]  /*93100*/  @P4 STG.E desc[UR4][R30.64], R244 ;  /* 0x000000f41e004986 */ /* 0x0005e4000c101904 */
[----:B--2---:R-:W-:-:S05]  /*93110*/  IMAD.WIDE R30, R138, 0x4, R2 ;  /* 0x000000048a1e7825 */ /* 0x004fca00078e0202 */
[----:B------:R1:W-:Y:S02]  /*93120*/  @P5 STG.E desc[UR4][R30.64], R248 ;  /* 0x000000f81e005986 */ /* 0x0003e4000c101904 */
[----:B-1----:R-:W-:-:S05]  /*93130*/  IMAD.WIDE R30, R138, 0x4, R8 ;  /* 0x000000048a1e7825 */ /* 0x002fca00078e0208 */
[----:B------:R1:W-:Y:S01]  /*93140*/  @P6 STG.E desc[UR4][R30.64], R136 ;  /* 0x000000881e006986 */ /* 0x0003e2000c101904 */
[----:B------:R-:W-:Y:S01]  /*93150*/  LOP3.LUT P6, RZ, R15, 0x100000, RZ, 0xc0, !PT ;  /* 0x001000000fff7812 */ /* 0x000fe200078cc0ff */
[----:B-1----:R-:W-:-:S12]  /*93160*/  IMAD.WIDE R30, R138, 0x4, R4 ;  /* 0x000000048a1e7825 */ /* 0x002fd800078e0204 */
[----:B------:R1:W-:Y:S02]  /*93170*/  @P6 STG.E desc[UR4][R30.64], R137 ;  /* 0x000000891e006986 */ /* 0x0003e4000c101904 */
[----:B-1----:R-:W-:Y:S02]  /*93180*/  IMAD.WIDE R30, R138, 0x4, R6 ;  /* 0x000000048a1e7825 */ /* 0x002fe400078e0206 */
        /* <DEDUP_REMOVED lines=30> */
[----:B---3--:R-:W-:-:S05]  /*93370*/  IMAD.WIDE R30, R139, 0x4, R2 ;  /* 0x000000048b1e7825 */ /* 0x008fca00078e0202 */
[----:B------:R1:W-:Y:S02]  /*93380*/  @P2 STG.E desc[UR4][R30.64], R141 ;  /* 0x0000008d1e002986 */ /* 0x0003e4000c101904 */
[C---:B-1----:R-:W-:Y:S02]  /*93390*/  IMAD.WIDE R30, R139.reuse, 0x4, R8 ;  /* 0x000000048b1e7825 */ /* 0x042fe400078e0208 */
[----:B------:R-:W3:Y:S04]  /*933a0*/  LDL.LU R141, [R1+0xd2c] ;  /* 0x000d2c00018d7983 */ /* 0x000ee80000300800 */
[----:B------:R1:W-:Y:S02]  /*933b0*/  @P3 STG.E desc[UR4][R30.64], R142 ;  /* 0x0000008e1e003986 */ /* 0x0003e4000c101904 */
[----:B-1----:R-:W-:-:S02]  /*933c0*/  IMAD.WIDE R30, R139, 0x4, R4 ;  /* 0x000000048b1e7825 */ /* 0x002fc400078e0204 */
[----:B------:R-:W3:Y:S04]  /*933d0*/  LDL.LU R142, [R1+0x93c] ;  /* 0x00093c00018e7983 */ /* 0x000ee80000300800 */
[----:B----4-:R1:W-:Y:S01]  /*933e0*/  @P4 STG.E desc[UR4][R30.64], R140 ;  /* 0x0000008c1e004986 */ /* 0x0103e2000c101904 */
[----:B------:R-:W-:Y:S01]  /*933f0*/  LOP3.LUT P5, RZ, R19, 0x80000000, RZ, 0xc0, !PT ;  /* 0x8000000013ff7812 */ /* 0x000fe200078ac0ff */
[----:B-1----:R-:W-:Y:S02]  /*93400*/  IMAD.WIDE R30, R139, 0x4, R6 ;  /* 0x000000048b1e7825 */ /* 0x002fe400078e0206 */
[----:B------:R-:W4:Y:S04]  /*93410*/  LDL.LU R140, [R1+0x53c] ;  /* 0x00053c00018c7983 */ /* 0x000f280000300800 */
[----:B------:R-:W3:Y:S06]  /*93420*/  LDL.LU R139, [R1+0x22f8] ;  /* 0x0022f800018b7983 */ /* 0x000eec0000300800 */
[----:B--2---:R1:W-:Y:S04]  /*93430*/  @P5 STG.E desc[UR4][R30.64], R138 ;  /* 0x0000008a1e005986 */ /* 0x0043e8000c101904 */
        /* <DEDUP_REMOVED lines=9> */
[----:B------:R-:W2:Y:S01]  /*934d0*/  LDL.LU R150, [R1+0x540] ;  /* 0x0005400001967983 */ /* 0x000ea20000300800 */
[----:B------:R-:W-:-:S03]  /*934e0*/  LOP3.LUT P2, RZ, R20, 0x1, RZ, 0xc0, !PT ;  /* 0x0000000114ff7812 */ /* 0x000fc6000784c0ff */
[----:B------:R-:W2:Y:S01]  /*934f0*/  LDL.LU R147, [R1+0x140] ;  /* 0x0001400001937983 */ /* 0x000ea20000300800 */
[----:B------:R-:W-:-:S03]  /*93500*/  LOP3.LUT P3, RZ, R20, 0x2, RZ, 0xc0, !PT ;  /* 0x0000000214ff7812 */ /* 0x000fc6000786c0ff */
[----:B------:R-:W2:Y:S04]  /*93510*/  LDL.LU R145, [R1+0x1d34] ;  /* 0x001d340001917983 */ /* 0x000ea80000300800 */
[----:B------:R-:W2:Y:S04]  /*93520*/  LDL.LU R146, [R1+0x1934] ;  /* 0x0019340001927983 */ /* 0x000ea80000300800 */
[----:B------:R-:W2:Y:S01]  /*93530*/  LDL.LU R144, [R1+0x1534] ;  /* 0x0015340001907983 */ /* 0x000ea20000300800 */
[----:B------:R-:W-:-:S03]  /*93540*/  LOP3.LUT P4, RZ, R20, 0x4, RZ, 0xc0, !PT ;  /* 0x0000000414ff7812 */ /* 0x000fc6000788c0ff */
[----:B------:R-:W2:Y:S01]  /*93550*/  LDL.LU R143, [R1+0x2304] ;  /* 0x00230400018f7983 */ /* 0x000ea20000300800 */
        /* <DEDUP_REMOVED lines=9> */
[----:B---3--:R-:W-:-:S05]  /*935f0*/  IMAD.WIDE R30, R139, 0x4, R2 ;  /* 0x000000048b1e7825 */ /* 0x008fca00078e0202 */
[----:B------:R1:W-:Y:S02]  /*93600*/  @P2 STG.E desc[UR4][R30.64], R141 ;  /* 0x0000008d1e002986 */ /* 0x0003e4000c101904 */
[----:B-1----:R-:W-:-:S05]  /*93610*/  IMAD.WIDE R30, R139, 0x4, R8 ;  /* 0x000000048b1e7825 */ /* 0x002fca00078e0208 */
[----:B------:R1:W-:Y:S02]  /*93620*/  @P3 STG.E desc[UR4][R30.64], R142 ;  /* 0x0000008e1e003986 */ /* 0x0003e4000c101904 */
[C---:B-1----:R-:W-:Y:S02]  /*93630*/  IMAD.WIDE R30, R139.reuse, 0x4, R4 ;  /* 0x000000048b1e7825 */ /* 0x042fe400078e0204 */
[----:B------:R-:W3:Y:S04]  /*93640*/  LDL.LU R142, [R1+0x1134] ;  /* 0x00113400018e7983 */ /* 0x000ee80000300800 */
[----:B----4-:R1:W-:Y:S02]  /*93650*/  @P4 STG.E desc[UR4][R30.64], R140 ;  /* 0x0000008c1e004986 */ /* 0x0103e4000c101904 */
[----:B-1----:R-:W-:-:S02]  /*93660*/  IMAD.WIDE R30, R139, 0x4, R6 ;  /* 0x000000048b1e7825 */ /* 0x002fc400078e0206 */
[----:B------:R-:W4:Y:S04]  /*93670*/  LDL.LU R140, [R1+0xd34] ;  /* 0x000d3400018c7983 */ /* 0x000f280000300800 */
[----:B------:R-:W4:Y:S04]  /*93680*/  LDL.LU R139, [R1+0x944] ;  /* 0x00094400018b7983 */ /* 0x000f280000300800 */
[----:B--2---:R1:W-:Y:S04]  /*93690*/  @P5 STG.E desc[UR4][R30.64], R138 ;  /* 0x0000008a1e005986 */ /* 0x0043e8000c101904 */
[----:B-1----:R-:W2:Y:S04]  /*936a0*/  LDL.LU R138, [R1+0x544] ;  /* 0x00054400018a7983 */ /* 0x002ea80000300800 */
[----:B------:R-:W4:Y:S01]  /*936b0*/  LDL.LU R141, [R1+0x2308] ;  /* 0x00230800018d7983 */ /* 0x000f220000300800 */
        /* <DEDUP_REMOVED lines=15> */
[----:B------:R-:W-:-:S10]  /*937b0*/  IMAD.WIDE R30, R75, 0x4, R2 ;  /* 0x000000044b1e7825 */ /* 0x000fd400078e0202 */
        /* <DEDUP_REMOVED lines=38> */
[----:B------:R-:W2:Y:S04]  /*93a20*/  LDL.LU R143, [R1+0x144] ;  /* 0x00014400018f7983 */ /* 0x000ea80000300800 */
[----:B---3--:R1:W-:Y:S04]  /*93a30*/  @P2 STG.E desc[UR4][R30.64], R142 ;  /* 0x0000008e1e002986 */ /* 0x0083e8000c101904 */
[----:B-1----:R-:W3:Y:S01]  /*93a40*/  LDL.LU R142, [R1+0x1d38] ;  /* 0x001d3800018e7983 */ /* 0x002ee20000300800 */
[----:B----4-:R-:W-:-:S05]  /*93a50*/  IMAD.WIDE R30, R141, 0x4, R2 ;  /* 0x000000048d1e7825 */ /* 0x010fca00078e0202 */
[----:B------:R1:W-:Y:S02]  /*93a60*/  @P3 STG.E desc[UR4][R30.64], R140 ;  /* 0x0000008c1e003986 */ /* 0x0003e4000c101904 */
[C---:B-1----:R-:W-:Y:S02]  /*93a70*/  IMAD.WIDE R30, R141.reuse, 0x4, R152 ;  /* 0x000000048d1e7825 */ /* 0x042fe400078e0298 */
[----:B------:R-:W4:Y:S04]  /*93a80*/  LDL.LU R140, [R1+0x1938] ;  /* 0x00193800018c7983 */ /* 0x000f280000300800 */
[----:B------:R1:W-:Y:S02]  /*93a90*/  @P4 STG.E desc[UR4][R30.64], R139 ;  /* 0x0000008b1e004986 */ /* 0x0003e4000c101904 */
[----:B-1----:R-:W-:-:S02]  /*93aa0*/  IMAD.WIDE R30, R141, 0x4, R4 ;  /* 0x000000048d1e7825 */ /* 0x002fc400078e0204 */
[----:B------:R-:W4:Y:S04]  /*93ab0*/  LDL.LU R139, [R1+0x1538] ;  /* 0x00153800018b7983 */ /* 0x000f280000300800 */
[----:B--2---:R1:W-:Y:S04]  /*93ac0*/  @P5 STG.E desc[UR4][R30.64], R138 ;  /* 0x0000008a1e005986 */ /* 0x0043e8000c101904 */
[----:B-1----:R-:W2:Y:S04]  /*93ad0*/  LDL.LU R138, [R1+0x230c] ;  /* 0x00230c00018a7983 */ /* 0x002ea80000300800 */
[----:B------:R-:W4:Y:S01]  /*93ae0*/  LDL.LU R248, [R1+0x1138] ;  /* 0x0011380001f87983 */ /* 0x000f220000300800 */
[----:B------:R-:W-:-:S03]  /*93af0*/  IMAD.WIDE R30, R141, 0x4, R6 ;  /* 0x000000048d1e7825 */ /* 0x000fc600078e0206 */
        /* <DEDUP_REMOVED lines=13> */
[----:B------:R-:W-:-:S02]  /*93bd0*/  LOP3.LUT P2, RZ, R20, 0x80000, RZ, 0xc0, !PT ;  /* 0x0008000014ff7812 */ /* 0x000fc4000784c0ff */
[C---:B------:R-:W-:Y:S02]  /*93be0*/  LOP3.LUT P3, RZ, R20.reuse, 0x100000, RZ, 0xc0, !PT ;  /* 0x0010000014ff7812 */ /* 0x040fe4000786c0ff */
[C---:B------:R-:W-:Y:S02]  /*93bf0*/  LOP3.LUT P4, RZ, R20.reuse, 0x200000, RZ, 0xc0, !PT ;  /* 0x0020000014ff7812 */ /* 0x040fe4000788c0ff */
        /* <DEDUP_REMOVED lines=15> */
[----:B------:R1:W-:Y:S04]  /*93cf0*/  @P2 STG.E desc[UR4][R30.64], R143 ;  /* 0x0000008f1e002986 */ /* 0x0003e8000c101904 */
[----:B-1----:R-:W4:Y:S01]  /*93d00*/  LDL.LU R143, [R1+0x54c] ;  /* 0x00054c00018f7983 */ /* 0x002f220000300800 */
[----:B--2---:R-:W-:-:S05]  /*93d10*/  IMAD.WIDE R30, R138, 0x4, R2 ;  /* 0x000000048a1e7825 */ /* 0x004fca00078e0202 */
[----:B---3--:R1:W-:Y:S02]  /*93d20*/  @P3 STG.E desc[UR4][R30.64], R142 ;  /* 0x0000008e1e003986 */ /* 0x0083e4000c101904 */
[C---:B-1----:R-:W-:Y:S02]  /*93d30*/  IMAD.WIDE R30, R138.reuse, 0x4, R152 ;  /* 0x000000048a1e7825 */ /* 0x042fe400078e0298 */
[----:B------:R-:W2:Y:S04]  /*93d40*/  LDL.LU R142, [R1+0x14c] ;  /* 0x00014c00018e7983 */ /* 0x000ea80000300800 */
[----:B----4-:R1:W-:Y:S02]  /*93d50*/  @P4 STG.E desc[UR4][R30.64], R140 ;  /* 0x0000008c1e004986 */ /* 0x0103e4000c101904 */
[----:B-1----:R-:W-:-:S05]  /*93d60*/  IMAD.WIDE R30, R138, 0x4, R4 ;  /* 0x000000048a1e7825 */ /* 0x002fca00078e0204 */
[----:B------:R1:W-:Y:S02]  /*93d70*/  @P5 STG.E desc[UR4][R30.64], R139 ;  /* 0x0000008b1e005986 */ /* 0x0003e4000c101904 */
[----:B-1----:R-:W-:Y:S02]  /*93d80*/  IMAD.WIDE R30, R138, 0x4, R6 ;  /* 0x000000048a1e7825 */ /* 0x002fe400078e0206 */
[----:B------:R-:W3:Y:S04]  /*93d90*/  LDL.LU R139, [R1+0x1e90] ;  /* 0x001e9000018b7983 */ /* 0x000ee80000300800 */
[----:B------:R-:W4:Y:S04]  /*93da0*/  LDL.LU R138, [R1+0x1d40] ;  /* 0x001d4000018a7983 */ /* 0x000f280000300800 */
[----:B------:R-:W3:Y:S01]  /*93db0*/  LDL.LU R140, [R1+0x231c] ;  /* 0x00231c00018c7983 */ /* 0x000ee20000300800 */
        /* <DEDUP_REMOVED lines=38> */
[----:B------:R1:W-:Y:S02]  /*94020*/  @P6 STG.E desc[UR4][R30.64], R145 ;  /* 0x000000911e006986 */ /* 0x0003e4000c101904 */
[----:B-1----:R-:W-:-:S05]  /*94030*/  IMAD.WIDE R30, R141, 0x4, R2 ;  /* 0x000000048d1e7825 */ /* 0x002fca00078e0202 */
[----:B------:R1:W-:Y:S02]  /*94040*/  @P0 STG.E desc[UR4][R30.64], R146 ;  /* 0x000000921e000986 */ /* 0x0003e4000c101904 */
[----:B-1----:R-:W-:-:S05]  /*94050*/  IMAD.WIDE R30, R141, 0x4, R152 ;  /* 0x000000048d1e7825 */ /* 0x002fca00078e0298 */
[----:B------:R1:W-:Y:S04]  /*94060*/  @P1 STG.E desc[UR4][R30.64], R144 ;  /* 0x000000901e001986 */ /* 0x0003e8000c101904 */
[----:B-1----:R-:W4:Y:S01]  /*94070*/  LDL.LU R144, [R1+0x1940] ;  /* 0x0019400001907983 */ /* 0x002f220000300800 */
[C---:B------:R-:W-:Y:S02]  /*94080*/  LOP3.LUT P2, RZ, R21.reuse, 0x4, RZ, 0xc0, !PT ;  /* 0x0000000415ff7812 */ /* 0x040fe4000784c0ff */
[----:B------:R-:W-:Y:S01]  /*94090*/  LOP3.LUT P3, RZ, R21, 0x8, RZ, 0xc0, !PT ;  /* 0x0000000815ff7812 */ /* 0x000fe2000786c0ff */
[----:B------:R-:W-:Y:S01]  /*940a0*/  IMAD.WIDE R30, R141, 0x4, R4 ;  /* 0x000000048d1e7825 */ /* 0x000fe200078e0204 */
[C---:B------:R-:W-:Y:S02]  /*940b0*/  LOP3.LUT P4, RZ, R21.reuse, 0x10, RZ, 0xc0, !PT ;  /* 0x0000001015ff7812 */ /* 0x040fe4000788c0ff */
[----:B------:R-:W-:-:S07]  /*940c0*/  LOP3.LUT P5, RZ, R21, 0x20, RZ, 0xc0, !PT ;  /* 0x0000002015ff7812 */ /* 0x000fce00078ac0ff */
[----:B------:R1:W-:Y:S02]  /*940d0*/  @P2 STG.E desc[UR4][R30.64], R143 ;  /* 0x0000008f1e002986 */ /* 0x0003e4000c101904 */
[----:B-1----:R-:W-:Y:S02]  /*940e0*/  IMAD.WIDE R30, R141, 0x4, R6 ;  /* 0x000000048d1e7825 */ /* 0x002fe400078e0206 */
[----:B------:R-:W4:Y:S04]  /*940f0*/  LDL.LU R143, [R1+0x1540] ;  /* 0x00154000018f7983 */ /* 0x000f280000300800 */
[----:B--2---:R1:W-:Y:S04]  /*94100*/  @P3 STG.E desc[UR4][R30.64], R142 ;  /* 0x0000008e1e003986 */ /* 0x0043e8000c101904 */
[----:B------:R-:W2:Y:S04]  /*94110*/  LDL.LU R141, [R1+0x1140] ;  /* 0x00114000018d7983 */ /* 0x000ea80000300800 */
[----:B-1----:R-:W2:Y:S01]  /*94120*/  LDL.LU R142, [R1+0xd40] ;  /* 0x000d4000018e7983 */ /* 0x002ea20000300800 */
[----:B---3--:R-:W-:-:S05]  /*94130*/  IMAD.WIDE R30, R140, 0x4, R2 ;  /* 0x000000048c1e7825 */ /* 0x008fca00078e0202 */
[----:B------:R1:W-:Y:S02]  /*94140*/  @P4 STG.E desc[UR4][R30.64], R139 ;  /* 0x0000008b1e004986 */ /* 0x0003e4000c101904 */
[----:B-1----:R-:W-:Y:S02]  /*94150*/  IMAD.WIDE R30, R140, 0x4, R152 ;  /* 0x000000048c1e7825 */ /* 0x002fe400078e0298 */
[----:B------:R-:W3:Y:S04]  /*94160*/  LDL.LU R139, [R1+0x950] ;  /* 0x00095000018b7983 */ /* 0x000ee80000300800 */
[----:B----4-:R1:W-:Y:S04]  /*94170*/  @P5 STG.E desc[UR4][R30.64], R138 ;  /* 0x0000008a1e005986 */ /* 0x0103e8000c101904 */
        /* <DEDUP_REMOVED lines=9> */
[----:B------:R-:W-:-:S02]  /*94210*/  LOP3.LUT R16, R16, 0xffbfffff, RZ, 0xc0, !PT ;  /* 0xffbfffff10107812 */ /* 0x000fc400078ec0ff */
[C---:B------:R-:W-:Y:S01]  /*94220*/  LOP3.LUT P2, RZ, R21.reuse, 0x40, RZ, 0xc0, !PT ;  /* 0x0000004015ff7812 */ /* 0x040fe2000784c0ff */
[----:B------:R-:W-:Y:S01]  /*94230*/  IMAD.WIDE R30, R140, 0x4, R4 ;  /* 0x000000048c1e7825 */ /* 0x000fe200078e0204 */
[----:B------:R-:W3:Y:S04]  /*94240*/  LDL.LU R150, [R1+0x1144] ;  /* 0x0011440001967983 */ /* 0x000ee80000300800 */
[----:B------:R-:W3:Y:S03]  /*94250*/  LDL.LU R148, [R1+0xd44] ;  /* 0x000d440001947983 */ /* 0x000ee60000300800 */
[----:B------:R-:W-:Y:S01]  /*94260*/  @P6 LOP3.LUT R16, R16, 0x400000, RZ, 0xfc, !PT ;  /* 0x0040000010106812 */ /* 0x000fe200078efcff */
[----:B------:R-:W3:Y:S01]  /*94270*/  LDL.LU R147, [R1+0x954] ;  /* 0x0009540001937983 */ /* 0x000ee20000300800 */
[----:B------:R-:W-:-:S02]  /*94280*/  LOP3.LUT P6, RZ, R21, 0x10000, RZ, 0xc0, !PT ;  /* 0x0001000015ff7812 */ /* 0x000fc400078cc0ff */
[----:B------:R-:W-:Y:S01]  /*94290*/  LOP3.LUT R16, R16, 0xff7fffff, RZ, 0xc0, !PT ;  /* 0xff7fffff10107812 */ /* 0x000fe200078ec0ff */
[----:B------:R-:W3:Y:S04]  /*942a0*/  LDL.LU R145, [R1+0x2328] ;  /* 0x0023280001917983 */ /* 0x000ee80000300800 */
        /* <DEDUP_REMOVED lines=13> */
[C---:B------:R-:W-:Y:S02]  /*94380*/  LOP3.LUT P3, RZ, R21.reuse, 0x80, RZ, 0xc0, !PT ;  /* 0x0000008015ff7812 */ /* 0x040fe4000786c0ff */
[----:B------:R-:W-:-:S07]  /*94390*/  LOP3.LUT P4, RZ, R21, 0x100, RZ, 0xc0, !PT ;  /* 0x0000010015ff7812 */ /* 0x000fce000788c0ff */
[----:B------:R-:W-:Y:S02]  /*943a0*/  @P6 LOP3.LUT R16, R16, 0x8000000, RZ, 0xfc, !PT ;  /* 0x0800000010106812 */ /* 0x000fe400078efcff */
[C---:B------:R-:W-:Y:S02]  /*943b0*/  LOP3.LUT P6, RZ, R21.reuse, 0x800, RZ, 0xc0, !PT ;  /* 0x0000080015ff7812 */ /* 0x040fe400078cc0ff */
[----:B------:R-:W-:Y:S02]  /*943c0*/  LOP3.LUT P5, RZ, R21, 0x200, RZ, 0xc0, !PT ;  /* 0x0000020015ff7812 */ /* 0x000fe400078ac0ff */
[----:B------:R-:W-:-:S09]  /*943d0*/  LOP3.LUT R16, R16, 0xefffffff, RZ, 0xc0, !PT ;  /* 0xefffffff10107812 */ /* 0x000fd200078ec0ff */
[----:B------:R-:W-:Y:S02]  /*943e0*/  @P6 LOP3.LUT R16, R16, 0x10000000, RZ, 0xfc, !PT ;  /* 0x1000000010106812 */ /* 0x000fe400078efcff */
[----:B------:R-:W-:Y:S01]  /*943f0*/  LOP3.LUT P6, RZ, R21, 0x400, RZ, 0xc0, !PT ;  /* 0x0000040015ff7812 */ /* 0x000fe200078cc0ff */
[----:B------:R1:W-:Y:S02]  /*94400*/  @P2 STG.E desc[UR4][R30.64], R144 ;  /* 0x000000901e002986 */ /* 0x0003e4000c101904 */
[----:B-1----:R-:W-:Y:S02]  /*94410*/  IMAD.WIDE R30, R140, 0x4, R6 ;  /* 0x000000048c1e7825 */ /* 0x002fe400078e0206 */
[----:B------:R-:W3:Y:S04]  /*94420*/  LDL.LU R140, [R1+0x232c] ;  /* 0x00232c00018c7983 */ /* 0x000ee80000300800 */
[----:B------:R-:W3:Y:S04]  /*94430*/  LDL.LU R149, [R1+0x1544] ;  /* 0x0015440001957983 */ /* 0x000ee80000300800 */
[----:B------:R-:W3:Y:S04]  /*94440*/  LDL.LU R144, [R1+0x1e98] ;  /* 0x001e980001907983 */ /* 0x000ee80000300800 */
[----:B------:R4:W-:Y:S02]  /*94450*/  @P3 STG.E desc[UR4][R30.64], R143 ;  /* 0x0000008f1e003986 */ /* 0x0009e4000c101904 */
[----:B----4-:R-:W-:-:S05]  /*94460*/  IMAD.WIDE R30, R138, 0x4, R2 ;  /* 0x000000048a1e7825 */ /* 0x010fca00078e0202 */
[----:B--2---:R1:W-:Y:S02]  /*94470*/  @P4 STG.E desc[UR4][R30.64], R141 ;  /* 0x0000008d1e004986 */ /* 0x0043e4000c101904 */
        /* <DEDUP_REMOVED lines=23> */
[C---:B------:R-:W-:Y:S02]  /*945f0*/  LOP3.LUT P0, RZ, R21.reuse, 0x80000, RZ, 0xc0, !PT ;  /* 0x0008000015ff7812 */ /* 0x040fe4000780c0ff */
[C---:B------:R-:W-:Y:S02]  /*94600*/  LOP3.LUT P1, RZ, R21.reuse, 0x100000, RZ, 0xc0, !PT ;  /* 0x0010000015ff7812 */ /* 0x040fe4000782c0ff */
[C---:B------:R-:W-:Y:S02]  /*94610*/  LOP3.LUT P2, RZ, R21.reuse, 0x200000, RZ, 0xc0, !PT ;  /* 0x0020000015ff7812 */ /* 0x040fe4000784c0ff */
[C---:B------:R-:W-:Y:S02]  /*94620*/  LOP3.LUT P3, RZ, R21.reuse, 0x400000, RZ, 0xc0, !PT ;  /* 0x0040000015ff7812 */ /* 0x040fe4000786c0ff */
[----:B------:R-:W-:-:S02]  /*94630*/  LOP3.LUT P4, RZ, R21, 0x800000, RZ, 0xc0, !PT ;  /* 0x0080000015ff7812 */ /* 0x000fc4000788c0ff */
[----:B------:R-:W-:Y:S01]  /*94640*/  LOP3.LUT P5, RZ, R21, 0x1000000, RZ, 0xc0, !PT ;  /* 0x0100000015ff7812 */ /* 0x000fe200078ac0ff */
[----:B------:R1:W-:Y:S01]  /*94650*/  @P6 STG.E desc[UR4][R30.64], R149 ;  /* 0x000000951e006986 */ /* 0x0003e2000c101904 */
[----:B------:R-:W-:Y:S01]  /*94660*/  LOP3.LUT P6, RZ, R16, 0x800000, RZ, 0xc0, !PT ;  /* 0x0080000010ff7812 */ /* 0x000fe200078cc0ff */
[----:B-1----:R-:W-:-:S12]  /*94670*/  IMAD.WIDE R30, R145, 0x4, R2 ;  /* 0x00000004911e7825 */ /* 0x002fd800078e0202 */
[----:B------:R1:W-:Y:S01]  /*94680*/  @P6 STG.E desc[UR4][R30.64], R150 ;  /* 0x000000961e006986 */ /* 0x0003e2000c101904 */
[C---:B------:R-:W-:Y:S01]  /*94690*/  LOP3.LUT P6, RZ, R16.reuse, 0x400000, RZ, 0xc0, !PT ;  /* 0x0040000010ff7812 */ /* 0x040fe200078cc0ff */
[C---:B-1----:R-:W-:Y:S02]  /*946a0*/  IMAD.WIDE R30, R145.reuse, 0x4, R152 ;  /* 0x00000004911e7825 */ /* 0x042fe400078e0298 */
[----:B------:R-:W3:Y:S10]  /*946b0*/  LDL.LU R150, [R1+0x2338] ;  /* 0x0023380001967983 */ /* 0x000ef40000300800 */
[----:B------:R1:W-:Y:S01]  /*946c0*/  @P6 STG.E desc[UR4][R30.64], R148 ;  /* 0x000000941e006986 */ /* 0x0003e2000c101904 */
[----:B------:R-:W-:Y:S01]  /*946d0*/  LOP3.LUT P6, RZ, R16, 0x200000, RZ, 0xc0, !PT ;  /* 0x0020000010ff7812 */ /* 0x000fe200078cc0ff */
[----:B-1----:R-:W-:-:S12]  /*946e0*/  IMAD.WIDE R30, R145, 0x4, R4 ;  /* 0x00000004911e7825 */ /* 0x002fd800078e0204 */
[----:B------:R1:W-:Y:S02]  /*946f0*/  @P6 STG.E desc[UR4][R30.64], R147 ;  /* 0x000000931e006986 */ /* 0x0003e4000c101904 */
[----:B-1----:R-:W-:-:S05]  /*94700*/  IMAD.WIDE R30, R145, 0x4, R6 ;  /* 0x00000004911e7825 */ /* 0x002fca00078e0206 */
[----:B------:R1:W-:Y:S02]  /*94710*/  @P0 STG.E desc[UR4][R30.64], R146 ;  /* 0x000000921e000986 */ /* 0x0003e4000c101904 */
[----:B-1----:R-:W-:-:S05]  /*94720*/  IMAD.WIDE R30, R140, 0x4, R2 ;  /* 0x000000048c1e7825 */ /* 0x002fca00078e0202 */
[----:B------:R1:W-:Y:S02]  /*94730*/  @P1 STG.E desc[UR4][R30.64], R144 ;  /* 0x000000901e001986 */ /* 0x0003e4000c101904 */
[----:B-1----:R-:W-:-:S05]  /*94740*/  IMAD.WIDE R30, R140, 0x4, R152 ;  /* 0x000000048c1e7825 */ /* 0x002fca00078e0298 */
[----:B--2---:R1:W-:Y:S02]  /*94750*/  @P2 STG.E desc[UR4][R30.64], R141 ;  /* 0x0000008d1e002986 */ /* 0x0043e4000c101904 */
[----:B-1----:R-:W-:-:S05]  /*94760*/  IMAD.WIDE R30, R140, 0x4, R4 ;  /* 0x000000048c1e7825 */ /* 0x002fca00078e0204 */
[----:B----4-:R1:W-:Y:S02]  /*94770*/  @P3 STG.E desc[UR4][R30.64], R142 ;  /* 0x0000008e1e003986 */ /* 0x0103e4000c101904 */
[----:B-1----:R-:W-:-:S05]  /*94780*/  IMAD.WIDE R30, R140, 0x4, R6 ;  /* 0x000000048c1e7825 */ /* 0x002fca00078e0206 */
[----:B---3--:R1:W-:Y:S02]  /*94790*/  @P4 STG.E desc[UR4][R30.64], R139 ;  /* 0x0000008b1e004986 */ /* 0x0083e4000c101904 */
[----:B-1----:R-:W-:-:S05]  /*947a0*/  IMAD.WIDE R30, R143, 0x4, R2 ;  /* 0x000000048f1e7825 */ /* 0x002fca00078e0202 */
[----:B------:R1:W-:Y:S04]  /*947b0*/  @P5 STG.E desc[UR4][R30.64], R138 ;  /* 0x0000008a1e005986 */ /* 0x0003e8000c101904 */
[----:B-1----:R-:W2:Y:S04]  /*947c0*/  LDL.LU R138, [R1+0xd48] ;  /* 0x000d4800018a7983 */ /* 0x002ea80000300800 */
[----:B------:R-:W3:Y:S04]  /*947d0*/  LDL.LU R144, [R1+0x958] ;  /* 0x0009580001907983 */ /* 0x000ee80000300800 */
[----:B------:R-:W4:Y:S04]  /*947e0*/  LDL.LU R141, [R1+0x558] ;  /* 0x00055800018d7983 */ /* 0x000f280000300800 */
[----:B------:R-:W4:Y:S04]  /*947f0*/  LDL.LU R139, [R1+0x1e9c] ;  /* 0x001e9c00018b7983 */ /* 0x000f280000300800 */
[----:B------:R-:W4:Y:S04]  /*94800*/  LDL.LU R142, [R1+0x1d4c] ;  /* 0x001d4c00018e7983 */ /* 0x000f280000300800 */
[----:B------:R-:W4:Y:S04]  /*94810*/  LDL.LU R140, [R1+0x194c] ;  /* 0x00194c00018c7983 */ /* 0x000f280000300800 */
[----:B------:R-:W4:Y:S01]  /*94820*/  LDL.LU R75, [R1+0x2334] ;  /* 0x00233400014b7983 */ /* 0x000f220000300800 */
[----:B------:R-:W-:Y:S01]  /*94830*/  LOP3.LUT P2, RZ, R21, 0x2000000, RZ, 0xc0, !PT ;  /* 0x0200000015ff7812 */ /* 0x000fe2000784c0ff */
[----:B------:R-:W-:Y:S01]  /*94840*/  IMAD.WIDE R30, R143, 0x4, R152 ;  /* 0x000000048f1e7825 */ /* 0x000fe200078e0298 */
[----:B------:R-:W-:-:S02]  /*94850*/  LOP3.LUT P6, RZ, R22, 0x20, RZ, 0xc0, !PT ;  /* 0x0000002016ff7812 */ /* 0x000fc400078cc0ff */
        /* <DEDUP_REMOVED lines=12> */
[----:B------:R-:W-:Y:S01]  /*94920*/  LOP3.LUT P6, RZ, R22, 0x2, RZ, 0xc0, !PT ;  /* 0x0000000216ff7812 */ /* 0x000fe200078cc0ff */
[----:B--2---:R1:W-:Y:S04]  /*94930*/  @P2 STG.E desc[UR4][R30.64], R138 ;  /* 0x0000008a1e002986 */ /* 0x0043e8000c101904 */
[----:B-1----:R-:W2:Y:S04]  /*94940*/  LDL.LU R138, [R1+0x154c] ;  /* 0x00154c00018a7983 */ /* 0x002ea80000300800 */
[----:B------:R-:W2:Y:S01]  /*94950*/  LDL.LU R154, [R1+0x114c] ;  /* 0x00114c00019a7983 */ /* 0x000ea20000300800 */
[----:B------:R-:W-:-:S03]  /*94960*/  LOP3.LUT R16, R16, 0xfffdffff, RZ, 0xc0, !PT ;  /* 0xfffdffff10107812 */ /* 0x000fc600078ec0ff */
[----:B------:R-:W2:Y:S01]  /*94970*/  LDL.LU R151, [R1+0xd4c] ;  /* 0x000d4c0001977983 */ /* 0x000ea20000300800 */
[----:B------:R-:W-:Y:S01]  /*94980*/  @P6 LOP3.LUT R16, R16, 0x20000, RZ, 0xfc, !PT ;  /* 0x0002000010106812 */ /* 0x000fe200078efcff */
[----:B------:R-:W-:Y:S01]  /*94990*/  IMAD.WIDE R30, R143, 0x4, R4 ;  /* 0x000000048f1e7825 */ /* 0x000fe200078e0204 */
[----:B------:R-:W-:-:S04]  /*949a0*/  LOP3.LUT P6, RZ, R22, 0x1, RZ, 0xc0, !PT ;  /* 0x0000000116ff7812 */ /* 0x000fc800078cc0ff */
[----:B---3--:R1:W-:Y:S01]  /*949b0*/  @P3 STG.E desc[UR4][R30.64], R144 ;  /* 0x000000901e003986 */ /* 0x0083e2000c101904 */
[----:B------:R-:W-:-:S03]  /*949c0*/  LOP3.LUT R16, R16, 0xfffbffff, RZ, 0xc0, !PT ;  /* 0xfffbffff10107812 */ /* 0x000fc600078ec0ff */
[----:B-1----:R-:W3:Y:S04]  /*949d0*/  LDL.LU R144, [R1+0x233c] ;  /* 0x00233c0001907983 */ /* 0x002ee80000300800 */
[----:B------:R-:W3:Y:S01]  /*949e0*/  LDL.LU R149, [R1+0x95c] ;  /* 0x00095c0001957983 */ /* 0x000ee20000300800 */
[----:B------:R-:W-:Y:S02]  /*949f0*/  @P6 LOP3.LUT R16, R16, 0x40000, RZ, 0xfc, !PT ;  /* 0x0004000010106812 */ /* 0x000fe400078efcff */
[C---:B------:R-:W-:Y:S01]  /*94a00*/  LOP3.LUT P6, RZ, R21.reuse, 0x80000000, RZ, 0xc0, !PT ;  /* 0x8000000015ff7812 */ /* 0x040fe200078cc0ff */
[----:B------:R-:W3:Y:S01]  /*94a10*/  LDL.LU R148, [R1+0x55c] ;  /* 0x00055c0001947983 */ /* 0x000ee20000300800 */
[----:B------:R-:W-:Y:S02]  /*94a20*/  LOP3.LUT R16, R16, 0xfff7ffff, RZ, 0xc0, !PT ;  /* 0xfff7ffff10107812 */ /* 0x000fe400078ec0ff */
[C---:B------:R-:W-:Y:S01]  /*94a30*/  LOP3.LUT P4, RZ, R21.reuse, 0x8000000, RZ, 0xc0, !PT ;  /* 0x0800000015ff7812 */ /* 0x040fe2000788c0ff */
[----:B------:R-:W3:Y:S01]  /*94a40*/  LDL.LU R147, [R1+0x1d50] ;  /* 0x001d500001937983 */ /* 0x000ee20000300800 */
[----:B------:R-:W-:Y:S01]  /*94a50*/  LOP3.LUT P5, RZ, R21, 0x10000000, RZ, 0xc0, !PT ;  /* 0x1000000015ff7812 */ /* 0x000fe200078ac0ff */
[----:B------:R-:W-:-:S02]  /*94a60*/  IMAD.WIDE R30, R143, 0x4, R6 ;  /* 0x000000048f1e7825 */ /* 0x000fc400078e0206 */
[----:B------:R-:W3:Y:S04]  /*94a70*/  LDL.LU R145, [R1+0x1950] ;  /* 0x0019500001917983 */ /* 0x000ee80000300800 */
[----:B------:R-:W-:Y:S02]  /*94a80*/  @P6 LOP3.LUT R16, R16, 0x80000, RZ, 0xfc, !PT ;  /* 0x0008000010106812 */ /* 0x000fe400078efcff */
[----:B------:R-:W-:Y:S02]  /*94a90*/  LOP3.LUT P6, RZ, R21, 0x40000000, RZ, 0xc0, !PT ;  /* 0x4000000015ff7812 */ /* 0x000fe400078cc0ff */
[----:B------:R-:W-:Y:S01]  /*94aa0*/  LOP3.LUT R16, R16, 0xffefffff, RZ, 0xc0, !PT ;  /* 0xffefffff10107812 */ /* 0x000fe200078ec0ff */
[----:B----4-:R1:W-:Y:S10]  /*94ab0*/  @P4 STG.E desc[UR4][R30.64], R141 ;  /* 0x0000008d1e004986 */ /* 0x0103f4000c101904 */
[----:B------:R-:W-:-:S02]  /*94ac0*/  @P6 LOP3.LUT R16, R16, 0x100000, RZ, 0xfc, !PT ;  /* 0x0010000010106812 */ /* 0x000fc400078efcff */
[----:B------:R-:W-:Y:S01]  /*94ad0*/  LOP3.LUT P6, RZ, R21, 0x20000000, RZ, 0xc0, !PT ;  /* 0x2000000015ff7812 */ /* 0x000fe200078cc0ff */
[----:B-1----:R-:W-:-:S05]  /*94ae0*/  IMAD.WIDE R30, R75, 0x4, R2 ;  /* 0x000000044b1e7825 */ /* 0x002fca00078e0202 */
[----:B------:R1:W-:Y:S02]  /*94af0*/  @P5 STG.E desc[UR4][R30.64], R139 ;  /* 0x0000008b1e005986 */ /* 0x0003e4000c101904 */
[----:B-1----:R-:W-:Y:S02]  /*94b00*/  IMAD.WIDE R30, R75, 0x4, R152 ;  /* 0x000000044b1e7825 */ /* 0x002fe400078e0298 */
[----:B------:R-:W4:Y:S04]  /*94b10*/  LDL.LU R139, [R1+0x2340] ;  /* 0x00234000018b7983 */ /* 0x000f280000300800 */
[----:B------:R-:W4:Y:S04]  /*94b20*/  LDL.LU R146, [R1+0x1550] ;  /* 0x0015500001927983 */ /* 0x000f280000300800 */
[----:B------:R1:W-:Y:S01]  /*94b30*/  @P6 STG.E desc[UR4][R30.64], R142 ;  /* 0x0000008e1e006986 */ /* 0x0003e2000c101904 */
[----:B------:R-:W-:-:S03]  /*94b40*/  LOP3.LUT P6, RZ, R16, 0x100000, RZ, 0xc0, !PT ;  /* 0x0010000010ff7812 */ /* 0x000fc600078cc0ff */
[----:B------:R-:W4:Y:S04]  /*94b50*/  LDL.LU R143, [R1+0x1150] ;  /* 0x00115000018f7983 */ /* 0x000f280000300800 */
[----:B------:R-:W4:Y:S01]  /*94b60*/  LDL.LU R141, [R1+0xd50] ;  /* 0x000d5000018d7983 */ /* 0x000f220000300800 */
[----:B-1----:R-:W-:-:S03]  /*94b70*/  IMAD.WIDE R30, R75, 0x4, R4 ;  /* 0x000000044b1e7825 */ /* 0x002fc600078e0204 */
[----:B------:R-:W4:Y:S04]  /*94b80*/  LDL.LU R142, [R1+0x960] ;  /* 0x00096000018e7983 */ /* 0x000f280000300800 */
[----:B------:R1:W-:Y:S01]  /*94b90*/  @P6 STG.E desc[UR4][R30.64], R140 ;  /* 0x0000008c1e006986 */ /* 0x0003e2000c101904 */
[----:B------:R-:W-:-:S03]  /*94ba0*/  LOP3.LUT P6, RZ, R16, 0x80000, RZ, 0xc0, !PT ;  /* 0x0008000010ff7812 */ /* 0x000fc600078cc0ff */
[----:B-1----:R-:W4:Y:S01]  /*94bb0*/  LDL.LU R140, [R1+0x560] ;  /* 0x00056000018c7983 */ /* 0x002f220000300800 */
[----:B------:R-:W-:-:S09]  /*94bc0*/  IMAD.WIDE R30, R75, 0x4, R6 ;  /* 0x000000044b1e7825 */ /* 0x000fd200078e0206 */
        /* <DEDUP_REMOVED lines=25> */
[----:B----4-:R1:W-:Y:S01]  /*94d60*/  @P0 STG.E desc[UR4][R30.64], R146 ;  /* 0x000000921e000986 */ /* 0x0103e2000c101904 */
        /* <DEDUP_REMOVED lines=8> */
[----:B------:R1:W-:Y:S02]  /*94df0*/  @P3 STG.E desc[UR4][R30.64], R142 ;  /* 0x0000008e1e003986 */ /* 0x0003e4000c101904 */
[C---:B-1----:R-:W-:Y:S02]  /*94e00*/  IMAD.WIDE R30, R139.reuse, 0x4, R4 ;  /* 0x000000048b1e7825 */ /* 0x042fe400078e0204 */
[----:B------:R-:W4:Y:S04]  /*94e10*/  LDL.LU R142, [R1+0x1d54] ;  /* 0x001d5400018e7983 */ /* 0x000f280000300800 */
[----:B------:R1:W-:Y:S02]  /*94e20*/  @P4 STG.E desc[UR4][R30.64], R140 ;  /* 0x0000008c1e004986 */ /* 0x0003e4000c101904 */
[----:B-1----:R-:W-:-:S02]  /*94e30*/  IMAD.WIDE R30, R139, 0x4, R6 ;  /* 0x000000048b1e7825 */ /* 0x002fc400078e0206 */
[----:B------:R-:W3:Y:S04]  /*94e40*/  LDL.LU R140, [R1+0x1954] ;  /* 0x00195400018c7983 */ /* 0x000ee80000300800 */
[----:B------:R-:W3:Y:S04]  /*94e50*/  LDL.LU R139, [R1+0x1554] ;  /* 0x00155400018b7983 */ /* 0x000ee80000300800 */
[----:B--2---:R1:W-:Y:S04]  /*94e60*/  @P5 STG.E desc[UR4][R30.64], R138 ;  /* 0x0000008a1e005986 */ /* 0x0043e8000c101904 */
[----:B-1----:R-:W2:Y:S04]  /*94e70*/  LDL.LU R138, [R1+0x2344] ;  /* 0x00234400018a7983 */ /* 0x002ea80000300800 */
        /* <DEDUP_REMOVED lines=10> */
[----:B------:R-:W-:-:S03]  /*94f20*/  LOP3.LUT P2, RZ, R22, 0x1000, RZ, 0xc0, !PT ;  /* 0x0000100016ff7812 */ /* 0x000fc6000784c0ff */
[----:B------:R-:W3:Y:S04]  /*94f30*/  LDL.LU R145, [R1+0xd58] ;  /* 0x000d580001917983 */ /* 0x000ee80000300800 */
[----:B------:R-:W3:Y:S01]  /*94f40*/  LDL.LU R146, [R1+0x968] ;  /* 0x0009680001927983 */ /* 0x000ee20000300800 */
[----:B------:R-:W-:-:S03]  /*94f50*/  LOP3.LUT P3, RZ, R22, 0x2000, RZ, 0xc0, !PT ;  /* 0x0000200016ff7812 */ /* 0x000fc6000786c0ff */
[----:B------:R-:W3:Y:S04]  /*94f60*/  LDL.LU R143, [R1+0x568] ;  /* 0x00056800018f7983 */ /* 0x000ee80000300800 */
        /* <DEDUP_REMOVED lines=22> */
[----:B----4-:R1:W-:Y:S02]  /*950d0*/  @P2 STG.E desc[UR4][R30.64], R142 ;  /* 0x0000008e1e002986 */ /* 0x0103e4000c101904 */
[C---:B-1----:R-:W-:Y:S02]  /*950e0*/  IMAD.WIDE R30, R138.reuse, 0x4, R152 ;  /* 0x000000048a1e7825 */ /* 0x042fe400078e0298 */
[----:B------:R-:W2:Y:S04]  /*950f0*/  LDL.LU R142, [R1+0x168] ;  /* 0x00016800018e7983 */ /* 0x000ea80000300800 */
[----:B---3--:R1:W-:Y:S02]  /*95100*/  @P3 STG.E desc[UR4][R30.64], R140 ;  /* 0x0000008c1e003986 */ /* 0x0083e4000c101904 */
        /* <DEDUP_REMOVED lines=50> */
[----:B-1----:R-:W-:Y:S02]  /*95430*/  IMAD.WIDE R30, R141, 0x4, R6 ;  /* 0x000000048d1e7825 */ /* 0x002fe400078e0206 */
[----:B------:R-:W4:Y:S04]  /*95440*/  LDL.LU R143, [R1+0x115c] ;  /* 0x00115c00018f7983 */ /* 0x000f280000300800 */
[----:B------:R-:W4:Y:S04]  /*95450*/  LDL.LU R141, [R1+0xd5c] ;  /* 0x000d5c00018d7983 */ /* 0x000f280000300800 */
[----:B--2---:R1:W-:Y:S04]  /*95460*/  @P2 STG.E desc[UR4][R30.64], R142 ;  /* 0x0000008e1e002986 */ /* 0x0043e8000c101904 */
[----:B-1----:R-:W2:Y:S01]  /*95470*/  LDL.LU R142, [R1+0x96c] ;  /* 0x00096c00018e7983 */ /* 0x002ea20000300800 */
[----:B---3--:R-:W-:-:S05]  /*95480*/  IMAD.WIDE R30, R144, 0x4, R2 ;  /* 0x00000004901e7825 */ /* 0x008fca00078e0202 */
[----:B------:R1:W-:Y:S02]  /*95490*/  @P3 STG.E desc[UR4][R30.64], R140 ;  /* 0x0000008c1e003986 */ /* 0x0003e4000c101904 */
[----:B-1----:R-:W-:Y:S02]  /*954a0*/  IMAD.WIDE R30, R144, 0x4, R152 ;  /* 0x00000004901e7825 */ /* 0x002fe400078e0298 */
[----:B------:R-:W3:Y:S04]  /*954b0*/  LDL.LU R140, [R1+0x56c] ;  /* 0x00056c00018c7983 */ /* 0x000ee80000300800 */
[----:B----4-:R1:W-:Y:S04]  /*954c0*/  @P4 STG.E desc[UR4][R30.64], R139 ;  /* 0x0000008b1e004986 */ /* 0x0103e8000c101904 */
[----:B-1----:R-:W4:Y:S01]  /*954d0*/  LDL.LU R139, [R1+0x2358] ;  /* 0x00235800018b7983 */ /* 0x002f220000300800 */
[----:B------:R-:W-:Y:S01]  /*954e0*/  LOP3.LUT P5, RZ, R22, 0x40000000, RZ, 0xc0, !PT ;  /* 0x4000000016ff7812 */ /* 0x000fe200078ac0ff */
[----:B------:R-:W-:-:S12]  /*954f0*/  IMAD.WIDE R30, R144, 0x4, R4 ;  /* 0x00000004901e7825 */ /* 0x000fd800078e0204 */
[----:B------:R1:W-:Y:S04]  /*95500*/  @P5 STG.E desc[UR4][R30.64], R138 ;  /* 0x0000008a1e005986 */ /* 0x0003e8000c101904 */
[----:B-1----:R-:W3:Y:S04]  /*95510*/  LDL.LU R138, [R1+0x16c] ;  /* 0x00016c00018a7983 */ /* 0x002ee80000300800 */
[----:B------:R-:W3:Y:S04]  /*95520*/  LDL.LU R154, [R1+0x235c] ;  /* 0x00235c00019a7983 */ /* 0x000ee80000300800 */
[----:B------:R-:W3:Y:S04]  /*95530*/  LDL.LU R136, [R1+0x1d60] ;  /* 0x001d600001887983 */ /* 0x000ee80000300800 */
[----:B------:R-:W3:Y:S01]  /*95540*/  LDL.LU R137, [R1+0x1960] ;  /* 0x0019600001897983 */ /* 0x000ee20000300800 */
        /* <DEDUP_REMOVED lines=9> */
[----:B------:R-:W3:Y:S01]  /*955e0*/  LDL.LU R150, [R1+0x970] ;  /* 0x0009700001967983 */ /* 0x000ee20000300800 */
[----:B------:R-:W-:Y:S02]  /*955f0*/  LOP3.LUT P2, RZ, R22, 0x80000000, RZ, 0xc0, !PT ;  /* 0x8000000016ff7812 */ /* 0x000fe4000784c0ff */
[----:B------:R-:W-:Y:S01]  /*95600*/  LOP3.LUT R16, R16, 0xfffffffe, RZ, 0xc0, !PT ;  /* 0xfffffffe10107812 */ /* 0x000fe200078ec0ff */
[----:B------:R-:W3:Y:S04]  /*95610*/  LDL.LU R148, [R1+0x570] ;  /* 0x0005700001947983 */ /* 0x000ee80000300800 */
[----:B------:R-:W-:Y:S02]  /*95620*/  @P6 LOP3.LUT R17, R17, 0x40000000, RZ, 0xfc, !PT ;  /* 0x4000000011116812 */ /* 0x000fe400078efcff */
[----:B------:R-:W-:-:S02]  /*95630*/  LOP3.LUT P6, RZ, R23, 0x200, RZ, 0xc0, !PT ;  /* 0x0000020017ff7812 */ /* 0x000fc400078cc0ff */
[----:B------:R-:W-:-:S11]  /*95640*/  LOP3.LUT R17, R17, 0x7fffffff, RZ, 0xc0, !PT ;  /* 0x7fffffff11117812 */ /* 0x000fd600078ec0ff */
[----:B------:R-:W-:Y:S02]  /*95650*/  @P6 LOP3.LUT R17, R17, 0x80000000, RZ, 0xfc, !PT ;  /* 0x8000000011116812 */ /* 0x000fe400078efcff */
[C---:B------:R-:W-:Y:S02]  /*95660*/  LOP3.LUT P6, RZ, R23.reuse, 0x100, RZ, 0xc0, !PT ;  /* 0x0000010017ff7812 */ /* 0x040fe400078cc0ff */
[----:B------:R-:W-:Y:S01]  /*95670*/  LOP3.LUT P3, RZ, R23, 0x1, RZ, 0xc0, !PT ;  /* 0x0000000117ff7812 */ /* 0x000fe2000786c0ff */
[----:B------:R-:W-:-:S10]  /*95680*/  IMAD.WIDE R30, R144, 0x4, R6 ;  /* 0x00000004901e7825 */ /* 0x000fd400078e0206 */
        /* <DEDUP_REMOVED lines=11> */
[C---:B------:R-:W-:Y:S01]  /*95740*/  LOP3.LUT P6, RZ, R23.reuse, 0x10, RZ, 0xc0, !PT ;  /* 0x0000001017ff7812 */ /* 0x040fe200078cc0ff */
[----:B------:R4:W-:Y:S01]  /*95750*/  @P2 STG.E desc[UR4][R30.64], R143 ;  /* 0x0000008f1e002986 */ /* 0x0009e2000c101904 */
[----:B------:R-:W-:Y:S02]  /*95760*/  LOP3.LUT P5, RZ, R23, 0x4, RZ, 0xc0, !PT ;  /* 0x0000000417ff7812 */ /* 0x000fe400078ac0ff */
[----:B------:R-:W-:-:S09]  /*95770*/  LOP3.LUT R16, R16, 0xffffffef, RZ, 0xc0, !PT ;  /* 0xffffffef10107812 */ /* 0x000fd200078ec0ff */
[----:B------:R-:W-:Y:S02]  /*95780*/  @P6 LOP3.LUT R16, R16, 0x10, RZ, 0xfc, !PT ;  /* 0x0000001010106812 */ /* 0x000fe400078efcff */
[----:B------:R-:W-:Y:S01]  /*95790*/  LOP3.LUT P6, RZ, R23, 0x8, RZ, 0xc0, !PT ;  /* 0x0000000817ff7812 */ /* 0x000fe200078cc0ff */
[----:B----4-:R-:W-:-:S05]  /*957a0*/  IMAD.WIDE R30, R139, 0x4, R2 ;  /* 0x000000048b1e7825 */ /* 0x010fca00078e0202 */
[----:B------:R1:W-:Y:S04]  /*957b0*/  @P3 STG.E desc[UR4][R30.64], R141 ;  /* 0x0000008d1e003986 */ /* 0x0003e8000c101904 */
[----:B-1----:R-:W4:Y:S04]  /*957c0*/  LDL.LU R141, [R1+0x2364] ;  /* 0x00236400018d7983 */ /* 0x002f280000300800 */
[----:B------:R-:W4:Y:S04]  /*957d0*/  LDL.LU R145, [R1+0x170] ;  /* 0x0001700001917983 */ /* 0x000f280000300800 */
[----:B------:R-:W4:Y:S04]  /*957e0*/  LDL.LU R146, [R1+0x1d64] ;  /* 0x001d640001927983 */ /* 0x000f280000300800 */
[----:B------:R-:W4:Y:S01]  /*957f0*/  LDL.LU R144, [R1+0x1964] ;  /* 0x0019640001907983 */ /* 0x000f220000300800 */
[----:B------:R-:W-:-:S03]  /*95800*/  IMAD.WIDE R30, R139, 0x4, R152 ;  /* 0x000000048b1e7825 */ /* 0x000fc600078e0298 */
[----:B------:R-:W4:Y:S04]  /*95810*/  LDL.LU R143, [R1+0x1564] ;  /* 0x00156400018f7983 */ /* 0x000f280000300800 */
[----:B--2---:R1:W-:Y:S02]  /*95820*/  @P4 STG.E desc[UR4][R30.64], R142 ;  /* 0x0000008e1e004986 */ /* 0x0043e4000c101904 */
[----:B-1----:R-:W-:-:S05]  /*95830*/  IMAD.WIDE R30, R139, 0x4, R4 ;  /* 0x000000048b1e7825 */ /* 0x002fca00078e0204 */
[----:B---3--:R1:W-:Y:S02]  /*95840*/  @P5 STG.E desc[UR4][R30.64], R140 ;  /* 0x0000008c1e005986 */ /* 0x0083e4000c101904 */
[----:B-1----:R-:W-:Y:S02]  /*95850*/  IMAD.WIDE R30, R139, 0x4, R6 ;  /* 0x000000048b1e7825 */ /* 0x002fe400078e0206 */
[----:B------:R-:W2:Y:S04]  /*95860*/  LDL.LU R140, [R1+0x1164] ;  /* 0x00116400018c7983 */ /* 0x000ea80000300800 */
[----:B------:R1:W-:Y:S04]  /*95870*/  @P6 STG.E desc[UR4][R30.64], R138 ;  /* 0x0000008a1e006986 */ /* 0x0003e8000c101904 */
[----:B------:R-:W3:Y:S04]  /*95880*/  LDL.LU R139, [R1+0xd64] ;  /* 0x000d6400018b7983 */ /* 0x000ee80000300800 */
[----:B-1----:R-:W3:Y:S04]  /*95890*/  LDL.LU R138, [R1+0x974] ;  /* 0x00097400018a7983 */ /* 0x002ee80000300800 */
[----:B------:R-:W3:Y:S01]  /*958a0*/  LDL.LU R142, [R1+0x2368] ;  /* 0x00236800018e7983 */ /* 0x000ee20000300800 */
        /* <DEDUP_REMOVED lines=25> */
[----:B-1----:R-:W-:Y:S01]  /*95a40*/  IMAD.WIDE R30, R147, 0x4, R6 ;  /* 0x00000004931e7825 */ /* 0x002fe200078e0206 */
[C---:B------:R-:W-:Y:S02]  /*95a50*/  LOP3.LUT P2, RZ, R23.reuse, 0x4000, RZ, 0xc0, !PT ;  /* 0x0000400017ff7812 */ /* 0x040fe4000784c0ff */
[C---:B------:R-:W-:Y:S02]  /*95a60*/  LOP3.LUT P3, RZ, R23.reuse, 0x8000, RZ, 0xc0, !PT ;  /* 0x0000800017ff7812 */ /* 0x040fe4000786c0ff */
[C---:B------:R-:W-:Y:S02]  /*95a70*/  LOP3.LUT P4, RZ, R23.reuse, 0x10000, RZ, 0xc0, !PT ;  /* 0x0001000017ff7812 */ /* 0x040fe4000788c0ff */
[----:B------:R-:W-:-:S03]  /*95a80*/  LOP3.LUT P5, RZ, R23, 0x20000, RZ, 0xc0, !PT ;  /* 0x0002000017ff7812 */ /* 0x000fc600078ac0ff */
[----:B----4-:R1:W-:Y:S02]  /*95a90*/  @P6 STG.E desc[UR4][R30.64], R145 ;  /* 0x000000911e006986 */ /* 0x0103e4000c101904 */
[----:B-1----:R-:W-:-:S05]  /*95aa0*/  IMAD.WIDE R30, R141, 0x4, R2 ;  /* 0x000000048d1e7825 */ /* 0x002fca00078e0202 */
[----:B------:R1:W-:Y:S02]  /*95ab0*/  @P0 STG.E desc[UR4][R30.64], R146 ;  /* 0x000000921e000986 */ /* 0x0003e4000c101904 */
[----:B-1----:R-:W-:-:S05]  /*95ac0*/  IMAD.WIDE R30, R141, 0x4, R152 ;  /* 0x000000048d1e7825 */ /* 0x002fca00078e0298 */
[----:B------:R1:W-:Y:S04]  /*95ad0*/  @P1 STG.E desc[UR4][R30.64], R144 ;  /* 0x000000901e001986 */ /* 0x0003e8000c101904 */
[----:B-1----:R-:W4:Y:S01]  /*95ae0*/  LDL.LU R144, [R1+0x574] ;  /* 0x0005740001907983 */ /* 0x002f220000300800 */
[----:B------:R-:W-:-:S05]  /*95af0*/  IMAD.WIDE R30, R141, 0x4, R4 ;  /* 0x000000048d1e7825 */ /* 0x000fca00078e0204 */
[----:B------:R1:W-:Y:S02]  /*95b00*/  @P2 STG.E desc[UR4][R30.64], R143 ;  /* 0x0000008f1e002986 */ /* 0x0003e4000c101904 */
[----:B-1----:R-:W-:Y:S02]  /*95b10*/  IMAD.WIDE R30, R141, 0x4, R6 ;  /* 0x000000048d1e7825 */ /* 0x002fe400078e0206 */
[----:B------:R-:W4:Y:S04]  /*95b20*/  LDL.LU R143, [R1+0x174] ;  /* 0x00017400018f7983 */ /* 0x000f280000300800 */
[----:B--2---:R3:W-:Y:S04]  /*95b30*/  @P3 STG.E desc[UR4][R30.64], R140 ;  /* 0x0000008c1e003986 */ /* 0x0047e8000c101904 */
[----:B------:R-:W2:Y:S01]  /*95b40*/  LDL.LU R141, [R1+0x1d68] ;  /* 0x001d6800018d7983 */ /* 0x000ea20000300800 */
[----:B---3--:R-:W-:-:S03]  /*95b50*/  IMAD.WIDE R30, R142, 0x4, R2 ;  /* 0x000000048e1e7825 */ /* 0x008fc600078e0202 */
[----:B------:R-:W3:Y:S04]  /*95b60*/  LDL.LU R140, [R1+0x1968] ;  /* 0x00196800018c7983 */ /* 0x000ee80000300800 */
[----:B------:R1:W-:Y:S02]  /*95b70*/  @P4 STG.E desc[UR4][R30.64], R139 ;  /* 0x0000008b1e004986 */ /* 0x0003e4000c101904 */
[----:B-1----:R-:W-:Y:S02]  /*95b80*/  IMAD.WIDE R30, R142, 0x4, R152 ;  /* 0x000000048e1e7825 */ /* 0x002fe400078e0298 */
[----:B------:R-:W3:Y:S04]  /*95b90*/  LDL.LU R139, [R1+0x1568] ;  /* 0x00156800018b7983 */ /* 0x000ee80000300800 */
[----:B------:R1:W-:Y:S04]  /*95ba0*/  @P5 STG.E desc[UR4][R30.64], R138 ;  /* 0x0000008a1e005986 */ /* 0x0003e8000c101904 */
[----:B-1----:R-:W2:Y:S01]  /*95bb0*/  LDL.LU R138, [R1+0x236c] ;  /* 0x00236c00018a7983 */ /* 0x002ea20000300800 */
        /* <DEDUP_REMOVED lines=9> */
[----:B------:R-:W-:Y:S01]  /*95c50*/  LOP3.LUT P2, RZ, R23, 0x40000, RZ, 0xc0, !PT ;  /* 0x0004000017ff7812 */ /* 0x000fe2000784c0ff */
        /* <DEDUP_REMOVED lines=29> */
[----:B----4-:R1:W-:Y:S02]  /*95e30*/  @P2 STG.E desc[UR4][R30.64], R144 ;  /* 0x000000901e002986 */ /* 0x0103e4000c101904 */
[----:B-1----:R-:W-:Y:S02]  /*95e40*/  IMAD.WIDE R30, R142, 0x4, R6 ;  /* 0x000000048e1e7825 */ /* 0x002fe400078e0206 */
[----:B------:R-:W4:Y:S04]  /*95e50*/  LDL.LU R142, [R1+0x2378] ;  /* 0x00237800018e7983 */ /* 0x000f280000300800 */
[----:B------:R-:W4:Y:S04]  /*95e60*/  LDL.LU R149, [R1+0x178] ;  /* 0x0001780001957983 */ /* 0x000f280000300800 */
[----:B------:R1:W-:Y:S04]  /*95e70*/  @P3 STG.E desc[UR4][R30.64], R143 ;  /* 0x0000008f1e003986 */ /* 0x0003e8000c101904 */
[----:B------:R-:W4:Y:S04]  /*95e80*/  LDL.LU R144, [R1+0xd6c] ;  /* 0x000d6c0001907983 */ /* 0x000f280000300800 */
        /* <DEDUP_REMOVED lines=8> */
[----:B------:R1:W-:Y:S02]  /*95f10*/  @P6 STG.E desc[UR4][R30.64], R139 ;  /* 0x0000008b1e006986 */ /* 0x0003e4000c101904 */
        /* <DEDUP_REMOVED lines=16> */
[----:B------:R-:W-:Y:S02]  /*96020*/  LOP3.LUT P0, RZ, R23, 0x80000000, RZ, 0xc0, !PT ;  /* 0x8000000017ff7812 */ /* 0x000fe4000780c0ff */
[C---:B------:R-:W-:Y:S02]  /*96030*/  LOP3.LUT P1, RZ, R24.reuse, 0x1, RZ, 0xc0, !PT ;  /* 0x0000000118ff7812 */ /* 0x040fe4000782c0ff */
[C---:B------:R-:W-:Y:S02]  /*96040*/  LOP3.LUT P2, RZ, R24.reuse, 0x2, RZ, 0xc0, !PT ;  /* 0x0000000218ff7812 */ /* 0x040fe4000784c0ff */
[C---:B------:R-:W-:Y:S02]  /*96050*/  LOP3.LUT P3, RZ, R24.reuse, 0x4, RZ, 0xc0, !PT ;  /* 0x0000000418ff7812 */ /* 0x040fe4000786c0ff */
[----:B------:R-:W-:-:S02]  /*96060*/  LOP3.LUT P4, RZ, R24, 0x8, RZ, 0xc0, !PT ;  /* 0x0000000818ff7812 */ /* 0x000fc4000788c0ff */
[----:B------:R-:W-:Y:S01]  /*96070*/  LOP3.LUT P5, RZ, R24, 0x10, RZ, 0xc0, !PT ;  /* 0x0000001018ff7812 */ /* 0x000fe200078ac0ff */
[----:B----4-:R1:W-:Y:S01]  /*96080*/  @P6 STG.E desc[UR4][R30.64], R149 ;  /* 0x000000951e006986 */ /* 0x0103e2000c101904 */
[----:B------:R-:W-:Y:S01]  /*96090*/  LOP3.LUT P6, RZ, R17, 0x800000, RZ, 0xc0, !PT ;  /* 0x0080000011ff7812 */ /* 0x000fe200078cc0ff */
[----:B-1----:R-:W-:-:S12]  /*960a0*/  IMAD.WIDE R30, R145, 0x4, R2 ;  /* 0x00000004911e7825 */ /* 0x002fd800078e0202 */
[----:B------:R1:W-:Y:S01]  /*960b0*/  @P6 STG.E desc[UR4][R30.64], R150 ;  /* 0x000000961e006986 */ /* 0x0003e2000c101904 */
[----:B------:R-:W-:Y:S01]  /*960c0*/  LOP3.LUT P6, RZ, R17, 0x400000, RZ, 0xc0, !PT ;  /* 0x0040000011ff7812 */ /* 0x000fe200078cc0ff */
[----:B-1----:R-:W-:Y:S02]  /*960d0*/  IMAD.WIDE R30, R145, 0x4, R152 ;  /* 0x00000004911e7825 */ /* 0x002fe400078e0298 */
[----:B------:R-:W4:Y:S10]  /*960e0*/  LDL.LU R150, [R1+0x2384] ;  /* 0x0023840001967983 */ /* 0x000f340000300800 */
        /* <DEDUP_REMOVED lines=9> */
[----:B------:R1:W-:Y:S02]  /*96180*/  @P2 STG.E desc[UR4][R30.64], R143 ;  /* 0x0000008f1e002986 */ /* 0x0003e4000c101904 */
[----:B-1----:R-:W-:-:S05]  /*96190*/  IMAD.WIDE R30, R142, 0x4, R4 ;  /* 0x000000048e1e7825 */ /* 0x002fca00078e0204 */
[----:B--2---:R1:W-:Y:S02]  /*961a0*/  @P3 STG.E desc[UR4][R30.64], R141 ;  /* 0x0000008d1e003986 */ /* 0x0043e4000c101904 */
[----:B-1----:R-:W-:Y:S02]  /*961b0*/  IMAD.WIDE R30, R142, 0x4, R6 ;  /* 0x000000048e1e7825 */ /* 0x002fe400078e0206 */
[----:B------:R-:W2:Y:S04]  /*961c0*/  LDL.LU R142, [R1+0x1d70] ;  /* 0x001d7000018e7983 */ /* 0x000ea80000300800 */
[----:B---3--:R1:W-:Y:S04]  /*961d0*/  @P4 STG.E desc[UR4][R30.64], R140 ;  /* 0x0000008c1e004986 */ /* 0x0083e8000c101904 */
[----:B-1----:R-:W3:Y:S01]  /*961e0*/  LDL.LU R140, [R1+0x1970] ;  /* 0x00197000018c7983 */ /* 0x002ee20000300800 */
[----:B------:R-:W-:-:S03]  /*961f0*/  IMAD.WIDE R30, R139, 0x4, R2 ;  /* 0x000000048b1e7825 */ /* 0x000fc600078e0202 */
        /* <DEDUP_REMOVED lines=23> */
[----:B------:R-:W4:Y:S01]  /*96370*/  LDL.LU R144, [R1+0x2388] ;  /* 0x0023880001907983 */ /* 0x000f220000300800 */
[C---:B------:R-:W-:Y:S01]  /*96380*/  LOP3.LUT P3, RZ, R24.reuse, 0x40, RZ, 0xc0, !PT ;  /* 0x0000004018ff7812 */ /* 0x040fe2000786c0ff */
[----:B------:R-:W-:Y:S01]  /*96390*/  IMAD.WIDE R30, R139, 0x4, R152 ;  /* 0x000000048b1e7825 */ /* 0x000fe200078e0298 */
[C---:B------:R-:W-:Y:S01]  /*963a0*/  LOP3.LUT P4, RZ, R24.reuse, 0x80, RZ, 0xc0, !PT ;  /* 0x0000008018ff7812 */ /* 0x040fe2000788c0ff */
[----:B------:R-:W4:Y:S02]  /*963b0*/  LDL.LU R143, [R1+0x584] ;  /* 0x00058400018f7983 */ /* 0x000f240000300800 */
[----:B------:R-:W-:Y:S02]  /*963c0*/  @P6 LOP3.LUT R17, R17, 0x8000, RZ, 0xfc, !PT ;  /* 0x0000800011116812 */ /* 0x000fe400078efcff */
[----:B------:R-:W-:Y:S01]  /*963d0*/  LOP3.LUT P6, RZ, R24, 0x4000, RZ, 0xc0, !PT ;  /* 0x0000400018ff7812 */ /* 0x000fe200078cc0ff */
[----:B------:R-:W4:Y:S01]  /*963e0*/  LDL.LU R141, [R1+0x1ea8] ;  /* 0x001ea800018d7983 */ /* 0x000f220000300800 */
        /* <DEDUP_REMOVED lines=22> */
[----:B----4-:R1:W-:Y:S04]  /*96550*/  @P4 STG.E desc[UR4][R30.64], R244 ;  /* 0x000000f41e004986 */ /* 0x0103e8000c101904 */
[----:B------:R-:W4:Y:S01]  /*96560*/  LDL.LU R139, [R1+0x238c] ;  /* 0x00238c00018b7983 */ /* 0x000f220000300800 */
[----:B-1----:R-:W-:-:S05]  /*96570*/  IMAD.WIDE R30, R138, 0x4, R2 ;  /* 0x000000048a1e7825 */ /* 0x002fca00078e0202 */
        /* <DEDUP_REMOVED lines=22> */
[C---:B------:R-:W-:Y:S01]  /*966e0*/  LOP3.LUT P6, RZ, R17.reuse, 0x4000, RZ, 0xc0, !PT ;  /* 0x0000400011ff7812 */ /* 0x040fe200078cc0ff */
        /* <DEDUP_REMOVED lines=17> */
[----:B------:R1:W-:Y:S02]  /*96800*/  @P2 STG.E desc[UR4][R30.64], R141 ;  /* 0x0000008d1e002986 */ /* 0x0003e4000c101904 */
[----:B-1----:R-:W-:-:S05]  /*96810*/  IMAD.WIDE R30, R139, 0x4, R152 ;  /* 0x000000048b1e7825 */ /* 0x002fca00078e0298 */
[----:B--2---:R1:W-:Y:S02]  /*96820*/  @P3 STG.E desc[UR4][R30.64], R142 ;  /* 0x0000008e1e003986 */ /* 0x0043e4000c101904 */
[----:B-1----:R-:W-:-:S05]  /*96830*/  IMAD.WIDE R30, R139, 0x4, R4 ;  /* 0x000000048b1e7825 */ /* 0x002fca00078e0204 */
[----:B---3--:R1:W-:Y:S02]  /*96840*/  @P4 STG.E desc[UR4][R30.64], R140 ;  /* 0x0000008c1e004986 */ /* 0x0083e4000c101904 */
[----:B-1----:R-:W-:-:S05]  /*96850*/  IMAD.WIDE R30, R139, 0x4, R6 ;  /* 0x000000048b1e7825 */ /* 0x002fca00078e0206 */
[----:B------:R1:W-:Y:S04]  /*96860*/  @P5 STG.E desc[UR4][R30.64], R138 ;  /* 0x0000008a1e005986 */ /* 0x0003e8000c101904 */
[----:B-1----:R-:W2:Y:S04]  /*96870*/  LDL.LU R138, [R1+0x1178] ;  /* 0x00117800018a7983 */ /* 0x002ea80000300800 */
[----:B------:R-:W3:Y:S04]  /*96880*/  LDL.LU R144, [R1+0xd78] ;  /* 0x000d780001907983 */ /* 0x000ee80000300800 */
[----:B------:R-:W4:Y:S04]  /*96890*/  LDL.LU R143, [R1+0x988] ;  /* 0x00098800018f7983 */ /* 0x000f280000300800 */
[----:B------:R-:W2:Y:S04]  /*968a0*/  LDL.LU R141, [R1+0x2390] ;  /* 0x00239000018d7983 */ /* 0x000ea80000300800 */
[----:B------:R-:W4:Y:S04]  /*968b0*/  LDL.LU R142, [R1+0x588] ;  /* 0x00058800018e7983 */ /* 0x000f280000300800 */
[----:B------:R-:W4:Y:S04]  /*968c0*/  LDL.LU R140, [R1+0x1eac] ;  /* 0x001eac00018c7983 */ /* 0x000f280000300800 */
[----:B------:R-:W4:Y:S04]  /*968d0*/  LDL.LU R139, [R1+0x1d7c] ;  /* 0x001d7c00018b7983 */ /* 0x000f280000300800 */
[----:B------:R-:W4:Y:S01]  /*968e0*/  LDL.LU R75, [R1+0x2394] ;  /* 0x00239400014b7983 */ /* 0x000f220000300800 */
[----:B------:R-:W-:-:S02]  /*968f0*/  LOP3.LUT P2, RZ, R24, 0x1000000, RZ, 0xc0, !PT ;  /* 0x0100000018ff7812 */ /* 0x000fc4000784c0ff */
        /* <DEDUP_REMOVED lines=14> */
[----:B--2---:R-:W-:-:S05]  /*969e0*/  IMAD.WIDE R30, R141, 0x4, R2 ;  /* 0x000000048d1e7825 */ /* 0x004fca00078e0202 */
[----:B------:R1:W-:Y:S04]  /*969f0*/  @P2 STG.E desc[UR4][R30.64], R138 ;  /* 0x0000008a1e002986 */ /* 0x0003e8000c101904 */
[----:B-1----:R-:W2:Y:S04]  /*96a00*/  LDL.LU R138, [R1+0x197c] ;  /* 0x00197c00018a7983 */ /* 0x002ea80000300800 */
[----:B------:R-:W2:Y:S04]  /*96a10*/  LDL.LU R154, [R1+0x157c] ;  /* 0x00157c00019a7983 */ /* 0x000ea80000300800 */
[----:B------:R-:W2:Y:S01]  /*96a20*/  LDL.LU R151, [R1+0x117c] ;  /* 0x00117c0001977983 */ /* 0x000ea20000300800 */
[----:B------:R-:W-:-:S02]  /*96a30*/  @P6 LOP3.LUT R17, R17, 0x200, RZ, 0xfc, !PT ;  /* 0x0000020011116812 */ /* 0x000fc400078efcff */
[C---:B------:R-:W-:Y:S01]  /*96a40*/  LOP3.LUT P6, RZ, R24.reuse, 0x80000000, RZ, 0xc0, !PT ;  /* 0x8000000018ff7812 */ /* 0x040fe200078cc0ff */
[----:B------:R-:W2:Y:S01]  /*96a50*/  LDL.LU R149, [R1+0xd7c] ;  /* 0x000d7c0001957983 */ /* 0x000ea20000300800 */
[----:B------:R-:W-:Y:S02]  /*96a60*/  LOP3.LUT R17, R17, 0xfffffbff, RZ, 0xc0, !PT ;  /* 0xfffffbff11117812 */ /* 0x000fe400078ec0ff */
[C---:B------:R-:W-:Y:S01]  /*96a70*/  LOP3.LUT P3, RZ, R24.reuse, 0x2000000, RZ, 0xc0, !PT ;  /* 0x0200000018ff7812 */ /* 0x040fe2000786c0ff */
[----:B------:R-:W2:Y:S01]  /*96a80*/  LDL.LU R150, [R1+0x98c] ;  /* 0x00098c0001967983 */ /* 0x000ea20000300800 */
[----:B------:R-:W-:-:S07]  /*96a90*/  LOP3.LUT P4, RZ, R24, 0x4000000, RZ, 0xc0, !PT ;  /* 0x0400000018ff7812 */ /* 0x000fce000788c0ff */
[----:B------:R-:W-:Y:S02]  /*96aa0*/  @P6 LOP3.LUT R17, R17, 0x400, RZ, 0xfc, !PT ;  /* 0x0000040011116812 */ /* 0x000fe400078efcff */
[----:B------:R-:W-:Y:S01]  /*96ab0*/  LOP3.LUT P6, RZ, R24, 0x40000000, RZ, 0xc0, !PT ;  /* 0x4000000018ff7812 */ /* 0x000fe200078cc0ff */
[----:B------:R-:W-:Y:S01]  /*96ac0*/  IMAD.WIDE R30, R141, 0x4, R152 ;  /* 0x000000048d1e7825 */ /* 0x000fe200078e0298 */
[----:B------:R-:W-:-:S04]  /*96ad0*/  LOP3.LUT R17, R17, 0xfffff7ff, RZ, 0xc0, !PT ;  /* 0xfffff7ff11117812 */ /* 0x000fc800078ec0ff */
[----:B---3--:R1:W-:Y:S07]  /*96ae0*/  @P3 STG.E desc[UR4][R30.64], R144 ;  /* 0x000000901e003986 */ /* 0x0083ee000c101904 */
[----:B------:R-:W-:Y:S02]  /*96af0*/  @P6 LOP3.LUT R17, R17, 0x800, RZ, 0xfc, !PT ;  /* 0x0000080011116812 */ /* 0x000fe400078efcff */
[C---:B------:R-:W-:Y:S01]  /*96b00*/  LOP3.LUT P6, RZ, R24.reuse, 0x20000000, RZ, 0xc0, !PT ;  /* 0x2000000018ff7812 */ /* 0x040fe200078cc0ff */
[----:B-1----:R-:W-:Y:S01]  /*96b10*/  IMAD.WIDE R30, R141, 0x4, R4 ;  /* 0x000000048d1e7825 */ /* 0x002fe200078e0204 */
[----:B------:R-:W-:-:S04]  /*96b20*/  LOP3.LUT P5, RZ, R24, 0x8000000, RZ, 0xc0, !PT ;  /* 0x0800000018ff7812 */ /* 0x000fc800078ac0ff */
[----:B----4-:R1:W-:Y:S01]  /*96b30*/  @P4 STG.E desc[UR4][R30.64], R143 ;  /* 0x0000008f1e004986 */ /* 0x0103e2000c101904 */
[----:B------:R-:W-:-:S03]  /*96b40*/  LOP3.LUT R17, R17, 0xffffefff, RZ, 0xc0, !PT ;  /* 0xffffefff11117812 */ /* 0x000fc600078ec0ff */
[----:B-1----:R-:W3:Y:S04]  /*96b50*/  LDL.LU R143, [R1+0x239c] ;  /* 0x00239c00018f7983 */ /* 0x002ee80000300800 */
[----:B------:R-:W4:Y:S01]  /*96b60*/  LDL.LU R147, [R1+0x58c] ;  /* 0x00058c0001937983 */ /* 0x000f220000300800 */
[----:B------:R-:W-:Y:S02]  /*96b70*/  @P6 LOP3.LUT R17, R17, 0x1000, RZ, 0xfc, !PT ;  /* 0x0000100011116812 */ /* 0x000fe400078efcff */
[----:B------:R-:W-:Y:S01]  /*96b80*/  LOP3.LUT P6, RZ, R24, 0x10000000, RZ, 0xc0, !PT ;  /* 0x1000000018ff7812 */ /* 0x000fe200078cc0ff */
[----:B------:R-:W-:Y:S01]  /*96b90*/  IMAD.WIDE R30, R141, 0x4, R6 ;  /* 0x000000048d1e7825 */ /* 0x000fe200078e0206 */
[----:B------:R-:W3:Y:S04]  /*96ba0*/  LDL.LU R145, [R1+0x1d80] ;  /* 0x001d800001917983 */ /* 0x000ee80000300800 */
[----:B------:R1:W-:Y:S04]  /*96bb0*/  @P5 STG.E desc[UR4][R30.64], R142 ;  /* 0x0000008e1e005986 */ /* 0x0003e8000c101904 */
[----:B------:R-:W3:Y:S04]  /*96bc0*/  LDL.LU R146, [R1+0x1980] ;  /* 0x0019800001927983 */ /* 0x000ee80000300800 */
[----:B------:R-:W3:Y:S01]  /*96bd0*/  LDL.LU R144, [R1+0x1580] ;  /* 0x0015800001907983 */ /* 0x000ee20000300800 */
[----:B-1----:R-:W-:-:S03]  /*96be0*/  IMAD.WIDE R30, R75, 0x4, R2 ;  /* 0x000000044b1e7825 */ /* 0x002fc600078e0202 */
[----:B------:R-:W3:Y:S04]  /*96bf0*/  LDL.LU R141, [R1+0x1180] ;  /* 0x00118000018d7983 */ /* 0x000ee80000300800 */
[----:B------:R1:W-:Y:S01]  /*96c00*/  @P6 STG.E desc[UR4][R30.64], R140 ;  /* 0x0000008c1e006986 */ /* 0x0003e2000c101904 */
[----:B------:R-:W-:-:S03]  /*96c10*/  LOP3.LUT P6, RZ, R17, 0x1000, RZ, 0xc0, !PT ;  /* 0x0000100011ff7812 */ /* 0x000fc600078cc0ff */
[----:B------:R-:W3:Y:S01]  /*96c20*/  LDL.LU R142, [R1+0x23a0] ;  /* 0x0023a000018e7983 */ /* 0x000ee20000300800 */
[----:B-1----:R-:W-:-:S03]  /*96c30*/  IMAD.WIDE R30, R75, 0x4, R152 ;  /* 0x000000044b1e7825 */ /* 0x002fc600078e0298 */
[----:B------:R-:W3:Y:S06]  /*96c40*/  LDL.LU R140, [R1+0xd80] ;  /* 0x000d8000018c7983 */ /* 0x000eec0000300800 */
[----:B------:R1:W-:Y:S01]  /*96c50*/  @P6 STG.E desc[UR4][R30.64], R139 ;  /* 0x0000008b1e006986 */ /* 0x0003e2000c101904 */
[----:B------:R-:W-:-:S03]  /*96c60*/  LOP3.LUT P6, RZ, R17, 0x800, RZ, 0xc0, !PT ;  /* 0x0000080011ff7812 */ /* 0x000fc600078cc0ff */
[----:B-1----:R-:W3:Y:S01]  /*96c70*/  LDL.LU R139, [R1+0x990] ;  /* 0x00099000018b7983 */ /* 0x002ee20000300800 */
        /* <DEDUP_REMOVED lines=17> */
[----:B----4-:R3:W-:Y:S01]  /*96d90*/  @P6 STG.E desc[UR4][R30.64], R147 ;  /* 0x000000931e006986 */ /* 0x0107e2000c101904 */
[----:B------:R-:W-:Y:S02]  /*96da0*/  LOP3.LUT P6, RZ, R17, 0x20, RZ, 0xc0, !PT ;  /* 0x0000002011ff7812 */ /* 0x000fe400078cc0ff */
[C---:B------:R-:W-:Y:S02]  /*96db0*/  LOP3.LUT P0, RZ, R25.reuse, 0x20, RZ, 0xc0, !PT ;  /* 0x0000002019ff7812 */ /* 0x040fe4000780c0ff */
[----:B------:R-:W-:Y:S01]  /*96dc0*/  LOP3.LUT P1, RZ, R25, 0x40, RZ, 0xc0, !PT ;  /* 0x0000004019ff7812 */ /* 0x000fe2000782c0ff */
[----:B---3--:R-:W-:-:S08]  /*96dd0*/  IMAD.WIDE R30, R143, 0x4, R2 ;  /* 0x000000048f1e7825 */ /* 0x008fd000078e0202 */
        /* <DEDUP_REMOVED lines=11> */
[----:B------:R1:W-:Y:S02]  /*96e90*/  @P2 STG.E desc[UR4][R30.64], R141 ;  /* 0x0000008d1e002986 */ /* 0x0003e4000c101904 */
[----:B-1----:R-:W-:-:S02]  /*96ea0*/  IMAD.WIDE R30, R142, 0x4, R2 ;  /* 0x000000048e1e7825 */ /* 0x002fc400078e0202 */
[----:B------:R-:W4:Y:S04]  /*96eb0*/  LDL.LU R141, [R1+0x1d84] ;  /* 0x001d8400018d7983 */ /* 0x000f280000300800 */
        /* <DEDUP_REMOVED lines=21> */
[C---:B------:R-:W-:Y:S01]  /*97010*/  LOP3.LUT P3, RZ, R25.reuse, 0x1000, RZ, 0xc0, !PT ;  /* 0x0000100019ff7812 */ /* 0x040fe2000786c0ff */
[----:B------:R-:W4:Y:S01]  /*97020*/  LDL.LU R145, [R1+0x1188] ;  /* 0x0011880001917983 */ /* 0x000f220000300800 */
[----:B------:R-:W-:-:S03]  /*97030*/  LOP3.LUT P4, RZ, R25, 0x2000, RZ, 0xc0, !PT ;  /* 0x0000200019ff7812 */ /* 0x000fc6000788c0ff */
[----:B------:R-:W4:Y:S01]  /*97040*/  LDL.LU R146, [R1+0xd88] ;  /* 0x000d880001927983 */ /* 0x000f220000300800 */
[C---:B------:R-:W-:Y:S02]  /*97050*/  LOP3.LUT P5, RZ, R25.reuse, 0x4000, RZ, 0xc0, !PT ;  /* 0x0000400019ff7812 */ /* 0x040fe400078ac0ff */
[----:B------:R-:W-:Y:S02]  /*97060*/  LOP3.LUT P6, RZ, R25, 0x800000, RZ, 0xc0, !PT ;  /* 0x0080000019ff7812 */ /* 0x000fe400078cc0ff */
[----:B------:R-:W-:Y:S01]  /*97070*/  LOP3.LUT R18, R18, 0xdfffffff, RZ, 0xc0, !PT ;  /* 0xdfffffff12127812 */ /* 0x000fe200078ec0ff */
[----:B---3--:R1:W-:Y:S04]  /*97080*/  @P2 STG.E desc[UR4][R30.64], R143 ;  /* 0x0000008f1e002986 */ /* 0x0083e8000c101904 */
[----:B-1----:R-:W3:Y:S06]  /*97090*/  LDL.LU R143, [R1+0x998] ;  /* 0x00099800018f7983 */ /* 0x002eec0000300800 */
        /* <DEDUP_REMOVED lines=10> */
[----:B----4-:R1:W-:Y:S02]  /*97140*/  @P3 STG.E desc[UR4][R30.64], R141 ;  /* 0x0000008d1e003986 */ /* 0x0103e4000c101904 */
[C---:B-1----:R-:W-:Y:S02]  /*97150*/  IMAD.WIDE R30, R138.reuse, 0x4, R152 ;  /* 0x000000048a1e7825 */ /* 0x042fe400078e0298 */
[----:B------:R-:W2:Y:S04]  /*97160*/  LDL.LU R141, [R1+0x598] ;  /* 0x00059800018d7983 */ /* 0x000ea80000300800 */
[----:B------:R1:W-:Y:S02]  /*97170*/  @P4 STG.E desc[UR4][R30.64], R140 ;  /* 0x0000008c1e004986 */ /* 0x0003e4000c101904 */
[----:B-1----:R-:W-:-:S02]  /*97180*/  IMAD.WIDE R30, R138, 0x4, R4 ;  /* 0x000000048a1e7825 */ /* 0x002fc400078e0204 */
[----:B------:R-:W4:Y:S04]  /*97190*/  LDL.LU R140, [R1+0x198] ;  /* 0x00019800018c7983 */ /* 0x000f280000300800 */
[----:B------:R1:W-:Y:S02]  /*971a0*/  @P5 STG.E desc[UR4][R30.64], R139 ;  /* 0x0000008b1e005986 */ /* 0x0003e4000c101904 */
[----:B-1----:R-:W-:Y:S02]  /*971b0*/  IMAD.WIDE R30, R138, 0x4, R6 ;  /* 0x000000048a1e7825 */ /* 0x002fe400078e0206 */
[----:B------:R-:W4:Y:S04]  /*971c0*/  LDL.LU R139, [R1+0x1d8c] ;  /* 0x001d8c00018b7983 */ /* 0x000f280000300800 */
[----:B------:R-:W4:Y:S04]  /*971d0*/  LDL.LU R138, [R1+0x198c] ;  /* 0x00198c00018a7983 */ /* 0x000f280000300800 */
        /* <DEDUP_REMOVED lines=27> */
[----:B------:R-:W-:Y:S01]  /*97390*/  @P6 STG.E desc[UR4][R30.64], R151 ;  /* 0x000000971e006986 */ /* 0x000fe2000c101904 */
        /* <DEDUP_REMOVED lines=17> */
[C---:B------:R-:W-:Y:S01]  /*974b0*/  LOP3.LUT P3, RZ, R25.reuse, 0x8000000, RZ, 0xc0, !PT ;  /* 0x0800000019ff7812 */ /* 0x040fe2000786c0ff */
[C---:B-1----:R-:W-:Y:S01]  /*974c0*/  IMAD.WIDE R16, R142.reuse, 0x4, R152 ;  /* 0x000000048e107825 */ /* 0x042fe200078e0298 */
[----:B------:R-:W-:Y:S01]  /*974d0*/  LOP3.LUT P4, RZ, R25, 0x10000000, RZ, 0xc0, !PT ;  /* 0x1000000019ff7812 */ /* 0x000fe2000788c0ff */
[----:B------:R-:W4:Y:S04]  /*974e0*/  LDL.LU R146, [R1+0x158c] ;  /* 0x00158c0001927983 */ /* 0x000f280000300800 */
[----:B---3--:R1:W-:Y:S02]  /*974f0*/  @P1 STG.E desc[UR4][R16.64], R143 ;  /* 0x0000008f10001986 */ /* 0x0083e4000c101904 */
[----:B-1----:R-:W-:-:S02]  /*97500*/  IMAD.WIDE R16, R142, 0x4, R4 ;  /* 0x000000048e107825 */ /* 0x002fc400078e0204 */
[----:B------:R-:W3:Y:S04]  /*97510*/  LDL.LU R143, [R1+0x118c] ;  /* 0x00118c00018f7983 */ /* 0x000ee80000300800 */
[----:B--2---:R1:W-:Y:S02]  /*97520*/  @P2 STG.E desc[UR4][R16.64], R141 ;  /* 0x0000008d10002986 */ /* 0x0043e4000c101904 */
[----:B-1----:R-:W-:Y:S02]  /*97530*/  IMAD.WIDE R16, R142, 0x4, R6 ;  /* 0x000000048e107825 */ /* 0x002fe400078e0206 */
[----:B------:R-:W2:Y:S04]  /*97540*/  LDL.LU R141, [R1+0xd8c] ;  /* 0x000d8c00018d7983 */ /* 0x000ea80000300800 */
[----:B----4-:R1:W-:Y:S04]  /*97550*/  @P3 STG.E desc[UR4][R16.64], R140 ;  /* 0x0000008c10003986 */ /* 0x0103e8000c101904 */
[----:B------:R-:W4:Y:S04]  /*97560*/  LDL.LU R142, [R1+0x99c] ;  /* 0x00099c00018e7983 */ /* 0x000f280000300800 */
[----:B-1----:R-:W4:Y:S01]  /*97570*/  LDL.LU R140, [R1+0x59c] ;  /* 0x00059c00018c7983 */ /* 0x002f220000300800 */
[----:B------:R-:W-:-:S05]  /*97580*/  IMAD.WIDE R16, R144, 0x4, R2 ;  /* 0x0000000490107825 */ /* 0x000fca00078e0202 */
[----:B------:R1:W-:Y:S04]  /*97590*/  @P4 STG.E desc[UR4][R16.64], R139 ;  /* 0x0000008b10004986 */ /* 0x0003e8000c101904 */
[----:B-1----:R-:W2:Y:S01]  /*975a0*/  LDL.LU R139, [R1+0x23b8] ;  /* 0x0023b800018b7983 */ /* 0x002ea20000300800 */
[----:B------:R-:W-:Y:S01]  /*975b0*/  LOP3.LUT P5, RZ, R25, 0x20000000, RZ, 0xc0, !PT ;  /* 0x2000000019ff7812 */ /* 0x000fe200078ac0ff */
[----:B------:R-:W-:-:S12]  /*975c0*/  IMAD.WIDE R16, R144, 0x4, R152 ;  /* 0x0000000490107825 */ /* 0x000fd800078e0298 */
[----:B------:R1:W-:Y:S04]  /*975d0*/  @P5 STG.E desc[UR4][R16.64], R138 ;  /* 0x0000008a10005986 */ /* 0x0003e8000c101904 */
[----:B-1----:R-:W4:Y:S01]  /*975e0*/  LDL.LU R138, [R1+0x19c] ;  /* 0x00019c00018a7983 */ /* 0x002f220000300800 */
        /* <DEDUP_REMOVED lines=10> */
[----:B------:R-:W-:-:S03]  /*97690*/  LOP3.LUT P2, RZ, R25, 0x40000000, RZ, 0xc0, !PT ;  /* 0x4000000019ff7812 */ /* 0x000fc6000784c0ff */
[----:B------:R-:W4:Y:S04]  /*976a0*/  LDL.LU R145, [R1+0x23c0] ;  /* 0x0023c00001917983 */ /* 0x000f280000300800 */
[----:B------:R-:W-:Y:S01]  /*976b0*/  @P6 LOP3.LUT R18, R18, 0x400000, RZ, 0xfc, !PT ;  /* 0x0040000012126812 */ /* 0x000fe200078efcff */
[----:B------:R-:W4:Y:S01]  /*976c0*/  LDL.LU R150, [R1+0xd90] ;  /* 0x000d900001967983 */ /* 0x000f220000300800 */
[----:B------:R-:W-:Y:S02]  /*976d0*/  LOP3.LUT P6, RZ, R26, 0x100, RZ, 0xc0, !PT ;  /* 0x000001001aff7812 */ /* 0x000fe400078cc0ff */
[----:B------:R-:W-:Y:S02]  /*976e0*/  LOP3.LUT R18, R18, 0xff7fffff, RZ, 0xc0, !PT ;  /* 0xff7fffff12127812 */ /* 0x000fe400078ec0ff */
[----:B------:R-:W-:Y:S01]  /*976f0*/  LOP3.LUT P3, RZ, R25, 0x80000000, RZ, 0xc0, !PT ;  /* 0x8000000019ff7812 */ /* 0x000fe2000786c0ff */
[----:B------:R-:W-:Y:S01]  /*97700*/  IMAD.WIDE R16, R144, 0x4, R4 ;  /* 0x0000000490107825 */ /* 0x000fe200078e0204 */
[----:B------:R-:W-:Y:S01]  /*97710*/  LOP3.LUT P4, RZ, R26, 0x1, RZ, 0xc0, !PT ;  /* 0x000000011aff7812 */ /* 0x000fe2000788c0ff */
[----:B------:R-:W4:Y:S06]  /*97720*/  LDL.LU R148, [R1+0x9a0] ;  /* 0x0009a00001947983 */ /* 0x000f2c0000300800 */
        /* <DEDUP_REMOVED lines=11> */
[----:B------:R-:W-:Y:S02]  /*977e0*/  LOP3.LUT P5, RZ, R26, 0x2, RZ, 0xc0, !PT ;  /* 0x000000021aff7812 */ /* 0x000fe400078ac0ff */
[----:B------:R-:W-:-:S09]  /*977f0*/  LOP3.LUT R18, R18, 0xf7ffffff, RZ, 0xc0, !PT ;  /* 0xf7ffffff12127812 */ /* 0x000fd200078ec0ff */
[----:B------:R-:W-:Y:S02]  /*97800*/  @P6 LOP3.LUT R18, R18, 0x8000000, RZ, 0xfc, !PT ;  /* 0x0800000012126812 */ /* 0x000fe400078efcff */
[----:B------:R-:W-:Y:S02]  /*97810*/  LOP3.LUT P6, RZ, R26, 0x8, RZ, 0xc0, !PT ;  /* 0x000000081aff7812 */ /* 0x000fe400078cc0ff */
[----:B------:R-:W-:-:S11]  /*97820*/  LOP3.LUT R18, R18, 0xefffffff, RZ, 0xc0, !PT ;  /* 0xefffffff12127812 */ /* 0x000fd600078ec0ff */
[----:B------:R-:W-:Y:S02]  /*97830*/  @P6 LOP3.LUT R18, R18, 0x10000000, RZ, 0xfc, !PT ;  /* 0x1000000012126812 */ /* 0x000fe400078efcff */
[----:B------:R-:W-:Y:S01]  /*97840*/  LOP3.LUT P6, RZ, R26, 0x4, RZ, 0xc0, !PT ;  /* 0x000000041aff7812 */ /* 0x000fe200078cc0ff */
[----:B------:R1:W-:Y:S02]  /*97850*/  @P2 STG.E desc[UR4][R16.64], R146 ;  /* 0x0000009210002986 */ /* 0x0003e4000c101904 */
[----:B-1----:R-:W-:-:S05]  /*97860*/  IMAD.WIDE R16, R144, 0x4, R6 ;  /* 0x0000000490107825 */ /* 0x002fca00078e0206 */
[----:B---3--:R2:W-:Y:S02]  /*97870*/  @P3 STG.E desc[UR4][R16.64], R143 ;  /* 0x0000008f10003986 */ /* 0x0085e4000c101904 */
[----:B--2---:R-:W-:-:S05]  /*97880*/  IMAD.WIDE R16, R139, 0x4, R2 ;  /* 0x000000048b107825 */ /* 0x004fca00078e0202 */
[----:B------:R1:W-:Y:S02]  /*97890*/  @P4 STG.E desc[UR4][R16.64], R141 ;  /* 0x0000008d10004986 */ /* 0x0003e4000c101904 */
[----:B-1----:R-:W-:-:S05]  /*978a0*/  IMAD.WIDE R16, R139, 0x4, R152 ;  /* 0x000000048b107825 */ /* 0x002fca00078e0298 */
[----:B----4-:R1:W-:Y:S04]  /*978b0*/  @P5 STG.E desc[UR4][R16.64], R142 ;  /* 0x0000008e10005986 */ /* 0x0103e8000c101904 */
[----:B-1----:R-:W2:Y:S04]  /*978c0*/  LDL.LU R142, [R1+0x23c4] ;  /* 0x0023c400018e7983 */ /* 0x002ea80000300800 */
[----:B------:R-:W3:Y:S04]  /*978d0*/  LDL.LU R147, [R1+0x5a0] ;  /* 0x0005a00001937983 */ /* 0x000ee80000300800 */
[----:B------:R-:W4:Y:S01]  /*978e0*/  LDL.LU R146, [R1+0x1a0] ;  /* 0x0001a00001927983 */ /* 0x000f220000300800 */
[----:B------:R-:W-:-:S03]  /*978f0*/  IMAD.WIDE R16, R139, 0x4, R4 ;  /* 0x000000048b107825 */ /* 0x000fc600078e0204 */
[----:B------:R-:W2:Y:S04]  /*97900*/  LDL.LU R144, [R1+0x1d94] ;  /* 0x001d940001907983 */ /* 0x000ea80000300800 */
[----:B------:R1:W-:Y:S01]  /*97910*/  @P6 STG.E desc[UR4][R16.64], R140 ;  /* 0x0000008c10006986 */ /* 0x0003e2000c101904 */
[----:B------:R-:W-:-:S03]  /*97920*/  LOP3.LUT P6, RZ, R18, 0x10000000, RZ, 0xc0, !PT ;  /* 0x1000000012ff7812 */ /* 0x000fc600078cc0ff */
[----:B------:R-:W2:Y:S04]  /*97930*/  LDL.LU R143, [R1+0x1994] ;  /* 0x00199400018f7983 */ /* 0x000ea80000300800 */
[----:B------:R-:W2:Y:S01]  /*97940*/  LDL.LU R141, [R1+0x1594] ;  /* 0x00159400018d7983 */ /* 0x000ea20000300800 */
[----:B-1----:R-:W-:-:S03]  /*97950*/  IMAD.WIDE R16, R139, 0x4, R6 ;  /* 0x000000048b107825 */ /* 0x002fc600078e0206 */
[----:B------:R-:W2:Y:S04]  /*97960*/  LDL.LU R140, [R1+0x1194] ;  /* 0x00119400018c7983 */ /* 0x000ea80000300800 */
[----:B------:R1:W-:Y:S04]  /*97970*/  @P6 STG.E desc[UR4][R16.64], R138 ;  /* 0x0000008a10006986 */ /* 0x0003e8000c101904 */
        /* <DEDUP_REMOVED lines=23> */
[C---:B------:R-:W-:Y:S01]  /*97af0*/  LOP3.LUT P1, RZ, R26.reuse, 0x1000, RZ, 0xc0, !PT ;  /* 0x000010001aff7812 */ /* 0x040fe2000782c0ff */
[----:B-1----:R-:W-:Y:S01]  /*97b00*/  IMAD.WIDE R16, R145, 0x4, R4 ;  /* 0x0000000491107825 */ /* 0x002fe200078e0204 */
[C---:B------:R-:W-:Y:S02]  /*97b10*/  LOP3.LUT P2, RZ, R26.reuse, 0x2000, RZ, 0xc0, !PT ;  /* 0x000020001aff7812 */ /* 0x040fe4000784c0ff */
[C---:B------:R-:W-:Y:S02]  /*97b20*/  LOP3.LUT P3, RZ, R26.reuse, 0x4000, RZ, 0xc0, !PT ;  /* 0x000040001aff7812 */ /* 0x040fe4000786c0ff */
[C---:B------:R-:W-:Y:S02]  /*97b30*/  LOP3.LUT P4, RZ, R26.reuse, 0x8000, RZ, 0xc0, !PT ;  /* 0x000080001aff7812 */ /* 0x040fe4000788c0ff */
[----:B------:R-:W-:-:S03]  /*97b40*/  LOP3.LUT P5, RZ, R26, 0x10000, RZ, 0xc0, !PT ;  /* 0x000100001aff7812 */ /* 0x000fc600078ac0ff */
[----:B---3--:R1:W-:Y:S02]  /*97b50*/  @P6 STG.E desc[UR4][R16.64], R147 ;  /* 0x0000009310006986 */ /* 0x0083e4000c101904 */
[----:B-1----:R-:W-:-:S05]  /*97b60*/  IMAD.WIDE R16, R145, 0x4, R6 ;  /* 0x0000000491107825 */ /* 0x002fca00078e0206 */
[----:B----4-:R2:W-:Y:S02]  /*97b70*/  @P0 STG.E desc[UR4][R16.64], R146 ;  /* 0x0000009210000986 */ /* 0x0105e4000c101904 */
[----:B--2---:R-:W-:-:S05]  /*97b80*/  IMAD.WIDE R16, R142, 0x4, R2 ;  /* 0x000000048e107825 */ /* 0x004fca00078e0202 */
[----:B------:R1:W-:Y:S02]  /*97b90*/  @P1 STG.E desc[UR4][R16.64], R144 ;  /* 0x0000009010001986 */ /* 0x0003e4000c101904 */
[----:B-1----:R-:W-:-:S05]  /*97ba0*/  IMAD.WIDE R16, R142, 0x4, R152 ;  /* 0x000000048e107825 */ /* 0x002fca00078e0298 */
[----:B------:R1:W-:Y:S02]  /*97bb0*/  @P2 STG.E desc[UR4][R16.64], R143 ;  /* 0x0000008f10002986 */ /* 0x0003e4000c101904 */
[----:B-1----:R-:W-:-:S05]  /*97bc0*/  IMAD.WIDE R16, R142, 0x4, R4 ;  /* 0x000000048e107825 */ /* 0x002fca00078e0204 */
[----:B------:R1:W-:Y:S02]  /*97bd0*/  @P3 STG.E desc[UR4][R16.64], R141 ;  /* 0x0000008d10003986 */ /* 0x0003e4000c101904 */
[----:B-1----:R-:W-:Y:S02]  /*97be0*/  IMAD.WIDE R16, R142, 0x4, R6 ;  /* 0x000000048e107825 */ /* 0x002fe400078e0206 */
[----:B------:R-:W2:Y:S04]  /*97bf0*/  LDL.LU R142, [R1+0x9a4] ;  /* 0x0009a400018e7983 */ /* 0x000ea80000300800 */
[----:B------:R1:W-:Y:S04]  /*97c00*/  @P4 STG.E desc[UR4][R16.64], R140 ;  /* 0x0000008c10004986 */ /* 0x0003e8000c101904 */
        /* <DEDUP_REMOVED lines=28> */
[----:B------:R-:W-:Y:S01]  /*97dd0*/  LOP3.LUT P4, RZ, R26, 0x80000, RZ, 0xc0, !PT ;  /* 0x000800001aff7812 */ /* 0x000fe2000788c0ff */
        /* <DEDUP_REMOVED lines=71> */
[C---:B-1----:R-:W-:Y:S02]  /*98250*/  IMAD.WIDE R16, R139.reuse, 0x4, R4 ;  /* 0x000000048b107825 */ /* 0x042fe400078e0204 */
[----:B------:R-:W2:Y:S04]  /*98260*/  LDL.LU R142, [R1+0x1eb0] ;  /* 0x001eb000018e7983 */ /* 0x000ea80000300800 */
[----:B---3--:R1:W-:Y:S02]  /*98270*/  @P4 STG.E desc[UR4][R16.64], R140 ;  /* 0x0000008c10004986 */ /* 0x0083e4000c101904 */
        /* <DEDUP_REMOVED lines=40> */
[----:B------:R-:W-:Y:S01]  /*98500*/  @P6 LOP3.LUT R18, R18, 0x400, RZ, 0xfc, !PT ;  /* 0x0000040012126812 */ /* 0x000fe200078efcff */
[----:B--2---:R-:W-:-:S05]  /*98510*/  IMAD.WIDE R16, R138, 0x4, R2 ;  /* 0x000000048a107825 */ /* 0x004fca00078e0202 */
[----:B------:R1:W-:Y:S02]  /*98520*/  @P2 STG.E desc[UR4][R16.64], R142 ;  /* 0x0000008e10002986 */ /* 0x0003e4000c101904 */
[C---:B-1----:R-:W-:Y:S02]  /*98530*/  IMAD.WIDE R16, R138.reuse, 0x4, R152 ;  /* 0x000000048a107825 */ /* 0x042fe400078e0298 */
[----:B------:R-:W2:Y:S04]  /*98540*/  LDL.LU R142, [R1+0x5b4] ;  /* 0x0005b400018e7983 */ /* 0x000ea80000300800 */
[----:B---3--:R1:W-:Y:S02]  /*98550*/  @P3 STG.E desc[UR4][R16.64], R140 ;  /* 0x0000008c10003986 */ /* 0x0083e4000c101904 */
[----:B-1----:R-:W-:-:S02]  /*98560*/  IMAD.WIDE R16, R138, 0x4, R4 ;  /* 0x000000048a107825 */ /* 0x002fc400078e0204 */
[----:B------:R-:W3:Y:S04]  /*98570*/  LDL.LU R140, [R1+0x1eb8] ;  /* 0x001eb800018c7983 */ /* 0x000ee80000300800 */
[----:B----4-:R1:W-:Y:S02]  /*98580*/  @P4 STG.E desc[UR4][R16.64], R139 ;  /* 0x0000008b10004986 */ /* 0x0103e4000c101904 */
[----:B-1----:R-:W-:Y:S02]  /*98590*/  IMAD.WIDE R16, R138, 0x4, R6 ;  /* 0x000000048a107825 */ /* 0x002fe400078e0206 */
[----:B------:R-:W4:Y:S04]  /*985a0*/  LDL.LU R139, [R1+0x1da8] ;  /* 0x001da800018b7983 */ /* 0x000f280000300800 */
[----:B------:R-:W4:Y:S04]  /*985b0*/  LDL.LU R138, [R1+0x19a8] ;  /* 0x0019a800018a7983 */ /* 0x000f280000300800 */
[----:B------:R-:W3:Y:S01]  /*985c0*/  LDL.LU R141, [R1+0x23ec] ;  /* 0x0023ec00018d7983 */ /* 0x000ee20000300800 */
[----:B------:R-:W-:-:S02]  /*985d0*/  LOP3.LUT P6, RZ, R27, 0x400, RZ, 0xc0, !PT ;  /* 0x000004001bff7812 */ /* 0x000fc400078cc0ff */
[----:B------:R-:W-:Y:S02]  /*985e0*/  LOP3.LUT R18, R18, 0xfffff7ff, RZ, 0xc0, !PT ;  /* 0xfffff7ff12127812 */ /* 0x000fe400078ec0ff */
[----:B------:R-:W-:-:S09]  /*985f0*/  LOP3.LUT P5, RZ, R27, 0x80, RZ, 0xc0, !PT ;  /* 0x000000801bff7812 */ /* 0x000fd200078ac0ff */
[----:B------:R-:W-:Y:S02]  /*98600*/  @P6 LOP3.LUT R18, R18, 0x800, RZ, 0xfc, !PT ;  /* 0x0000080012126812 */ /* 0x000fe400078efcff */
[----:B------:R-:W-:Y:S02]  /*98610*/  LOP3.LUT P6, RZ, R27, 0x200, RZ, 0xc0, !PT ;  /* 0x000002001bff7812 */ /* 0x000fe400078cc0ff */
[----:B------:R-:W-:Y:S01]  /*98620*/  LOP3.LUT R18, R18, 0xffffefff, RZ, 0xc0, !PT ;  /* 0xffffefff12127812 */ /* 0x000fe200078ec0ff */
[----:B------:R1:W-:Y:S10]  /*98630*/  @P5 STG.E desc[UR4][R16.64], R244 ;  /* 0x000000f410005986 */ /* 0x0003f4000c101904 */
[----:B------:R-:W-:-:S02]  /*98640*/  @P6 LOP3.LUT R18, R18, 0x1000, RZ, 0xfc, !PT ;  /* 0x0000100012126812 */ /* 0x000fc400078efcff */
        /* <DEDUP_REMOVED lines=54> */
[----:B------:R-:W-:-:S03]  /*989b0*/  IMAD.WIDE R16, R141, 0x4, R6 ;  /* 0x000000048d107825 */ /* 0x000fc600078e0206 */
[----:B------:R-:W4:Y:S04]  /*989c0*/  LDL.LU R147, [R1+0x23f8] ;  /* 0x0023f80001937983 */ /* 0x000f280000300800 */
        /* <DEDUP_REMOVED lines=17> */
[----:B------:R-:W2:Y:S04]  /*98ae0*/  LDL.LU R151, [R1+0x15ac] ;  /* 0x0015ac0001977983 */ /* 0x000ea80000300800 */
[----:B------:R-:W2:Y:S04]  /*98af0*/  LDL.LU R149, [R1+0x11ac] ;  /* 0x0011ac0001957983 */ /* 0x000ea80000300800 */
[----:B------:R-:W2:Y:S01]  /*98b00*/  LDL.LU R150, [R1+0xdac] ;  /* 0x000dac0001967983 */ /* 0x000ea20000300800 */
[----:B------:R-:W-:-:S03]  /*98b10*/  LOP3.LUT R18, R18, 0xfffffffd, RZ, 0xc0, !PT ;  /* 0xfffffffd12127812 */ /* 0x000fc600078ec0ff */
[----:B------:R-:W2:Y:S01]  /*98b20*/  LDL.LU R148, [R1+0x9bc] ;  /* 0x0009bc0001947983 */ /* 0x000ea20000300800 */
[----:B------:R-:W-:Y:S02]  /*98b30*/  @P6 LOP3.LUT R18, R18, 0x2, RZ, 0xfc, !PT ;  /* 0x0000000212126812 */ /* 0x000fe400078efcff */
[C---:B------:R-:W-:Y:S02]  /*98b40*/  LOP3.LUT P6, RZ, R27.reuse, 0x40000000, RZ, 0xc0, !PT ;  /* 0x400000001bff7812 */ /* 0x040fe400078cc0ff */
[C---:B------:R-:W-:Y:S02]  /*98b50*/  LOP3.LUT P3, RZ, R27.reuse, 0x1000000, RZ, 0xc0, !PT ;  /* 0x010000001bff7812 */ /* 0x040fe4000786c0ff */
[----:B------:R-:W-:Y:S01]  /*98b60*/  LOP3.LUT P4, RZ, R27, 0x2000000, RZ, 0xc0, !PT ;  /* 0x020000001bff7812 */ /* 0x000fe2000788c0ff */
[----:B---3--:R-:W-:Y:S01]  /*98b70*/  IMAD.WIDE R16, R142, 0x4, R2 ;  /* 0x000000048e107825 */ /* 0x008fe200078e0202 */
[----:B------:R-:W-:Y:S01]  /*98b80*/  LOP3.LUT R18, R18, 0xfffffffb, RZ, 0xc0, !PT ;  /* 0xfffffffb12127812 */ /* 0x000fe200078ec0ff */
[----:B------:R-:W3:Y:S06]  /*98b90*/  LDL.LU R145, [R1+0x5bc] ;  /* 0x0005bc0001917983 */ /* 0x000eec0000300800 */
[----:B------:R-:W-:-:S02]  /*98ba0*/  @P6 LOP3.LUT R18, R18, 0x4, RZ, 0xfc, !PT ;  /* 0x0000000412126812 */ /* 0x000fc400078efcff */
[----:B------:R-:W-:Y:S01]  /*98bb0*/  LOP3.LUT P6, RZ, R27, 0x20000000, RZ, 0xc0, !PT ;  /* 0x200000001bff7812 */ /* 0x000fe200078cc0ff */
[----:B------:R1:W-:Y:S01]  /*98bc0*/  @P3 STG.E desc[UR4][R16.64], R146 ;  /* 0x0000009210003986 */ /* 0x0003e2000c101904 */
[----:B------:R-:W-:Y:S01]  /*98bd0*/  LOP3.LUT R18, R18, 0xfffffff7, RZ, 0xc0, !PT ;  /* 0xfffffff712127812 */ /* 0x000fe200078ec0ff */
[----:B-1----:R-:W-:Y:S02]  /*98be0*/  IMAD.WIDE R16, R142, 0x4, R152 ;  /* 0x000000048e107825 */ /* 0x002fe400078e0298 */
[----:B------:R-:W3:Y:S08]  /*98bf0*/  LDL.LU R146, [R1+0x1db0] ;  /* 0x001db00001927983 */ /* 0x000ef00000300800 */
[----:B------:R-:W-:-:S02]  /*98c00*/  @P6 LOP3.LUT R18, R18, 0x8, RZ, 0xfc, !PT ;  /* 0x0000000812126812 */ /* 0x000fc400078efcff */
[C---:B------:R-:W-:Y:S01]  /*98c10*/  LOP3.LUT P6, RZ, R27.reuse, 0x10000000, RZ, 0xc0, !PT ;  /* 0x100000001bff7812 */ /* 0x040fe200078cc0ff */
[----:B----4-:R1:W-:Y:S01]  /*98c20*/  @P4 STG.E desc[UR4][R16.64], R144 ;  /* 0x0000009010004986 */ /* 0x0103e2000c101904 */
[----:B------:R-:W-:Y:S02]  /*98c30*/  LOP3.LUT P5, RZ, R27, 0x4000000, RZ, 0xc0, !PT ;  /* 0x040000001bff7812 */ /* 0x000fe400078ac0ff */
[----:B------:R-:W-:Y:S01]  /*98c40*/  LOP3.LUT R18, R18, 0xffffffef, RZ, 0xc0, !PT ;  /* 0xffffffef12127812 */ /* 0x000fe200078ec0ff */
[----:B-1----:R-:W4:Y:S08]  /*98c50*/  LDL.LU R144, [R1+0x19b0] ;  /* 0x0019b00001907983 */ /* 0x002f300000300800 */
[----:B------:R-:W-:-:S02]  /*98c60*/  @P6 LOP3.LUT R18, R18, 0x10, RZ, 0xfc, !PT ;  /* 0x0000001012126812 */ /* 0x000fc400078efcff */
[----:B------:R-:W-:Y:S01]  /*98c70*/  LOP3.LUT P6, RZ, R27, 0x8000000, RZ, 0xc0, !PT ;  /* 0x080000001bff7812 */ /* 0x000fe200078cc0ff */
[----:B------:R-:W-:-:S05]  /*98c80*/  IMAD.WIDE R16, R142, 0x4, R4 ;  /* 0x000000048e107825 */ /* 0x000fca00078e0204 */
[----:B------:R1:W-:Y:S02]  /*98c90*/  @P5 STG.E desc[UR4][R16.64], R143 ;  /* 0x0000008f10005986 */ /* 0x0003e4000c101904 */
[----:B-1----:R-:W-:Y:S02]  /*98ca0*/  IMAD.WIDE R16, R142, 0x4, R6 ;  /* 0x000000048e107825 */ /* 0x002fe400078e0206 */
[----:B------:R-:W4:Y:S04]  /*98cb0*/  LDL.LU R143, [R1+0x15b0] ;  /* 0x0015b000018f7983 */ /* 0x000f280000300800 */
[----:B------:R1:W-:Y:S01]  /*98cc0*/  @P6 STG.E desc[UR4][R16.64], R140 ;  /* 0x0000008c10006986 */ /* 0x0003e2000c101904 */
[----:B------:R-:W-:-:S03]  /*98cd0*/  LOP3.LUT P6, RZ, R18, 0x10, RZ, 0xc0, !PT ;  /* 0x0000001012ff7812 */ /* 0x000fc600078cc0ff */
[----:B------:R-:W4:Y:S01]  /*98ce0*/  LDL.LU R142, [R1+0x11b0] ;  /* 0x0011b000018e7983 */ /* 0x000f220000300800 */
[----:B-1----:R-:W-:-:S09]  /*98cf0*/  IMAD.WIDE R16, R154, 0x4, R2 ;  /* 0x000000049a107825 */ /* 0x002fd200078e0202 */
        /* <DEDUP_REMOVED lines=27> */
[----:B---3--:R1:W-:Y:S02]  /*98eb0*/  @P6 STG.E desc[UR4][R16.64], R145 ;  /* 0x0000009110006986 */ /* 0x0083e4000c101904 */
[----:B-1----:R-:W-:-:S05]  /*98ec0*/  IMAD.WIDE R16, R141, 0x4, R2 ;  /* 0x000000048d107825 */ /* 0x002fca00078e0202 */
[----:B------:R1:W-:Y:S02]  /*98ed0*/  @P0 STG.E desc[UR4][R16.64], R146 ;  /* 0x0000009210000986 */ /* 0x0003e4000c101904 */
[----:B-1----:R-:W-:-:S05]  /*98ee0*/  IMAD.WIDE R16, R141, 0x4, R152 ;  /* 0x000000048d107825 */ /* 0x002fca00078e0298 */
[----:B----4-:R1:W-:Y:S04]  /*98ef0*/  @P1 STG.E desc[UR4][R16.64], R144 ;  /* 0x0000009010001986 */ /* 0x0103e8000c101904 */
        /* <DEDUP_REMOVED lines=49> */
[----:B---3--:R1:W-:Y:S02]  /*99210*/  @P2 STG.E desc[UR4][R16.64], R144 ;  /* 0x0000009010002986 */ /* 0x0083e4000c101904 */
[----:B-1----:R-:W-:Y:S02]  /*99220*/  IMAD.WIDE R16, R140, 0x4, R6 ;  /* 0x000000048c107825 */ /* 0x002fe400078e0206 */
[----:B------:R-:W3:Y:S04]  /*99230*/  LDL.LU R140, [R1+0x2410] ;  /* 0x00241000018c7983 */ /* 0x000ee80000300800 */
[----:B------:R-:W3:Y:S01]  /*99240*/  LDL.LU R149, [R1+0x1c4] ;  /* 0x0001c40001957983 */ /* 0x000ee20000300800 */
[----:B------:R-:W-:-:S02]  /*99250*/  LOP3.LUT P3, RZ, R28, 0x800, RZ, 0xc0, !PT ;  /* 0x000008001cff7812 */ /* 0x000fc4000786c0ff */
[----:B------:R-:W-:Y:S01]  /*99260*/  @P6 LOP3.LUT R19, R19, 0x8000000, RZ, 0xfc, !PT ;  /* 0x0800000013136812 */ /* 0x000fe200078efcff */
[----:B------:R-:W3:Y:S01]  /*99270*/  LDL.LU R144, [R1+0xdb8] ;  /* 0x000db80001907983 */ /* 0x000ee20000300800 */
[C---:B------:R-:W-:Y:S02]  /*99280*/  LOP3.LUT P6, RZ, R28.reuse, 0x8000, RZ, 0xc0, !PT ;  /* 0x000080001cff7812 */ /* 0x040fe400078cc0ff */
[C---:B------:R-:W-:Y:S02]  /*99290*/  LOP3.LUT P4, RZ, R28.reuse, 0x1000, RZ, 0xc0, !PT ;  /* 0x000010001cff7812 */ /* 0x040fe4000788c0ff */
[----:B------:R-:W-:Y:S02]  /*992a0*/  LOP3.LUT P5, RZ, R28, 0x2000, RZ, 0xc0, !PT ;  /* 0x000020001cff7812 */ /* 0x000fe400078ac0ff */
[----:B------:R-:W-:-:S03]  /*992b0*/  LOP3.LUT R19, R19, 0xefffffff, RZ, 0xc0, !PT ;  /* 0xefffffff13137812 */ /* 0x000fc600078ec0ff */
[----:B----4-:R2:W-:Y:S04]  /*992c0*/  @P3 STG.E desc[UR4][R16.64], R143 ;  /* 0x0000008f10003986 */ /* 0x0105e8000c101904 */
        /* <DEDUP_REMOVED lines=49> */
[----:B-1----:R-:W-:-:S05]  /*995e0*/  IMAD.WIDE R16, R140, 0x4, R4 ;  /* 0x000000048c107825 */ /* 0x002fca00078e0204 */
[----:B----4-:R1:W-:Y:S02]  /*995f0*/  @P3 STG.E desc[UR4][R16.64], R142 ;  /* 0x0000008e10003986 */ /* 0x0103e4000c101904 */
[----:B-1----:R-:W-:-:S05]  /*99600*/  IMAD.WIDE R16, R140, 0x4, R6 ;  /* 0x000000048c107825 */ /* 0x002fca00078e0206 */
        /* <DEDUP_REMOVED lines=35> */
[----:B------:R-:W-:Y:S01]  /*99840*/  LOP3.LUT P3, RZ, R28, 0x40000000, RZ, 0xc0, !PT ;  /* 0x400000001cff7812 */ /* 0x000fe2000786c0ff */
[----:B------:R-:W2:Y:S08]  /*99850*/  LDL.LU R148, [R1+0x11c0] ;  /* 0x0011c00001947983 */ /* 0x000eb00000300800 */
[----:B------:R-:W-:-:S02]  /*99860*/  @P6 LOP3.LUT R19, R19, 0x40000, RZ, 0xfc, !PT ;  /* 0x0004000013136812 */ /* 0x000fc400078efcff */
[----:B------:R-:W-:Y:S01]  /*99870*/  LOP3.LUT P6, RZ, R29, 0x8, RZ, 0xc0, !PT ;  /* 0x000000081dff7812 */ /* 0x000fe200078cc0ff */
[----:B------:R-:W-:Y:S01]  /*99880*/  IMAD.WIDE R16, R143, 0x4, R4 ;  /* 0x000000048f107825 */ /* 0x000fe200078e0204 */
[----:B------:R-:W-:Y:S02]  /*99890*/  LOP3.LUT R19, R19, 0xfff7ffff, RZ, 0xc0, !PT ;  /* 0xfff7ffff13137812 */ /* 0x000fe400078ec0ff */
[----:B------:R-:W-:Y:S02]  /*998a0*/  LOP3.LUT P4, RZ, R28, 0x80000000, RZ, 0xc0, !PT ;  /* 0x800000001cff7812 */ /* 0x000fe4000788c0ff */
[----:B---3--:R1:W-:Y:S07]  /*998b0*/  @P3 STG.E desc[UR4][R16.64], R144 ;  /* 0x0000009010003986 */ /* 0x0083ee000c101904 */
[----:B------:R-:W-:-:S02]  /*998c0*/  @P6 LOP3.LUT R19, R19, 0x80000, RZ, 0xfc, !PT ;  /* 0x0008000013136812 */ /* 0x000fc400078efcff */
[C---:B------:R-:W-:Y:S01]  /*998d0*/  LOP3.LUT P6, RZ, R29.reuse, 0x4, RZ, 0xc0, !PT ;  /* 0x000000041dff7812 */ /* 0x040fe200078cc0ff */
[----:B-1----:R-:W3:Y:S01]  /*998e0*/  LDL.LU R144, [R1+0x20cc] ;  /* 0x0020cc0001907983 */ /* 0x002ee20000300800 */
[----:B------:R-:W-:-:S03]  /*998f0*/  LOP3.LUT P5, RZ, R29, 0x1, RZ, 0xc0, !PT ;  /* 0x000000011dff7812 */ /* 0x000fc600078ac0ff */
[----:B------:R-:W3:Y:S01]  /*99900*/  LDL.LU R147, [R1+0xdc0] ;  /* 0x000dc00001937983 */ /* 0x000ee20000300800 */
[----:B------:R-:W-:Y:S01]  /*99910*/  LOP3.LUT R19, R19, 0xffefffff, RZ, 0xc0, !PT ;  /* 0xffefffff13137812 */ /* 0x000fe200078ec0ff */
[----:B------:R-:W-:Y:S02]  /*99920*/  IMAD.WIDE R16, R143, 0x4, R6 ;  /* 0x000000048f107825 */ /* 0x000fe400078e0206 */
[----:B------:R-:W3:Y:S04]  /*99930*/  LDL.LU R145, [R1+0x9d0] ;  /* 0x0009d00001917983 */ /* 0x000ee80000300800 */
[----:B------:R-:W-:Y:S02]  /*99940*/  @P6 LOP3.LUT R19, R19, 0x100000, RZ, 0xfc, !PT ;  /* 0x0010000013136812 */ /* 0x000fe400078efcff */
[----:B------:R-:W-:Y:S01]  /*99950*/  LOP3.LUT P6, RZ, R29, 0x2, RZ, 0xc0, !PT ;  /* 0x000000021dff7812 */ /* 0x000fe200078cc0ff */
[----:B----4-:R1:W-:Y:S02]  /*99960*/  @P4 STG.E desc[UR4][R16.64], R141 ;  /* 0x0000008d10004986 */ /* 0x0103e4000c101904 */
        /* <DEDUP_REMOVED lines=30> */
[----:B---3--:R-:W-:Y:S01]  /*99b50*/  IMAD.WIDE R16, R144, 0x4, R2 ;  /* 0x0000000490107825 */ /* 0x008fe200078e0202 */
        /* <DEDUP_REMOVED lines=67> */
[----:B------:R-:W-:Y:S01]  /*99f90*/  LOP3.LUT R19, R19, 0xffffefff, RZ, 0xc0, !PT ;  /* 0xffffefff13137812 */ /* 0x000fe200078ec0ff */
        /* <DEDUP_REMOVED lines=12> */
[----:B------:R-:W-:-:S02]  /*9a060*/  @P6 LOP3.LUT R19, R19, 0x1000, RZ, 0xfc, !PT ;  /* 0x0000100013136812 */ /* 0x000fc400078efcff */
        /* <DEDUP_REMOVED lines=29> */
[----:B------:R1:W-:Y:S02]  /*9a240*/  @P6 STG.E desc[UR4][R16.64], R145 ;  /* 0x0000009110006986 */ /* 0x0003e4000c101904 */
[----:B-1----:R-:W-:-:S05]  /*9a250*/  IMAD.WIDE R16, R141, 0x4, R8 ;  /* 0x000000048d107825 */ /* 0x002fca00078e0208 */
[----:B------:R1:W-:Y:S02]  /*9a260*/  @P0 STG.E desc[UR4][R16.64], R146 ;  /* 0x0000009210000986 */ /* 0x0003e4000c101904 */
[----:B-1----:R-:W-:-:S05]  /*9a270*/  IMAD.WIDE R16, R141, 0x4, R4 ;  /* 0x000000048d107825 */ /* 0x002fca00078e0204 */
[----:B------:R1:W-:Y:S02]  /*9a280*/  @P1 STG.E desc[UR4][R16.64], R144 ;  /* 0x0000009010001986 */ /* 0x0003e4000c101904 */
[----:B-1----:R-:W-:Y:S02]  /*9a290*/  IMAD.WIDE R16, R141, 0x4, R6 ;  /* 0x000000048d107825 */ /* 0x002fe400078e0206 */
[----:B------:R-:W4:Y:S01]  /*9a2a0*/  LDL.LU R141, [R1+0x5dc] ;  /* 0x0005dc00018d7983 */ /* 0x000f220000300800 */
[----:B------:R-:W-:Y:S02]  /*9a2b0*/  LOP3.LUT P2, RZ, R29, 0x80000000, RZ, 0xc0, !PT ;  /* 0x800000001dff7812 */ /* 0x000fe4000784c0ff */
[C---:B------:R-:W-:Y:S02]  /*9a2c0*/  LOP3.LUT P3, RZ, R158.reuse, 0x1, RZ, 0xc0, !PT ;  /* 0x000000019eff7812 */ /* 0x040fe4000786c0ff */
[C---:B------:R-:W-:Y:S02]  /*9a2d0*/  LOP3.LUT P4, RZ, R158.reuse, 0x2, RZ, 0xc0, !PT ;  /* 0x000000029eff7812 */ /* 0x040fe4000788c0ff */
[----:B------:R-:W-:-:S07]  /*9a2e0*/  LOP3.LUT P5, RZ, R158, 0x4, RZ, 0xc0, !PT ;  /* 0x000000049eff7812 */ /* 0x000fce00078ac0ff */
[----:B--2---:R1:W-:Y:S04]  /*9a2f0*/  @P2 STG.E desc[UR4][R16.64], R142 ;  /* 0x0000008e10002986 */ /* 0x0043e8000c101904 */
[----:B-1----:R-:W2:Y:S01]  /*9a300*/  LDL.LU R142, [R1+0x1ec0] ;  /* 0x001ec000018e7983 */ /* 0x002ea20000300800 */
[----:B---3--:R-:W-:-:S05]  /*9a310*/  IMAD.WIDE R16, R143, 0x4, R2 ;  /* 0x000000048f107825 */ /* 0x008fca00078e0202 */
[----:B------:R1:W-:Y:S02]  /*9a320*/  @P3 STG.E desc[UR4][R16.64], R140 ;  /* 0x0000008c10003986 */ /* 0x0003e4000c101904 */
[C---:B-1----:R-:W-:Y:S02]  /*9a330*/  IMAD.WIDE R16, R143.reuse, 0x4, R8 ;  /* 0x000000048f107825 */ /* 0x042fe400078e0208 */
[----:B------:R-:W3:Y:S04]  /*9a340*/  LDL.LU R140, [R1+0x1dd0] ;  /* 0x001dd000018c7983 */ /* 0x000ee80000300800 */
[----:B----4-:R1:W-:Y:S02]  /*9a350*/  @P4 STG.E desc[UR4][R16.64], R139 ;  /* 0x0000008b10004986 */ /* 0x0103e4000c101904 */
[----:B-1----:R-:W-:-:S02]  /*9a360*/  IMAD.WIDE R16, R143, 0x4, R4 ;  /* 0x000000048f107825 */ /* 0x002fc400078e0204 */
[----:B------:R-:W4:Y:S04]  /*9a370*/  LDL.LU R139, [R1+0x19d0] ;  /* 0x0019d000018b7983 */ /* 0x000f280000300800 */
[----:B------:R1:W-:Y:S04]  /*9a380*/  @P5 STG.E desc[UR4][R16.64], R138 ;  /* 0x0000008a10005986 */ /* 0x0003e8000c101904 */
[----:B-1----:R-:W2:Y:S04]  /*9a390*/  LDL.LU R138, [R1+0x242c] ;  /* 0x00242c00018a7983 */ /* 0x002ea80000300800 */
[----:B------:R-:W4:Y:S04]  /*9a3a0*/  LDL.LU R154, [R1+0x2430] ;  /* 0x00243000019a7983 */ /* 0x000f280000300800 */
[----:B------:R-:W4:Y:S04]  /*9a3b0*/  LDL.LU R248, [R1+0x15d0] ;  /* 0x0015d00001f87983 */ /* 0x000f280000300800 */
[----:B------:R-:W4:Y:S01]  /*9a3c0*/  LDL.LU R136, [R1+0x11d0] ;  /* 0x0011d00001887983 */ /* 0x000f220000300800 */
[----:B------:R-:W-:-:S03]  /*9a3d0*/  LOP3.LUT P2, RZ, R158, 0x8, RZ, 0xc0, !PT ;  /* 0x000000089eff7812 */ /* 0x000fc6000784c0ff */
[----:B------:R-:W4:Y:S01]  /*9a3e0*/  LDL.LU R137, [R1+0xdd0] ;  /* 0x000dd00001897983 */ /* 0x000f220000300800 */
[----:B------:R-:W-:-:S03]  /*9a3f0*/  IMAD.WIDE R16, R143, 0x4, R6 ;  /* 0x000000048f107825 */ /* 0x000fc600078e0206 */
[----:B------:R-:W4:Y:S01]  /*9a400*/  LDL.LU R147, [R1+0x2434] ;  /* 0x0024340001937983 */ /* 0x000f220000300800 */
[C---:B------:R-:W-:Y:S02]  /*9a410*/  LOP3.LUT P3, RZ, R158.reuse, 0x10, RZ, 0xc0, !PT ;  /* 0x000000109eff7812 */ /* 0x040fe4000786c0ff */
[C---:B------:R-:W-:Y:S02]  /*9a420*/  LOP3.LUT P4, RZ, R158.reuse, 0x20, RZ, 0xc0, !PT ;  /* 0x000000209eff7812 */ /* 0x040fe4000788c0ff */
[C---:B------:R-:W-:Y:S01]  /*9a430*/  LOP3.LUT P5, RZ, R158.reuse, 0x40, RZ, 0xc0, !PT ;  /* 0x000000409eff7812 */ /* 0x040fe200078ac0ff */
[----:B------:R1:W-:Y:S04]  /*9a440*/  @P2 STG.E desc[UR4][R16.64], R141 ;  /* 0x0000008d10002986 */ /* 0x0003e8000c101904 */
[----:B-1----:R-:W4:Y:S04]  /*9a450*/  LDL.LU R141, [R1+0x2438] ;  /* 0x00243800018d7983 */ /* 0x002f280000300800 */
        /* <DEDUP_REMOVED lines=84> */
[----:B--2---:R3:W-:Y:S02]  /*9a9a0*/  @P3 STG.E desc[UR4][R16.64], R140 ;  /* 0x0000008c10003986 */ /* 0x0047e4000c101904 */
[----:B---3--:R-:W-:-:S05]  /*9a9b0*/  IMAD.WIDE R16, R142, 0x4, R2 ;  /* 0x000000048e107825 */ /* 0x008fca00078e0202 */
[----:B------:R1:W-:Y:S02]  /*9a9c0*/  @P4 STG.E desc[UR4][R16.64], R139 ;  /* 0x0000008b10004986 */ /* 0x0003e4000c101904 */
[----:B-1----:R-:W-:-:S05]  /*9a9d0*/  IMAD.WIDE R16, R142, 0x4, R8 ;  /* 0x000000048e107825 */ /* 0x002fca00078e0208 */
[----:B----4-:R1:W-:Y:S04]  /*9a9e0*/  @P5 STG.E desc[UR4][R16.64], R138 ;  /* 0x0000008a10005986 */ /* 0x0103e8000c101904 */
        /* <DEDUP_REMOVED lines=24> */
[----:B------:R-:W2:Y:S01]  /*9ab70*/  LDL.LU R75, [R1+0x1ddc] ;  /* 0x001ddc00014b7983 */ /* 0x000ea20000300800 */
[----:B------:R-:W-:-:S02]  /*9ab80*/  LOP3.LUT R20, R20, 0xfdffffff, RZ, 0xc0, !PT ;  /* 0xfdffffff14147812 */ /* 0x000fc400078ec0ff */
[----:B------:R-:W-:Y:S01]  /*9ab90*/  LOP3.LUT P3, RZ, R158, 0x800000, RZ, 0xc0, !PT ;  /* 0x008000009eff7812 */ /* 0x000fe2000786c0ff */
[----:B------:R-:W2:Y:S01]  /*9aba0*/  LDL.LU R154, [R1+0x19dc] ;  /* 0x0019dc00019a7983 */ /* 0x000ea20000300800 */
[----:B------:R-:W-:Y:S02]  /*9abb0*/  @P6 LOP3.LUT R20, R20, 0x2000000, RZ, 0xfc, !PT ;  /* 0x0200000014146812 */ /* 0x000fe400078efcff */
[----:B------:R-:W-:Y:S01]  /*9abc0*/  LOP3.LUT P6, RZ, R158, 0x20000000, RZ, 0xc0, !PT ;  /* 0x200000009eff7812 */ /* 0x000fe200078cc0ff */
[----:B------:R-:W-:Y:S01]  /*9abd0*/  IMAD.WIDE R16, R142, 0x4, R6 ;  /* 0x000000048e107825 */ /* 0x000fe200078e0206 */
[----:B------:R-:W2:Y:S04]  /*9abe0*/  LDL.LU R150, [R1+0x11dc] ;  /* 0x0011dc0001967983 */ /* 0x000ea80000300800 */
[----:B------:R-:W2:Y:S01]  /*9abf0*/  LDL.LU R148, [R1+0xddc] ;  /* 0x000ddc0001947983 */ /* 0x000ea20000300800 */
[----:B------:R-:W-:-:S03]  /*9ac00*/  LOP3.LUT R20, R20, 0xfbffffff, RZ, 0xc0, !PT ;  /* 0xfbffffff14147812 */ /* 0x000fc600078ec0ff */
[----:B------:R-:W2:Y:S04]  /*9ac10*/  LDL.LU R147, [R1+0x9ec] ;  /* 0x0009ec0001937983 */ /* 0x000ea80000300800 */
[----:B------:R-:W2:Y:S04]  /*9ac20*/  LDL.LU R145, [R1+0x2448] ;  /* 0x0024480001917983 */ /* 0x000ea80000300800 */
[----:B------:R-:W2:Y:S04]  /*9ac30*/  LDL.LU R146, [R1+0x5ec] ;  /* 0x0005ec0001927983 */ /* 0x000ea80000300800 */
[----:B------:R-:W2:Y:S04]  /*9ac40*/  LDL.LU R142, [R1+0x244c] ;  /* 0x00244c00018e7983 */ /* 0x000ea80000300800 */
[----:B---3--:R1:W-:Y:S01]  /*9ac50*/  @P3 STG.E desc[UR4][R16.64], R149 ;  /* 0x0000009510003986 */ /* 0x0083e2000c101904 */
[----:B------:R-:W-:-:S02]  /*9ac60*/  @P6 LOP3.LUT R20, R20, 0x4000000, RZ, 0xfc, !PT ;  /* 0x0400000014146812 */ /* 0x000fc400078efcff */
[----:B------:R-:W-:Y:S01]  /*9ac70*/  LOP3.LUT P6, RZ, R158, 0x10000000, RZ, 0xc0, !PT ;  /* 0x100000009eff7812 */ /* 0x000fe200078cc0ff */
[----:B-1----:R-:W3:Y:S01]  /*9ac80*/  LDL.LU R149, [R1+0x15dc] ;  /* 0x0015dc0001957983 */ /* 0x002ee20000300800 */
[----:B------:R-:W-:-:S11]  /*9ac90*/  LOP3.LUT R20, R20, 0xf7ffffff, RZ, 0xc0, !PT ;  /* 0xf7ffffff14147812 */ /* 0x000fd600078ec0ff */
[----:B------:R-:W-:Y:S02]  /*9aca0*/  @P6 LOP3.LUT R20, R20, 0x8000000, RZ, 0xfc, !PT ;  /* 0x0800000014146812 */ /* 0x000fe400078efcff */
[C---:B------:R-:W-:Y:S02]  /*9acb0*/  LOP3.LUT P6, RZ, R158.reuse, 0x8000000, RZ, 0xc0, !PT ;  /* 0x080000009eff7812 */ /* 0x040fe400078cc0ff */
[C---:B------:R-:W-:Y:S02]  /*9acc0*/  LOP3.LUT P4, RZ, R158.reuse, 0x1000000, RZ, 0xc0, !PT ;  /* 0x010000009eff7812 */ /* 0x040fe4000788c0ff */
[----:B------:R-:W-:Y:S01]  /*9acd0*/  LOP3.LUT P5, RZ, R158, 0x2000000, RZ, 0xc0, !PT ;  /* 0x020000009eff7812 */ /* 0x000fe200078ac0ff */
[----:B----4-:R-:W-:Y:S01]  /*9ace0*/  IMAD.WIDE R16, R140, 0x4, R2 ;  /* 0x000000048c107825 */ /* 0x010fe200078e0202 */
[----:B------:R-:W-:-:S07]  /*9acf0*/  LOP3.LUT R20, R20, 0xefffffff, RZ, 0xc0, !PT ;  /* 0xefffffff14147812 */ /* 0x000fce00078ec0ff */
[----:B------:R-:W-:Y:S02]  /*9ad00*/  @P6 LOP3.LUT R20, R20, 0x10000000, RZ, 0xfc, !PT ;  /* 0x1000000014146812 */ /* 0x000fe400078efcff */
[----:B------:R-:W-:Y:S01]  /*9ad10*/  LOP3.LUT P6, RZ, R158, 0x4000000, RZ, 0xc0, !PT ;  /* 0x040000009eff7812 */ /* 0x000fe200078cc0ff */
[----:B------:R1:W-:Y:S02]  /*9ad20*/  @P4 STG.E desc[UR4][R16.64], R144 ;  /* 0x0000009010004986 */ /* 0x0003e4000c101904 */
[C---:B-1----:R-:W-:Y:S02]  /*9ad30*/  IMAD.WIDE R16, R140.reuse, 0x4, R8 ;  /* 0x000000048c107825 */ /* 0x042fe400078e0208 */
[----:B------:R-:W4:Y:S04]  /*9ad40*/  LDL.LU R144, [R1+0x1de0] ;  /* 0x001de00001907983 */ /* 0x000f280000300800 */
[----:B------:R1:W-:Y:S02]  /*9ad50*/  @P5 STG.E desc[UR4][R16.64], R143 ;  /* 0x0000008f10005986 */ /* 0x0003e4000c101904 */
[----:B-1----:R-:W-:-:S02]  /*9ad60*/  IMAD.WIDE R16, R140, 0x4, R4 ;  /* 0x000000048c107825 */ /* 0x002fc400078e0204 */
[----:B------:R-:W4:Y:S04]  /*9ad70*/  LDL.LU R143, [R1+0x19e0] ;  /* 0x0019e000018f7983 */ /* 0x000f280000300800 */
[----:B------:R1:W-:Y:S01]  /*9ad80*/  @P6 STG.E desc[UR4][R16.64], R141 ;  /* 0x0000008d10006986 */ /* 0x0003e2000c101904 */
[----:B------:R-:W-:Y:S01]  /*9ad90*/  LOP3.LUT P6, RZ, R20, 0x10000000, RZ, 0xc0, !PT ;  /* 0x1000000014ff7812 */ /* 0x000fe200078cc0ff */
[----:B-1----:R-:W-:Y:S02]  /*9ada0*/  IMAD.WIDE R16, R140, 0x4, R6 ;  /* 0x000000048c107825 */ /* 0x002fe400078e0206 */
[----:B------:R-:W4:Y:S10]  /*9adb0*/  LDL.LU R141, [R1+0x15e0] ;  /* 0x0015e000018d7983 */ /* 0x000f340000300800 */
[----:B------:R1:W-:Y:S01]  /*9adc0*/  @P6 STG.E desc[UR4][R16.64], R139 ;  /* 0x0000008b10006986 */ /* 0x0003e2000c101904 */
[----:B------:R-:W-:-:S03]  /*9add0*/  LOP3.LUT P6, RZ, R20, 0x8000000, RZ, 0xc0, !PT ;  /* 0x0800000014ff7812 */ /* 0x000fc600078cc0ff */
[----:B------:R-:W4:Y:S01]  /*9ade0*/  LDL.LU R140, [R1+0x11e0] ;  /* 0x0011e000018c7983 */ /* 0x000f220000300800 */
        /* <DEDUP_REMOVED lines=36> */
[----:B------:R1:W-:Y:S02]  /*9b030*/  @P3 STG.E desc[UR4][R16.64], R141 ;  /* 0x0000008d10003986 */ /* 0x0003e4000c101904 */
[----:B-1----:R-:W-:Y:S02]  /*9b040*/  IMAD.WIDE R16, R142, 0x4, R6 ;  /* 0x000000048e107825 */ /* 0x002fe400078e0206 */
[----:B------:R-:W4:Y:S04]  /*9b050*/  LDL.LU R142, [R1+0x9f0] ;  /* 0x0009f000018e7983 */ /* 0x000f280000300800 */
[----:B------:R1:W-:Y:S04]  /*9b060*/  @P4 STG.E desc[UR4][R16.64], R140 ;  /* 0x0000008c10004986 */ /* 0x0003e8000c101904 */
[----:B-1----:R-:W3:Y:S04]  /*9b070*/  LDL.LU R140, [R1+0x5f0] ;  /* 0x0005f000018c7983 */ /* 0x002ee80000300800 */
[----:B------:R-:W3:Y:S04]  /*9b080*/  LDL.LU R244, [R1+0x1f0] ;  /* 0x0001f00001f47983 */ /* 0x000ee80000300800 */
[----:B------:R-:W3:Y:S04]  /*9b090*/  LDL.LU R248, [R1+0x1de4] ;  /* 0x001de40001f87983 */ /* 0x000ee80000300800 */
[----:B------:R-:W3:Y:S01]  /*9b0a0*/  LDL.LU R136, [R1+0x19e4] ;  /* 0x0019e40001887983 */ /* 0x000ee20000300800 */
[----:B--2---:R-:W-:-:S05]  /*9b0b0*/  IMAD.WIDE R16, R139, 0x4, R2 ;  /* 0x000000048b107825 */ /* 0x004fca00078e0202 */
[----:B------:R1:W-:Y:S04]  /*9b0c0*/  @P5 STG.E desc[UR4][R16.64], R138 ;  /* 0x0000008a10005986 */ /* 0x0003e8000c101904 */
[----:B-1----:R-:W2:Y:S04]  /*9b0d0*/  LDL.LU R138, [R1+0x2454] ;  /* 0x00245400018a7983 */ /* 0x002ea80000300800 */
[----:B------:R-:W2:Y:S01]  /*9b0e0*/  LDL.LU R137, [R1+0x15e4] ;  /* 0x0015e40001897983 */ /* 0x000ea20000300800 */
[----:B------:R-:W-:Y:S02]  /*9b0f0*/  LOP3.LUT P6, RZ, R159, 0x800000, RZ, 0xc0, !PT ;  /* 0x008000009fff7812 */ /* 0x000fe400078cc0ff */
[----:B------:R-:W-:Y:S01]  /*9b100*/  LOP3.LUT R20, R20, 0xffffdfff, RZ, 0xc0, !PT ;  /* 0xffffdfff14147812 */ /* 0x000fe200078ec0ff */
[----:B------:R-:W2:Y:S04]  /*9b110*/  LDL.LU R75, [R1+0x11e4] ;  /* 0x0011e400014b7983 */ /* 0x000ea80000300800 */
[----:B------:R-:W2:Y:S04]  /*9b120*/  LDL.LU R154, [R1+0xde4] ;  /* 0x000de400019a7983 */ /* 0x000ea80000300800 */
[----:B------:R-:W2:Y:S02]  /*9b130*/  LDL.LU R151, [R1+0x9f4] ;  /* 0x0009f40001977983 */ /* 0x000ea40000300800 */
[----:B------:R-:W-:-:S02]  /*9b140*/  @P6 LOP3.LUT R20, R20, 0x2000, RZ, 0xfc, !PT ;  /* 0x0000200014146812 */ /* 0x000fc400078efcff */
        /* <DEDUP_REMOVED lines=9> */
[----:B------:R-:W2:Y:S01]  /*9b1e0*/  LDL.LU R146, [R1+0x15e8] ;  /* 0x0015e80001927983 */ /* 0x000ea20000300800 */
[----:B------:R-:W-:-:S03]  /*9b1f0*/  LOP3.LUT P2, RZ, R159, 0x200, RZ, 0xc0, !PT ;  /* 0x000002009fff7812 */ /* 0x000fc6000784c0ff */
[----:B------:R-:W2:Y:S01]  /*9b200*/  LDL.LU R144, [R1+0x245c] ;  /* 0x00245c0001907983 */ /* 0x000ea20000300800 */
[----:B------:R-:W-:Y:S01]  /*9b210*/  LOP3.LUT P3, RZ, R159, 0x400, RZ, 0xc0, !PT ;  /* 0x000004009fff7812 */ /* 0x000fe2000786c0ff */
[----:B------:R-:W-:Y:S01]  /*9b220*/  IMAD.WIDE R16, R139, 0x4, R8 ;  /* 0x000000048b107825 */ /* 0x000fe200078e0208 */
[C---:B------:R-:W-:Y:S01]  /*9b230*/  LOP3.LUT P4, RZ, R159.reuse, 0x1000, RZ, 0xc0, !PT ;  /* 0x000010009fff7812 */ /* 0x040fe2000788c0ff */
[----:B------:R-:W2:Y:S02]  /*9b240*/  LDL.LU R143, [R1+0x11e8] ;  /* 0x0011e800018f7983 */ /* 0x000ea40000300800 */
[----:B------:R-:W-:Y:S02]  /*9b250*/  @P6 LOP3.LUT R20, R20, 0x8000, RZ, 0xfc, !PT ;  /* 0x0000800014146812 */ /* 0x000fe400078efcff */
        /* <DEDUP_REMOVED lines=18> */
[----:B----4-:R1:W-:Y:S02]  /*9b380*/  @P2 STG.E desc[UR4][R16.64], R142 ;  /* 0x0000008e10002986 */ /* 0x0103e4000c101904 */
[C---:B-1----:R-:W-:Y:S02]  /*9b390*/  IMAD.WIDE R16, R139.reuse, 0x4, R4 ;  /* 0x000000048b107825 */ /* 0x042fe400078e0204 */
[----:B------:R-:W4:Y:S04]  /*9b3a0*/  LDL.LU R142, [R1+0x9f8] ;  /* 0x0009f800018e7983 */ /* 0x000f280000300800 */
[----:B---3--:R1:W-:Y:S02]  /*9b3b0*/  @P3 STG.E desc[UR4][R16.64], R140 ;  /* 0x0000008c10003986 */ /* 0x0083e4000c101904 */
[----:B-1----:R-:W-:-:S02]  /*9b3c0*/  IMAD.WIDE R16, R139, 0x4, R6 ;  /* 0x000000048b107825 */ /* 0x002fc400078e0206 */
[----:B------:R-:W3:Y:S04]  /*9b3d0*/  LDL.LU R140, [R1+0x5f8] ;  /* 0x0005f800018c7983 */ /* 0x000ee80000300800 */
[----:B------:R2:W-:Y:S04]  /*9b3e0*/  @P4 STG.E desc[UR4][R16.64], R244 ;  /* 0x000000f410004986 */ /* 0x0005e8000c101904 */
[----:B------:R-:W4:Y:S01]  /*9b3f0*/  LDL.LU R139, [R1+0x2460] ;  /* 0x00246000018b7983 */ /* 0x000f220000300800 */
        /* <DEDUP_REMOVED lines=38> */
[----:B----4-:R-:W-:-:S05]  /*9b660*/  IMAD.WIDE R16, R139, 0x4, R2 ;  /* 0x000000048b107825 */ /* 0x010fca00078e0202 */
[----:B------:R1:W-:Y:S01]  /*9b670*/  @P2 STG.E desc[UR4][R16.64], R141 ;  /* 0x0000008d10002986 */ /* 0x0003e2000c101904 */
[----:B------:R-:W-:Y:S01]  /*9b680*/  LOP3.LUT P5, RZ, R159, 0x20000000, RZ, 0xc0, !PT ;  /* 0x200000009fff7812 */ /* 0x000fe200078ac0ff */
[----:B-1----:R-:W-:-:S05]  /*9b690*/  IMAD.WIDE R16, R139, 0x4, R8 ;  /* 0x000000048b107825 */ /* 0x002fca00078e0208 */
[----:B------:R1:W-:Y:S02]  /*9b6a0*/  @P3 STG.E desc[UR4][R16.64], R142 ;  /* 0x0000008e10003986 */ /* 0x0003e4000c101904 */
[----:B-1----:R-:W-:-:S05]  /*9b6b0*/  IMAD.WIDE R16, R139, 0x4, R4 ;  /* 0x000000048b107825 */ /* 0x002fca00078e0204 */
[----:B---3--:R1:W-:Y:S02]  /*9b6c0*/  @P4 STG.E desc[UR4][R16.64], R140 ;  /* 0x0000008c10004986 */ /* 0x0083e4000c101904 */
[----:B-1----:R-:W-:-:S05]  /*9b6d0*/  IMAD.WIDE R16, R139, 0x4, R6 ;  /* 0x000000048b107825 */ /* 0x002fca00078e0206 */
[----:B--2---:R1:W-:Y:S04]  /*9b6e0*/  @P5 STG.E desc[UR4][R16.64], R138 ;  /* 0x0000008a10005986 */ /* 0x0043e8000c101904 */
        /* <DEDUP_REMOVED lines=27> */
[----:B------:R-:W2:Y:S04]  /*9b8a0*/  LDL.LU R151, [R1+0x1df0] ;  /* 0x001df00001977983 */ /* 0x000ea80000300800 */
[----:B------:R-:W2:Y:S01]  /*9b8b0*/  LDL.LU R148, [R1+0x246c] ;  /* 0x00246c0001947983 */ /* 0x000ea20000300800 */
[----:B------:R-:W-:-:S02]  /*9b8c0*/  @P6 LOP3.LUT R20, R20, 0x200, RZ, 0xfc, !PT ;  /* 0x0000020014146812 */ /* 0x000fc400078efcff */
[----:B------:R-:W-:Y:S01]  /*9b8d0*/  LOP3.LUT P6, RZ, R160, 0x20, RZ, 0xc0, !PT ;  /* 0x00000020a0ff7812 */ /* 0x000fe200078cc0ff */
[----:B------:R-:W2:Y:S01]  /*9b8e0*/  LDL.LU R149, [R1+0x19f0] ;  /* 0x0019f00001957983 */ /* 0x000ea20000300800 */
[----:B------:R-:W-:-:S03]  /*9b8f0*/  LOP3.LUT R20, R20, 0xfffffbff, RZ, 0xc0, !PT ;  /* 0xfffffbff14147812 */ /* 0x000fc600078ec0ff */
[----:B------:R-:W2:Y:S01]  /*9b900*/  LDL.LU R150, [R1+0x15f0] ;  /* 0x0015f00001967983 */ /* 0x000ea20000300800 */
[----:B------:R-:W-:Y:S02]  /*9b910*/  LOP3.LUT P3, RZ, R159, 0x80000000, RZ, 0xc0, !PT ;  /* 0x800000009fff7812 */ /* 0x000fe4000786c0ff */
[----:B------:R-:W-:Y:S01]  /*9b920*/  LOP3.LUT P4, RZ, R160, 0x1, RZ, 0xc0, !PT ;  /* 0x00000001a0ff7812 */ /* 0x000fe2000788c0ff */
[----:B------:R-:W-:Y:S01]  /*9b930*/  IMAD.WIDE R16, R141, 0x4, R8 ;  /* 0x000000048d107825 */ /* 0x000fe200078e0208 */
[----:B------:R-:W2:Y:S03]  /*9b940*/  LDL.LU R147, [R1+0x11f0] ;  /* 0x0011f00001937983 */ /* 0x000ea60000300800 */
[----:B------:R-:W-:Y:S02]  /*9b950*/  @P6 LOP3.LUT R20, R20, 0x400, RZ, 0xfc, !PT ;  /* 0x0000040014146812 */ /* 0x000fe400078efcff */
[----:B------:R-:W-:-:S02]  /*9b960*/  LOP3.LUT P6, RZ, R160, 0x10, RZ, 0xc0, !PT ;  /* 0x00000010a0ff7812 */ /* 0x000fc400078cc0ff */
[----:B------:R-:W-:Y:S02]  /*9b970*/  LOP3.LUT R20, R20, 0xfffff7ff, RZ, 0xc0, !PT ;  /* 0xfffff7ff14147812 */ /* 0x000fe400078ec0ff */
[----:B------:R-:W-:-:S09]  /*9b980*/  LOP3.LUT P5, RZ, R160, 0x2, RZ, 0xc0, !PT ;  /* 0x00000002a0ff7812 */ /* 0x000fd200078ac0ff */
[----:B------:R-:W-:Y:S02]  /*9b990*/  @P6 LOP3.LUT R20, R20, 0x800, RZ, 0xfc, !PT ;  /* 0x0000080014146812 */ /* 0x000fe400078efcff */
[----:B------:R-:W-:Y:S01]  /*9b9a0*/  LOP3.LUT P6, RZ, R160, 0x8, RZ, 0xc0, !PT ;  /* 0x00000008a0ff7812 */ /* 0x000fe200078cc0ff */
[----:B---3--:R1:W-:Y:S01]  /*9b9b0*/  @P3 STG.E desc[UR4][R16.64], R144 ;  /* 0x0000009010003986 */ /* 0x0083e2000c101904 */
[----:B------:R-:W-:Y:S01]  /*9b9c0*/  LOP3.LUT R20, R20, 0xffffefff, RZ, 0xc0, !PT ;  /* 0xffffefff14147812 */ /* 0x000fe200078ec0ff */
[----:B-1----:R-:W-:-:S10]  /*9b9d0*/  IMAD.WIDE R16, R141, 0x4, R4 ;  /* 0x000000048d107825 */ /* 0x002fd400078e0204 */
[----:B------:R-:W-:Y:S02]  /*9b9e0*/  @P6 LOP3.LUT R20, R20, 0x1000, RZ, 0xfc, !PT ;  /* 0x0000100014146812 */ /* 0x000fe400078efcff */
[----:B------:R-:W-:Y:S01]  /*9b9f0*/  LOP3.LUT P6, RZ, R160, 0x4, RZ, 0xc0, !PT ;  /* 0x00000004a0ff7812 */ /* 0x000fe200078cc0ff */
[----:B----4-:R1:W-:Y:S04]  /*9ba00*/  @P4 STG.E desc[UR4][R16.64], R143 ;  /* 0x0000008f10004986 */ /* 0x0103e8000c101904 */
[----:B-1----:R-:W3:Y:S01]  /*9ba10*/  LDL.LU R143, [R1+0x2470] ;  /* 0x00247000018f7983 */ /* 0x002ee20000300800 */
[----:B------:R-:W-:-:S03]  /*9ba20*/  IMAD.WIDE R16, R141, 0x4, R6 ;  /* 0x000000048d107825 */ /* 0x000fc600078e0206 */
[----:B------:R-:W4:Y:S04]  /*9ba30*/  LDL.LU R145, [R1+0xe00] ;  /* 0x000e000001917983 */ /* 0x000f280000300800 */
[----:B------:R1:W-:Y:S04]  /*9ba40*/  @P5 STG.E desc[UR4][R16.64], R142 ;  /* 0x0000008e10005986 */ /* 0x0003e8000c101904 */
[----:B------:R-:W4:Y:S04]  /*9ba50*/  LDL.LU R146, [R1+0xdf0] ;  /* 0x000df00001927983 */ /* 0x000f280000300800 */
[----:B------:R-:W4:Y:S01]  /*9ba60*/  LDL.LU R144, [R1+0xa00] ;  /* 0x000a000001907983 */ /* 0x000f220000300800 */
[----:B-1----:R-:W-:-:S03]  /*9ba70*/  IMAD.WIDE R16, R75, 0x4, R2 ;  /* 0x000000044b107825 */ /* 0x002fc600078e0202 */
[----:B------:R-:W4:Y:S04]  /*9ba80*/  LDL.LU R141, [R1+0x600] ;  /* 0x00060000018d7983 */ /* 0x000f280000300800 */
[----:B------:R1:W-:Y:S01]  /*9ba90*/  @P6 STG.E desc[UR4][R16.64], R140 ;  /* 0x0000008c10006986 */ /* 0x0003e2000c101904 */
[----:B------:R-:W-:-:S03]  /*9baa0*/  LOP3.LUT P6, RZ, R20, 0x1000, RZ, 0xc0, !PT ;  /* 0x0000100014ff7812 */ /* 0x000fc600078cc0ff */
[----:B------:R-:W4:Y:S01]  /*9bab0*/  LDL.LU R142, [R1+0x2474] ;  /* 0x00247400018e7983 */ /* 0x000f220000300800 */
[----:B-1----:R-:W-:-:S03]  /*9bac0*/  IMAD.WIDE R16, R75, 0x4, R8 ;  /* 0x000000044b107825 */ /* 0x002fc600078e0208 */
[----:B------:R-:W4:Y:S06]  /*9bad0*/  LDL.LU R140, [R1+0x1df4] ;  /* 0x001df400018c7983 */ /* 0x000f2c0000300800 */
        /* <DEDUP_REMOVED lines=24> */
[----:B---3--:R-:W-:-:S08]  /*9bc60*/  IMAD.WIDE R16, R143, 0x4, R2 ;  /* 0x000000048f107825 */ /* 0x008fd000078e0202 */
[----:B----4-:R1:W-:Y:S01]  /*9bc70*/  @P6 STG.E desc[UR4][R16.64], R145 ;  /* 0x0000009110006986 */ /* 0x0103e2000c101904 */
        /* <DEDUP_REMOVED lines=38> */
[----:B------:R-:W-:-:S03]  /*9bee0*/  LOP3.LUT P5, RZ, R160, 0x100000, RZ, 0xc0, !PT ;  /* 0x00100000a0ff7812 */ /* 0x000fc600078ac0ff */
[----:B------:R-:W4:Y:S01]  /*9bef0*/  LDL.LU R144, [R1+0x19fc] ;  /* 0x0019fc0001907983 */ /* 0x000f220000300800 */
[----:B------:R-:W-:Y:S02]  /*9bf00*/  LOP3.LUT P6, RZ, R160, 0x20000000, RZ, 0xc0, !PT ;  /* 0x20000000a0ff7812 */ /* 0x000fe400078cc0ff */
[----:B------:R-:W-:Y:S01]  /*9bf10*/  LOP3.LUT R21, R21, 0xdfffffff, RZ, 0xc0, !PT ;  /* 0xdfffffff15157812 */ /* 0x000fe200078ec0ff */
[----:B---3--:R2:W-:Y:S10]  /*9bf20*/  @P2 STG.E desc[UR4][R16.64], R143 ;  /* 0x0000008f10002986 */ /* 0x0085f4000c101904 */
        /* <DEDUP_REMOVED lines=15> */
[----:B------:R1:W-:Y:S02]  /*9c020*/  @P4 STG.E desc[UR4][R16.64], R140 ;  /* 0x0000008c10004986 */ /* 0x0003e4000c101904 */
[----:B-1----:R-:W-:-:S02]  /*9c030*/  IMAD.WIDE R16, R138, 0x4, R4 ;  /* 0x000000048a107825 */ /* 0x002fc400078e0204 */
[----:B------:R-:W3:Y:S04]  /*9c040*/  LDL.LU R140, [R1+0x11fc] ;  /* 0x0011fc00018c7983 */ /* 0x000ee80000300800 */
[----:B------:R1:W-:Y:S02]  /*9c050*/  @P5 STG.E desc[UR4][R16.64], R139 ;  /* 0x0000008b10005986 */ /* 0x0003e4000c101904 */
[----:B-1----:R-:W-:Y:S02]  /*9c060*/  IMAD.WIDE R16, R138, 0x4, R6 ;  /* 0x000000048a107825 */ /* 0x002fe400078e0206 */
[----:B------:R-:W4:Y:S04]  /*9c070*/  LDL.LU R139, [R1+0xe0c] ;  /* 0x000e0c00018b7983 */ /* 0x000f280000300800 */
[----:B------:R-:W4:Y:S04]  /*9c080*/  LDL.LU R138, [R1+0xdfc] ;  /* 0x000dfc00018a7983 */ /* 0x000f280000300800 */
[----:B------:R-:W4:Y:S01]  /*9c090*/  LDL.LU R143, [R1+0x2488] ;  /* 0x00248800018f7983 */ /* 0x000f220000300800 */
        /* <DEDUP_REMOVED lines=49> */
[----:B--2---:R1:W-:Y:S02]  /*9c3b0*/  @P2 STG.E desc[UR4][R16.64], R141 ;  /* 0x0000008d10002986 */ /* 0x0043e4000c101904 */
[----:B-1----:R-:W-:-:S02]  /*9c3c0*/  IMAD.WIDE R16, R142, 0x4, R6 ;  /* 0x000000048e107825 */ /* 0x002fc400078e0206 */
[----:B------:R-:W2:Y:S04]  /*9c3d0*/  LDL.LU R142, [R1+0x60c] ;  /* 0x00060c00018e7983 */ /* 0x000ea80000300800 */
[----:B---3--:R1:W-:Y:S04]  /*9c3e0*/  @P3 STG.E desc[UR4][R16.64], R140 ;  /* 0x0000008c10003986 */ /* 0x0083e8000c101904 */
[----:B------:R-:W3:Y:S04]  /*9c3f0*/  LDL.LU R141, [R1+0x1ed0] ;  /* 0x001ed000018d7983 */ /* 0x000ee80000300800 */
[----:B-1----:R-:W3:Y:S01]  /*9c400*/  LDL.LU R140, [R1+0x1a00] ;  /* 0x001a0000018c7983 */ /* 0x002ee20000300800 */
[----:B----4-:R-:W-:-:S05]  /*9c410*/  IMAD.WIDE R16, R143, 0x4, R2 ;  /* 0x000000048f107825 */ /* 0x010fca00078e0202 */
[----:B------:R1:W-:Y:S02]  /*9c420*/  @P4 STG.E desc[UR4][R16.64], R139 ;  /* 0x0000008b10004986 */ /* 0x0003e4000c101904 */
[----:B-1----:R-:W-:Y:S02]  /*9c430*/  IMAD.WIDE R16, R143, 0x4, R8 ;  /* 0x000000048f107825 */ /* 0x002fe400078e0208 */
[----:B------:R-:W4:Y:S04]  /*9c440*/  LDL.LU R139, [R1+0x1600] ;  /* 0x00160000018b7983 */ /* 0x000f280000300800 */
[----:B------:R1:W-:Y:S04]  /*9c450*/  @P5 STG.E desc[UR4][R16.64], R138 ;  /* 0x0000008a10005986 */ /* 0x0003e8000c101904 */
[----:B-1----:R-:W3:Y:S01]  /*9c460*/  LDL.LU R138, [R1+0x248c] ;  /* 0x00248c00018a7983 */ /* 0x002ee20000300800 */
[----:B------:R-:W-:-:S03]  /*9c470*/  LOP3.LUT P6, RZ, R161, 0x10000, RZ, 0xc0, !PT ;  /* 0x00010000a1ff7812 */ /* 0x000fc600078cc0ff */
[----:B------:R-:W4:Y:S01]  /*9c480*/  LDL.LU R136, [R1+0x1200] ;  /* 0x0012000001887983 */ /* 0x000f220000300800 */
[----:B------:R-:W-:-:S03]  /*9c490*/  LOP3.LUT R21, R21, 0xffdfffff, RZ, 0xc0, !PT ;  /* 0xffdfffff15157812 */ /* 0x000fc600078ec0ff */
[----:B------:R-:W4:Y:S04]  /*9c4a0*/  LDL.LU R151, [R1+0x2490] ;  /* 0x0024900001977983 */ /* 0x000f280000300800 */
[----:B------:R-:W4:Y:S02]  /*9c4b0*/  LDL.LU R137, [R1+0xe10] ;  /* 0x000e100001897983 */ /* 0x000f240000300800 */
[----:B------:R-:W-:Y:S02]  /*9c4c0*/  @P6 LOP3.LUT R21, R21, 0x200000, RZ, 0xfc, !PT ;  /* 0x0020000015156812 */ /* 0x000fe400078efcff */
        /* <DEDUP_REMOVED lines=9> */
[----:B------:R-:W4:Y:S04]  /*9c560*/  LDL.LU R148, [R1+0x1a04] ;  /* 0x001a040001947983 */ /* 0x000f280000300800 */
[----:B------:R-:W4:Y:S04]  /*9c570*/  LDL.LU R147, [R1+0x1604] ;  /* 0x0016040001937983 */ /* 0x000f280000300800 */
[----:B------:R-:W4:Y:S02]  /*9c580*/  LDL.LU R145, [R1+0x2494] ;  /* 0x0024940001917983 */ /* 0x000f240000300800 */
[----:B------:R-:W-:-:S02]  /*9c590*/  @P6 LOP3.LUT R21, R21, 0x800000, RZ, 0xfc, !PT ;  /* 0x0080000015156812 */ /* 0x000fc400078efcff */
[C---:B------:R-:W-:Y:S02]  /*9c5a0*/  LOP3.LUT P6, RZ, R161.reuse, 0x2000, RZ, 0xc0, !PT ;  /* 0x00002000a1ff7812 */ /* 0x040fe400078cc0ff */
[C---:B------:R-:W-:Y:S02]  /*9c5b0*/  LOP3.LUT P2, RZ, R161.reuse, 0x10, RZ, 0xc0, !PT ;  /* 0x00000010a1ff7812 */ /* 0x040fe4000784c0ff */
[----:B------:R-:W-:Y:S01]  /*9c5c0*/  LOP3.LUT P3, RZ, R161, 0x20, RZ, 0xc0, !PT ;  /* 0x00000020a1ff7812 */ /* 0x000fe2000786c0ff */
[----:B------:R-:W-:Y:S01]  /*9c5d0*/  IMAD.WIDE R16, R143, 0x4, R4 ;  /* 0x000000048f107825 */ /* 0x000fe200078e0204 */
[----:B------:R-:W-:Y:S01]  /*9c5e0*/  LOP3.LUT R21, R21, 0xfeffffff, RZ, 0xc0, !PT ;  /* 0xfeffffff15157812 */ /* 0x000fe200078ec0ff */
        /* <DEDUP_REMOVED lines=23> */
[----:B---3--:R-:W-:-:S05]  /*9c760*/  IMAD.WIDE R16, R138, 0x4, R2 ;  /* 0x000000048a107825 */ /* 0x008fca00078e0202 */
[----:B------:R1:W-:Y:S02]  /*9c770*/  @P4 STG.E desc[UR4][R16.64], R141 ;  /* 0x0000008d10004986 */ /* 0x0003e4000c101904 */
[C---:B-1----:R-:W-:Y:S02]  /*9c780*/  IMAD.WIDE R16, R138.reuse, 0x4, R8 ;  /* 0x000000048a107825 */ /* 0x042fe400078e0208 */
[----:B------:R-:W3:Y:S04]  /*9c790*/  LDL.LU R141, [R1+0x614] ;  /* 0x00061400018d7983 */ /* 0x000ee80000300800 */
[----:B------:R1:W-:Y:S02]  /*9c7a0*/  @P5 STG.E desc[UR4][R16.64], R140 ;  /* 0x0000008c10005986 */ /* 0x0003e4000c101904 */
[----:B-1----:R-:W-:-:S02]  /*9c7b0*/  IMAD.WIDE R16, R138, 0x4, R4 ;  /* 0x000000048a107825 */ /* 0x002fc400078e0204 */
[----:B------:R-:W3:Y:S04]  /*9c7c0*/  LDL.LU R140, [R1+0x214] ;  /* 0x00021400018c7983 */ /* 0x000ee80000300800 */
[----:B----4-:R1:W-:Y:S02]  /*9c7d0*/  @P6 STG.E desc[UR4][R16.64], R139 ;  /* 0x0000008b10006986 */ /* 0x0103e4000c101904 */
[----:B-1----:R-:W-:Y:S02]  /*9c7e0*/  IMAD.WIDE R16, R138, 0x4, R6 ;  /* 0x000000048a107825 */ /* 0x002fe400078e0206 */
        /* <DEDUP_REMOVED lines=39> */
[----:B---3--:R1:W-:Y:S02]  /*9ca60*/  @P3 STG.E desc[UR4][R16.64], R141 ;  /* 0x0000008d10003986 */ /* 0x0083e4000c101904 */
[----:B-1----:R-:W-:Y:S02]  /*9ca70*/  IMAD.WIDE R16, R142, 0x4, R6 ;  /* 0x000000048e107825 */ /* 0x002fe400078e0206 */
[----:B------:R-:W2:Y:S04]  /*9ca80*/  LDL.LU R142, [R1+0x1a08] ;  /* 0x001a0800018e7983 */ /* 0x000ea80000300800 */
[----:B------:R1:W-:Y:S04]  /*9ca90*/  @P4 STG.E desc[UR4][R16.64], R140 ;  /* 0x0000008c10004986 */ /* 0x0003e8000c101904 */
[----:B-1----:R-:W3:Y:S04]  /*9caa0*/  LDL.LU R140, [R1+0x1608] ;  /* 0x00160800018c7983 */ /* 0x002ee80000300800 */
[----:B------:R-:W3:Y:S04]  /*9cab0*/  LDL.LU R244, [R1+0x1208] ;  /* 0x0012080001f47983 */ /* 0x000ee80000300800 */
[----:B------:R-:W3:Y:S01]  /*9cac0*/  LDL.LU R248, [R1+0xe18] ;  /* 0x000e180001f87983 */ /* 0x000ee20000300800 */
[----:B----4-:R-:W-:-:S03]  /*9cad0*/  IMAD.WIDE R16, R139, 0x4, R2 ;  /* 0x000000048b107825 */ /* 0x010fc600078e0202 */
[----:B------:R-:W4:Y:S04]  /*9cae0*/  LDL.LU R136, [R1+0xa18] ;  /* 0x000a180001887983 */ /* 0x000f280000300800 */
[----:B------:R1:W-:Y:S04]  /*9caf0*/  @P5 STG.E desc[UR4][R16.64], R138 ;  /* 0x0000008a10005986 */ /* 0x0003e8000c101904 */
        /* <DEDUP_REMOVED lines=20> */
[----:B------:R-:W-:Y:S01]  /*9cc40*/  LOP3.LUT P3, RZ, R161, 0x1000000, RZ, 0xc0, !PT ;  /* 0x01000000a1ff7812 */ /* 0x000fe2000786c0ff */
        /* <DEDUP_REMOVED lines=28> */
[----:B------:R4:W-:Y:S04]  /*9ce10*/  @P4 STG.E desc[UR4][R16.64], R244 ;  /* 0x000000f410004986 */ /* 0x0009e8000c101904 */
[----:B------:R-:W2:Y:S01]  /*9ce20*/  LDL.LU R139, [R1+0x24ac] ;  /* 0x0024ac00018b7983 */ /* 0x000ea20000300800 */
[----:B----4-:R-:W-:-:S05]  /*9ce30*/  IMAD.WIDE R16, R138, 0x4, R2 ;  /* 0x000000048a107825 */ /* 0x010fca00078e0202 */
[----:B------:R1:W-:Y:S02]  /*9ce40*/  @P5 STG.E desc[UR4][R16.64], R248 ;  /* 0x000000f810005986 */ /* 0x0003e4000c101904 */
[----:B-1----:R-:W-:-:S05]  /*9ce50*/  IMAD.WIDE R16, R138, 0x4, R8 ;  /* 0x000000048a107825 */ /* 0x002fca00078e0208 */
[----:B------:R1:W-:Y:S01]  /*9ce60*/  @P6 STG.E desc[UR4][R16.64], R136 ;  /* 0x0000008810006986 */ /* 0x0003e2000c101904 */
[----:B------:R-:W-:Y:S01]  /*9ce70*/  LOP3.LUT P6, RZ, R21, 0x100000, RZ, 0xc0, !PT ;  /* 0x0010000015ff7812 */ /* 0x000fe200078cc0ff */
[----:B-1----:R-:W-:-:S12]  /*9ce80*/  IMAD.WIDE R16, R138, 0x4, R4 ;  /* 0x000000048a107825 */ /* 0x002fd800078e0204 */
[----:B------:R1:W-:Y:S02]  /*9ce90*/  @P6 STG.E desc[UR4][R16.64], R137 ;  /* 0x0000008910006986 */ /* 0x0003e4000c101904 */
[----:B-1----:R-:W-:Y:S02]  /*9cea0*/  IMAD.WIDE R16, R138, 0x4, R6 ;  /* 0x000000048a107825 */ /* 0x002fe400078e0206 */
        /* <DEDUP_REMOVED lines=38> */
[----:B---3--:R1:W-:Y:S02]  /*9d110*/  @P4 STG.E desc[UR4][R16.64], R140 ;  /* 0x0000008c10004986 */ /* 0x0083e4000c101904 */
[----:B-1----:R-:W-:-:S02]  /*9d120*/  IMAD.WIDE R16, R139, 0x4, R6 ;  /* 0x000000048b107825 */ /* 0x002fc400078e0206 */
[----:B------:R-:W3:Y:S04]  /*9d130*/  LDL.LU R140, [R1+0xa20] ;  /* 0x000a2000018c7983 */ /* 0x000ee80000300800 */
[----:B------:R-:W3:Y:S04]  /*9d140*/  LDL.LU R139, [R1+0x620] ;  /* 0x00062000018b7983 */ /* 0x000ee80000300800 */
[----:B----4-:R1:W-:Y:S04]  /*9d150*/  @P5 STG.E desc[UR4][R16.64], R138 ;  /* 0x0000008a10005986 */ /* 0x0103e8000c101904 */
[----:B-1----:R-:W4:Y:S04]  /*9d160*/  LDL.LU R138, [R1+0x24b0] ;  /* 0x0024b000018a7983 */ /* 0x002f280000300800 */
        /* <DEDUP_REMOVED lines=36> */
[----:B----4-:R-:W-:-:S05]  /*9d3b0*/  IMAD.WIDE R16, R138, 0x4, R2 ;  /* 0x000000048a107825 */ /* 0x010fca00078e0202 */
[----:B--2---:R1:W-:Y:S02]  /*9d3c0*/  @P2 STG.E desc[UR4][R16.64], R142 ;  /* 0x0000008e10002986 */ /* 0x0043e4000c101904 */
        /* <DEDUP_REMOVED lines=147> */
[----:B---3--:R1:W-:Y:S01]  /*9dd00*/  @P6 STG.E desc[UR4][R16.64], R148 ;  /* 0x0000009410006986 */ /* 0x0083e2000c101904 */
[----:B------:R-:W-:Y:S02]  /*9dd10*/  LOP3.LUT P6, RZ, R22, 0x20000000, RZ, 0xc0, !PT ;  /* 0x2000000016ff7812 */ /* 0x000fe400078cc0ff */
[----:B------:R-:W-:Y:S01]  /*9dd20*/  LOP3.LUT P1, RZ, R163, 0x800, RZ, 0xc0, !PT ;  /* 0x00000800a3ff7812 */ /* 0x000fe2000782c0ff */
[----:B-1----:R-:W-:-:S10]  /*9dd30*/  IMAD.WIDE R16, R147, 0x4, R6 ;  /* 0x0000000493107825 */ /* 0x002fd400078e0206 */
[----:B----4-:R1:W-:Y:S02]  /*9dd40*/  @P6 STG.E desc[UR4][R16.64], R145 ;  /* 0x0000009110006986 */ /* 0x0103e4000c101904 */
[----:B-1----:R-:W-:-:S05]  /*9dd50*/  IMAD.WIDE R16, R141, 0x4, R2 ;  /* 0x000000048d107825 */ /* 0x002fca00078e0202 */
[----:B------:R1:W-:Y:S02]  /*9dd60*/  @P0 STG.E desc[UR4][R16.64], R146 ;  /* 0x0000009210000986 */ /* 0x0003e4000c101904 */
[----:B-1----:R-:W-:-:S05]  /*9dd70*/  IMAD.WIDE R16, R141, 0x4, R8 ;  /* 0x000000048d107825 */ /* 0x002fca00078e0208 */
[----:B------:R1:W-:Y:S04]  /*9dd80*/  @P1 STG.E desc[UR4][R16.64], R144 ;  /* 0x0000009010001986 */ /* 0x0003e8000c101904 */
[----:B-1----:R-:W3:Y:S01]  /*9dd90*/  LDL.LU R144, [R1+0x1624] ;  /* 0x0016240001907983 */ /* 0x002ee20000300800 */
        /* <DEDUP_REMOVED lines=26> */
[C---:B------:R-:W-:Y:S01]  /*9df40*/  LOP3.LUT P2, RZ, R163.reuse, 0x10000, RZ, 0xc0, !PT ;  /* 0x00010000a3ff7812 */ /* 0x040fe2000784c0ff */
        /* <DEDUP_REMOVED lines=25> */
[C---:B------:R-:W-:Y:S01]  /*9e0e0*/  LOP3.LUT P3, RZ, R163.reuse, 0x20000, RZ, 0xc0, !PT ;  /* 0x00020000a3ff7812 */ /* 0x040fe2000786c0ff */
        /* <DEDUP_REMOVED lines=411> */
[C---:B------:R-:W-:Y:S01]  /*9faa0*/  LOP3.LUT P4, RZ, R165.reuse, 0x40000000, RZ, 0xc0, !PT ;  /* 0x40000000a5ff7812 */ /* 0x040fe2000788c0ff */
        /* <DEDUP_REMOVED lines=301> */
[----:B------:R-:W-:Y:S02]  /*a0d80*/  LOP3.LUT P5, RZ, R167, 0x1000000, RZ, 0xc0, !PT ;  /* 0x01000000a7ff7812 */ /* 0x000fe400078ac0ff */
        /* <DEDUP_REMOVED lines=223> */
[----:B------:R-:W-:Y:S01]  /*a1b80*/  LOP3.LUT P6, RZ, R169, 0x2, RZ, 0xc0, !PT ;  /* 0x00000002a9ff7812 */ /* 0x000fe200078cc0ff */
        /* <DEDUP_REMOVED lines=258> */
[C---:B------:R-:W-:Y:S01]  /*a2bb0*/  LOP3.LUT P1, RZ, R170.reuse, 0x8000, RZ, 0xc0, !PT ;  /* 0x00008000aaff7812 */ /* 0x040fe2000782c0ff */
        /* <DEDUP_REMOVED lines=256> */
[----:B------:R-:W-:Y:S01]  /*a3bc0*/  LOP3.LUT P6, RZ, R172, 0x2, RZ, 0xc0, !PT ;  /* 0x00000002acff7812 */ /* 0x000fe200078cc0ff */
        /* <DEDUP_REMOVED lines=11> */
[----:B------:R-:W-:Y:S01]  /*a3c80*/  LOP3.LUT P6, RZ, R171, 0x80000000, RZ, 0xc0, !PT ;  /* 0x80000000abff7812 */ /* 0x000fe200078cc0ff */
        /* <DEDUP_REMOVED lines=38> */
[----:B------:R-:W2:Y:S10]  /*a3ef0*/  LDL.LU R149, [R1+0x25fc] ;  /* 0x0025fc0001957983 */ /* 0x000eb40000300800 */
[----:B------:R1:W-:Y:S01]  /*a3f00*/  @P6 STG.E desc[UR4][R16.64], R150 ;  /* 0x0000009610006986 */ /* 0x0003e2000c101904 */
[----:B------:R-:W-:Y:S01]  /*a3f10*/  LOP3.LUT P6, RZ, R25, 0x40, RZ, 0xc0, !PT ;  /* 0x0000004019ff7812 */ /* 0x000fe200078cc0ff */
[----:B-1----:R-:W-:-:S12]  /*a3f20*/  IMAD.WIDE R16, R148, 0x4, R6 ;  /* 0x0000000494107825 */ /* 0x002fd800078e0206 */
[----:B----4-:R3:W-:Y:S01]  /*a3f30*/  @P6 STG.E desc[UR4][R16.64], R147 ;  /* 0x0000009310006986 */ /* 0x0107e2000c101904 */
[----:B------:R-:W-:Y:S02]  /*a3f40*/  LOP3.LUT P6, RZ, R25, 0x20, RZ, 0xc0, !PT ;  /* 0x0000002019ff7812 */ /* 0x000fe400078cc0ff */
[----:B------:R-:W-:Y:S01]  /*a3f50*/  LOP3.LUT P1, RZ, R172, 0x100, RZ, 0xc0, !PT ;  /* 0x00000100acff7812 */ /* 0x000fe2000782c0ff */
[----:B---3--:R-:W-:-:S10]  /*a3f60*/  IMAD.WIDE R16, R143, 0x4, R2 ;  /* 0x000000048f107825 */ /* 0x008fd400078e0202 */
        /* <DEDUP_REMOVED lines=22> */
[----:B------:R-:W4:Y:S04]  /*a40d0*/  LDL.LU R137, [R1+0x12b4] ;  /* 0x0012b40001897983 */ /* 0x000f280000300800 */
[----:B------:R-:W4:Y:S01]  /*a40e0*/  LDL.LU R75, [R1+0xec4] ;  /* 0x000ec400014b7983 */ /* 0x000f220000300800 */
[----:B------:R-:W-:-:S03]  /*a40f0*/  IMAD.WIDE R16, R142, 0x4, R6 ;  /* 0x000000048e107825 */ /* 0x000fc600078e0206 */
[----:B------:R-:W4:Y:S04]  /*a4100*/  LDL.LU R145, [R1+0x2600] ;  /* 0x0026000001917983 */ /* 0x000f280000300800 */
[----:B------:R-:W4:Y:S04]  /*a4110*/  LDL.LU R142, [R1+0x2604] ;  /* 0x00260400018e7983 */ /* 0x000f280000300800 */
[----:B------:R-:W4:Y:S04]  /*a4120*/  LDL.LU R154, [R1+0xac4] ;  /* 0x000ac400019a7983 */ /* 0x000f280000300800 */
[----:B------:R-:W4:Y:S01]  /*a4130*/  LDL.LU R151, [R1+0x6c4] ;  /* 0x0006c40001977983 */ /* 0x000f220000300800 */
[----:B------:R-:W-:-:S02]  /*a4140*/  LOP3.LUT P6, RZ, R172, 0x2000000, RZ, 0xc0, !PT ;  /* 0x02000000acff7812 */ /* 0x000fc400078cc0ff */
[----:B------:R-:W-:Y:S01]  /*a4150*/  LOP3.LUT R26, R26, 0xdfffffff, RZ, 0xc0, !PT ;  /* 0xdfffffff1a1a7812 */ /* 0x000fe200078ec0ff */
[----:B------:R-:W4:Y:S01]  /*a4160*/  LDL.LU R150, [R1+0x1fb8] ;  /* 0x001fb80001967983 */ /* 0x000f220000300800 */
[----:B------:R-:W-:Y:S02]  /*a4170*/  LOP3.LUT R25, R25, 0xfffffffe, RZ, 0xc0, !PT ;  /* 0xfffffffe19197812 */ /* 0x000fe400078ec0ff */
[C---:B------:R-:W-:Y:S01]  /*a4180*/  LOP3.LUT P2, RZ, R172.reuse, 0x2000, RZ, 0xc0, !PT ;  /* 0x00002000acff7812 */ /* 0x040fe2000784c0ff */
[----:B------:R-:W4:Y:S01]  /*a4190*/  LDL.LU R148, [R1+0x1ab8] ;  /* 0x001ab80001947983 */ /* 0x000f220000300800 */
[C---:B------:R-:W-:Y:S02]  /*a41a0*/  LOP3.LUT P3, RZ, R172.reuse, 0x4000, RZ, 0xc0, !PT ;  /* 0x00004000acff7812 */ /* 0x040fe4000786c0ff */
[----:B------:R-:W-:Y:S01]  /*a41b0*/  LOP3.LUT P4, RZ, R172, 0x8000, RZ, 0xc0, !PT ;  /* 0x00008000acff7812 */ /* 0x000fe2000788c0ff */
[----:B------:R-:W4:Y:S02]  /*a41c0*/  LDL.LU R147, [R1+0x16b8] ;  /* 0x0016b80001937983 */ /* 0x000f240000300800 */
[----:B------:R-:W-:-:S02]  /*a41d0*/  @P6 LOP3.LUT R26, R26, 0x20000000, RZ, 0xfc, !PT ;  /* 0x200000001a1a6812 */ /* 0x000fc400078efcff */
[----:B------:R-:W-:Y:S01]  /*a41e0*/  LOP3.LUT P6, RZ, R172, 0x1000000, RZ, 0xc0, !PT ;  /* 0x01000000acff7812 */ /* 0x000fe200078cc0ff */
[----:B------:R-:W4:Y:S01]  /*a41f0*/  LDL.LU R146, [R1+0xec8] ;  /* 0x000ec80001927983 */ /* 0x000f220000300800 */
[----:B------:R-:W-:-:S11]  /*a4200*/  LOP3.LUT R26, R26, 0xbfffffff, RZ, 0xc0, !PT ;  /* 0xbfffffff1a1a7812 */ /* 0x000fd600078ec0ff */
[----:B------:R-:W-:Y:S02]  /*a4210*/  @P6 LOP3.LUT R26, R26, 0x40000000, RZ, 0xfc, !PT ;  /* 0x400000001a1a6812 */ /* 0x000fe400078efcff */
[----:B------:R-:W-:Y:S02]  /*a4220*/  LOP3.LUT P6, RZ, R172, 0x800000, RZ, 0xc0, !PT ;  /* 0x00800000acff7812 */ /* 0x000fe400078cc0ff */
[----:B------:R-:W-:-:S11]  /*a4230*/  LOP3.LUT R26, R26, 0x7fffffff, RZ, 0xc0, !PT ;  /* 0x7fffffff1a1a7812 */ /* 0x000fd600078ec0ff */
[----:B------:R-:W-:Y:S02]  /*a4240*/  @P6 LOP3.LUT R26, R26, 0x80000000, RZ, 0xfc, !PT ;  /* 0x800000001a1a6812 */ /* 0x000fe400078efcff */
[----:B------:R-:W-:-:S13]  /*a4250*/  LOP3.LUT P6, RZ, R172, 0x400000, RZ, 0xc0, !PT ;  /* 0x00400000acff7812 */ /* 0x000fda00078cc0ff */
        /* <DEDUP_REMOVED lines=11> */
[----:B------:R-:W-:Y:S01]  /*a4310*/  LOP3.LUT P6, RZ, R172, 0x40000, RZ, 0xc0, !PT ;  /* 0x00040000acff7812 */ /* 0x000fe200078cc0ff */
[----:B---3--:R1:W-:Y:S01]  /*a4320*/  @P2 STG.E desc[UR4][R16.64], R143 ;  /* 0x0000008f10002986 */ /* 0x0083e2000c101904 */
[----:B------:R-:W-:-:S11]  /*a4330*/  LOP3.LUT R25, R25, 0xffffffef, RZ, 0xc0, !PT ;  /* 0xffffffef19197812 */ /* 0x000fd600078ec0ff */
[----:B------:R-:W-:Y:S02]  /*a4340*/  @P6 LOP3.LUT R25, R25, 0x10, RZ, 0xfc, !PT ;  /* 0x0000001019196812 */ /* 0x000fe400078efcff */
[----:B------:R-:W-:Y:S01]  /*a4350*/  LOP3.LUT P6, RZ, R172, 0x20000, RZ, 0xc0, !PT ;  /* 0x00020000acff7812 */ /* 0x000fe200078cc0ff */
[----:B-1----:R-:W3:Y:S01]  /*a4360*/  LDL.LU R143, [R1+0xac8] ;  /* 0x000ac800018f7983 */ /* 0x002ee20000300800 */
        /* <DEDUP_REMOVED lines=10> */
[----:B------:R1:W-:Y:S01]  /*a4410*/  @P6 STG.E desc[UR4][R16.64], R137 ;  /* 0x0000008910006986 */ /* 0x0003e2000c101904 */
[----:B------:R-:W-:-:S03]  /*a4420*/  LOP3.LUT P6, RZ, R25, 0x10, RZ, 0xc0, !PT ;  /* 0x0000001019ff7812 */ /* 0x000fc600078cc0ff */
[----:B------:R-:W4:Y:S04]  /*a4430*/  LDL.LU R138, [R1+0x1abc] ;  /* 0x001abc00018a7983 */ /* 0x000f280000300800 */
[----:B------:R-:W4:Y:S01]  /*a4440*/  LDL.LU R144, [R1+0x2608] ;  /* 0x0026080001907983 */ /* 0x000f220000300800 */
[----:B-1----:R-:W-:-:S05]  /*a4450*/  IMAD.WIDE R16, R149, 0x4, R2 ;  /* 0x0000000495107825 */ /* 0x002fca00078e0202 */
        /* <DEDUP_REMOVED lines=9> */
[----:B------:R1:W-:Y:S04]  /*a44f0*/  @P6 STG.E desc[UR4][R16.64], R173 ;  /* 0x000000ad10006986 */ /* 0x0003e8000c101904 */
[----:B-1----:R-:W3:Y:S01]  /*a4500*/  LDL.LU R173, [R1+0x31c0] ;  /* 0x0031c00001ad7983 */ /* 0x002ee20000300800 */
        /* <DEDUP_REMOVED lines=16> */
[----:B---3--:R1:W-:Y:S04]  /*a4610*/  @P6 STG.E desc[UR4][R16.64], R173 ;  /* 0x000000ad10006986 */ /* 0x0083e8000c101904 */
[----:B-1----:R-:W3:Y:S01]  /*a4620*/  LDL.LU R173, [R1+0x31bc] ;  /* 0x0031bc0001ad7983 */ /* 0x002ee20000300800 */
[----:B------:R-:W-:-:S05]  /*a4630*/  IMAD.WIDE R16, R142, 0x4, R2 ;  /* 0x000000048e107825 */ /* 0x000fca00078e0202 */
[----:B------:R1:W-:Y:S04]  /*a4640*/  @P0 STG.E desc[UR4][R16.64], R146 ;  /* 0x0000009210000986 */ /* 0x0003e8000c101904 */
[----:B-1----:R-:W3:Y:S01]  /*a4650*/  LDL.LU R146, [R1+0x16bc] ;  /* 0x0016bc0001927983 */ /* 0x002ee20000300800 */
[----:B------:R-:W-:-:S05]  /*a4660*/  IMAD.WIDE R16, R142, 0x4, R8 ;  /* 0x000000048e107825 */ /* 0x000fca00078e0208 */
[----:B------:R1:W-:Y:S02]  /*a4670*/  @P1 STG.E desc[UR4][R16.64], R143 ;  /* 0x0000008f10001986 */ /* 0x0003e4000c101904 */
[C---:B-1----:R-:W-:Y:S02]  /*a4680*/  IMAD.WIDE R16, R142.reuse, 0x4, R4 ;  /* 0x000000048e107825 */ /* 0x042fe400078e0204 */
[----:B------:R-:W3:Y:S04]  /*a4690*/  LDL.LU R143, [R1+0x12bc] ;  /* 0x0012bc00018f7983 */ /* 0x000ee80000300800 */
[----:B--2---:R1:W-:Y:S02]  /*a46a0*/  @P2 STG.E desc[UR4][R16.64], R141 ;  /* 0x0000008d10002986 */ /* 0x0043e4000c101904 */
[----:B-1----:R-:W-:-:S02]  /*a46b0*/  IMAD.WIDE R16, R142, 0x4, R6 ;  /* 0x000000048e107825 */ /* 0x002fc400078e0206 */
[----:B------:R-:W2:Y:S04]  /*a46c0*/  LDL.LU R141, [R1+0xecc] ;  /* 0x000ecc00018d7983 */ /* 0x000ea80000300800 */
[----:B----4-:R1:W-:Y:S02]  /*a46d0*/  @P3 STG.E desc[UR4][R16.64], R140 ;  /* 0x0000008c10003986 */ /* 0x0103e4000c101904 */
[----:B-1----:R-:W-:Y:S02]  /*a46e0*/  IMAD.WIDE R16, R144, 0x4, R2 ;  /* 0x0000000490107825 */ /* 0x002fe400078e0202 */
[----:B------:R-:W4:Y:S04]  /*a46f0*/  LDL.LU R140, [R1+0xacc] ;  /* 0x000acc00018c7983 */ /* 0x000f280000300800 */
[----:B------:R1:W-:Y:S04]  /*a4700*/  @P4 STG.E desc[UR4][R16.64], R139 ;  /* 0x0000008b10004986 */ /* 0x0003e8000c101904 */
[----:B------:R-:W4:Y:S04]  /*a4710*/  LDL.LU R142, [R1+0x6cc] ;  /* 0x0006cc00018e7983 */ /* 0x000f280000300800 */
[----:B-1----:R-:W2:Y:S01]  /*a4720*/  LDL.LU R139, [R1+0x260c] ;  /* 0x00260c00018b7983 */ /* 0x002ea20000300800 */
[----:B------:R-:W-:Y:S01]  /*a4730*/  LOP3.LUT P5, RZ, R172, 0x80000000, RZ, 0xc0, !PT ;  /* 0x80000000acff7812 */ /* 0x000fe200078ac0ff */
[----:B------:R-:W-:-:S12]  /*a4740*/  IMAD.WIDE R16, R144, 0x4, R8 ;  /* 0x0000000490107825 */ /* 0x000fd800078e0208 */
[----:B------:R1:W-:Y:S04]  /*a4750*/  @P5 STG.E desc[UR4][R16.64], R138 ;  /* 0x0000008a10005986 */ /* 0x0003e8000c101904 */
[----:B-1----:R-:W4:Y:S04]  /*a4760*/  LDL.LU R138, [R1+0x2cc] ;  /* 0x0002cc00018a7983 */ /* 0x002f280000300800 */
[----:B------:R-:W4:Y:S04]  /*a4770*/  LDL.LU R150, [R1+0x2610] ;  /* 0x0026100001967983 */ /* 0x000f280000300800 */
[----:B------:R-:W4:Y:S04]  /*a4780*/  LDL.LU R154, [R1+0x1fc0] ;  /* 0x001fc000019a7983 */ /* 0x000f280000300800 */
[----:B------:R-:W4:Y:S04]  /*a4790*/  LDL.LU R151, [R1+0x1ac0] ;  /* 0x001ac00001977983 */ /* 0x000f280000300800 */
[----:B------:R-:W4:Y:S01]  /*a47a0*/  LDL.LU R149, [R1+0x16c0] ;  /* 0x0016c00001957983 */ /* 0x000f220000300800 */
[----:B------:R-:W-:-:S03]  /*a47b0*/  IMAD.WIDE R16, R144, 0x4, R4 ;  /* 0x0000000490107825 */ /* 0x000fc600078e0204 */
[----:B------:R-:W4:Y:S01]  /*a47c0*/  LDL.LU R148, [R1+0x12c0] ;  /* 0x0012c00001947983 */ /* 0x000f220000300800 */
[----:B------:R-:W-:Y:S02]  /*a47d0*/  LOP3.LUT R26, R26, 0xffdfffff, RZ, 0xc0, !PT ;  /* 0xffdfffff1a1a7812 */ /* 0x000fe400078ec0ff */
[----:B---3--:R-:W-:-:S13]  /*a47e0*/  LOP3.LUT P2, RZ, R173, 0x1, RZ, 0xc0, !PT ;  /* 0x00000001adff7812 */ /* 0x008fda000784c0ff */
[----:B------:R1:W-:Y:S02]  /*a47f0*/  @P2 STG.E desc[UR4][R16.64], R146 ;  /* 0x0000009210002986 */ /* 0x0003e4000c101904 */
[----:B-1----:R-:W-:Y:S02]  /*a4800*/  IMAD.WIDE R16, R144, 0x4, R6 ;  /* 0x0000000490107825 */ /* 0x002fe400078e0206 */
[----:B------:R-:W3:Y:S04]  /*a4810*/  LDL.LU R144, [R1+0x2614] ;  /* 0x0026140001907983 */ /* 0x000ee80000300800 */
[----:B------:R-:W3:Y:S04]  /*a4820*/  LDL.LU R147, [R1+0xed0] ;  /* 0x000ed00001937983 */ /* 0x000ee80000300800 */
[----:B------:R-:W3:Y:S04]  /*a4830*/  LDL.LU R145, [R1+0xad0] ;  /* 0x000ad00001917983 */ /* 0x000ee80000300800 */
[----:B------:R-:W3:Y:S01]  /*a4840*/  LDL.LU R146, [R1+0x6d0] ;  /* 0x0006d00001927983 */ /* 0x000ee20000300800 */
        /* <DEDUP_REMOVED lines=23> */
[----:B------:R-:W-:Y:S01]  /*a49c0*/  LOP3.LUT P5, RZ, R173, 0x8, RZ, 0xc0, !PT ;  /* 0x00000008adff7812 */ /* 0x000fe200078ac0ff */
[----:B------:R2:W-:Y:S01]  /*a49d0*/  @P3 STG.E desc[UR4][R16.64], R143 ;  /* 0x0000008f10003986 */ /* 0x0005e2000c101904 */
[----:B------:R-:W-:Y:S01]  /*a49e0*/  LOP3.LUT R26, R26, 0xefffffff, RZ, 0xc0, !PT ;  /* 0xefffffff1a1a7812 */ /* 0x000fe200078ec0ff */
[----:B--2---:R-:W-:-:S08]  /*a49f0*/  IMAD.WIDE R16, R139, 0x4, R2 ;  /* 0x000000048b107825 */ /* 0x004fd000078e0202 */
[----:B------:R-:W-:Y:S02]  /*a4a00*/  @P6 LOP3.LUT R26, R26, 0x10000000, RZ, 0xfc, !PT ;  /* 0x100000001a1a6812 */ /* 0x000fe400078efcff */
[----:B------:R-:W-:Y:S01]  /*a4a10*/  LOP3.LUT P6, RZ, R173, 0x10, RZ, 0xc0, !PT ;  /* 0x00000010adff7812 */ /* 0x000fe200078cc0ff */
[----:B------:R1:W-:Y:S02]  /*a4a20*/  @P4 STG.E desc[UR4][R16.64], R141 ;  /* 0x0000008d10004986 */ /* 0x0003e4000c101904 */
[----:B-1----:R-:W-:-:S05]  /*a4a30*/  IMAD.WIDE R16, R139, 0x4, R8 ;  /* 0x000000048b107825 */ /* 0x002fca00078e0208 */
[----:B----4-:R1:W-:Y:S02]  /*a4a40*/  @P5 STG.E desc[UR4][R16.64], R140 ;  /* 0x0000008c10005986 */ /* 0x0103e4000c101904 */
[----:B-1----:R-:W-:Y:S02]  /*a4a50*/  IMAD.WIDE R16, R139, 0x4, R4 ;  /* 0x000000048b107825 */ /* 0x002fe400078e0204 */
[----:B------:R-:W2:Y:S04]  /*a4a60*/  LDL.LU R140, [R1+0x2618] ;  /* 0x00261800018c7983 */ /* 0x000ea80000300800 */
[----:B------:R1:W-:Y:S01]  /*a4a70*/  @P6 STG.E desc[UR4][R16.64], R142 ;  /* 0x0000008e10006986 */ /* 0x0003e2000c101904 */
[----:B------:R-:W-:-:S03]  /*a4a80*/  LOP3.LUT P6, RZ, R26, 0x10000000, RZ, 0xc0, !PT ;  /* 0x100000001aff7812 */ /* 0x000fc600078cc0ff */
[----:B------:R-:W4:Y:S04]  /*a4a90*/  LDL.LU R143, [R1+0x1fc4] ;  /* 0x001fc400018f7983 */ /* 0x000f280000300800 */
[----:B------:R-:W4:Y:S01]  /*a4aa0*/  LDL.LU R141, [R1+0x1ac4] ;  /* 0x001ac400018d7983 */ /* 0x000f220000300800 */
[----:B-1----:R-:W-:Y:S01]  /*a4ab0*/  IMAD.WIDE R16, R139, 0x4, R6 ;  /* 0x000000048b107825 */ /* 0x002fe200078e0206 */
[----:B------:R-:W-:Y:S02]  /*a4ac0*/  LOP3.LUT P0, RZ, R173, 0x2000, RZ, 0xc0, !PT ;  /* 0x00002000adff7812 */ /* 0x000fe4000780c0ff */
[----:B------:R-:W4:Y:S04]  /*a4ad0*/  LDL.LU R142, [R1+0x16c4] ;  /* 0x0016c400018e7983 */ /* 0x000f280000300800 */
[----:B------:R1:W-:Y:S01]  /*a4ae0*/  @P6 STG.E desc[UR4][R16.64], R138 ;  /* 0x0000008a10006986 */ /* 0x0003e2000c101904 */
[----:B------:R-:W-:Y:S01]  /*a4af0*/  LOP3.LUT P6, RZ, R26, 0x8000000, RZ, 0xc0, !PT ;  /* 0x080000001aff7812 */ /* 0x000fe200078cc0ff */
[----:B-1----:R-:W-:-:S02]  /*a4b00*/  IMAD.WIDE R16, R150, 0x4, R2 ;  /* 0x0000000496107825 */ /* 0x002fc400078e0202 */
[----:B------:R-:W4:Y:S10]  /*a4b10*/  LDL.LU R138, [R1+0x12c4] ;  /* 0x0012c400018a7983 */ /* 0x000f340000300800 */
[----:B------:R1:W-:Y:S01]  /*a4b20*/  @P6 STG.E desc[UR4][R16.64], R154 ;  /* 0x0000009a10006986 */ /* 0x0003e2000c101904 */
[----:B------:R-:W-:-:S03]  /*a4b30*/  LOP3.LUT P6, RZ, R26, 0x4000000, RZ, 0xc0, !PT ;  /* 0x040000001aff7812 */ /* 0x000fc600078cc0ff */
[----:B------:R-:W4:Y:S01]  /*a4b40*/  LDL.LU R139, [R1+0x261c] ;  /* 0x00261c00018b7983 */ /* 0x000f220000300800 */
[----:B-1----:R-:W-:-:S09]  /*a4b50*/  IMAD.WIDE R16, R150, 0x4, R8 ;  /* 0x0000000496107825 */ /* 0x002fd200078e0208 */
        /* <DEDUP_REMOVED lines=8> */
[----:B---3--:R-:W-:-:S12]  /*a4be0*/  IMAD.WIDE R16, R144, 0x4, R2 ;  /* 0x0000000490107825 */ /* 0x008fd800078e0202 */
[----:B------:R1:W-:Y:S01]  /*a4bf0*/  @P6 STG.E desc[UR4][R16.64], R147 ;  /* 0x0000009310006986 */ /* 0x0003e2000c101904 */
[----:B------:R-:W-:Y:S01]  /*a4c00*/  LOP3.LUT P6, RZ, R26, 0x400000, RZ, 0xc0, !PT ;  /* 0x004000001aff7812 */ /* 0x000fe200078cc0ff */
[----:B-1----:R-:W-:-:S12]  /*a4c10*/  IMAD.WIDE R16, R144, 0x4, R8 ;  /* 0x0000000490107825 */ /* 0x002fd800078e0208 */
[----:B------:R1:W-:Y:S01]  /*a4c20*/  @P6 STG.E desc[UR4][R16.64], R145 ;  /* 0x0000009110006986 */ /* 0x0003e2000c101904 */
[----:B------:R-:W-:Y:S01]  /*a4c30*/  LOP3.LUT P6, RZ, R26, 0x200000, RZ, 0xc0, !PT ;  /* 0x002000001aff7812 */ /* 0x000fe200078cc0ff */
[----:B-1----:R-:W-:-:S12]  /*a4c40*/  IMAD.WIDE R16, R144, 0x4, R4 ;  /* 0x0000000490107825 */ /* 0x002fd800078e0204 */
[----:B------:R1:W-:Y:S02]  /*a4c50*/  @P6 STG.E desc[UR4][R16.64], R146 ;  /* 0x0000009210006986 */ /* 0x0003e4000c101904 */
[----:B-1----:R-:W-:-:S05]  /*a4c60*/  IMAD.WIDE R16, R144, 0x4, R6 ;  /* 0x0000000490107825 */ /* 0x002fca00078e0206 */
[----:B------:R1:W-:Y:S04]  /*a4c70*/  @P0 STG.E desc[UR4][R16.64], R174 ;  /* 0x000000ae10000986 */ /* 0x0003e8000c101904 */
[----:B-1----:R-:W3:Y:S01]  /*a4c80*/  LDL.LU R174, [R1+0x31b8] ;  /* 0x0031b80001ae7983 */ /* 0x002ee20000300800 */
[C---:B------:R-:W-:Y:S02]  /*a4c90*/  LOP3.LUT P1, RZ, R173.reuse, 0x4000, RZ, 0xc0, !PT ;  /* 0x00004000adff7812 */ /* 0x040fe4000782c0ff */
[C---:B------:R-:W-:Y:S01]  /*a4ca0*/  LOP3.LUT P2, RZ, R173.reuse, 0x8000, RZ, 0xc0, !PT ;  /* 0x00008000adff7812 */ /* 0x040fe2000784c0ff */
[----:B------:R-:W3:Y:S01]  /*a4cb0*/  LDL.LU R150, [R1+0x2624] ;  /* 0x0026240001967983 */ /* 0x000ee20000300800 */
[C---:B------:R-:W-:Y:S02]  /*a4cc0*/  LOP3.LUT P3, RZ, R173.reuse, 0x10000, RZ, 0xc0, !PT ;  /* 0x00010000adff7812 */ /* 0x040fe4000786c0ff */
[----:B------:R-:W-:-:S02]  /*a4cd0*/  LOP3.LUT P4, RZ, R173, 0x20000, RZ, 0xc0, !PT ;  /* 0x00020000adff7812 */ /* 0x000fc4000788c0ff */
[----:B------:R-:W-:Y:S01]  /*a4ce0*/  LOP3.LUT P5, RZ, R173, 0x40000, RZ, 0xc0, !PT ;  /* 0x00040000adff7812 */ /* 0x000fe200078ac0ff */
[----:B--2---:R-:W-:-:S05]  /*a4cf0*/  IMAD.WIDE R16, R140, 0x4, R2 ;  /* 0x000000048c107825 */ /* 0x004fca00078e0202 */
[----:B----4-:R1:W-:Y:S02]  /*a4d00*/  @P1 STG.E desc[UR4][R16.64], R143 ;  /* 0x0000008f10001986 */ /* 0x0103e4000c101904 */
[----:B-1----:R-:W-:-:S05]  /*a4d10*/  IMAD.WIDE R16, R140, 0x4, R8 ;  /* 0x000000048c107825 */ /* 0x002fca00078e0208 */
[----:B------:R1:W-:Y:S02]  /*a4d20*/  @P2 STG.E desc[UR4][R16.64], R141 ;  /* 0x0000008d10002986 */ /* 0x0003e4000c101904 */
[----:B-1----:R-:W-:-:S05]  /*a4d30*/  IMAD.WIDE R16, R140, 0x4, R4 ;  /* 0x000000048c107825 */ /* 0x002fca00078e0204 */
[----:B------:R1:W-:Y:S02]  /*a4d40*/  @P3 STG.E desc[UR4][R16.64], R142 ;  /* 0x0000008e10003986 */ /* 0x0003e4000c101904 */
[----:B-1----:R-:W-:-:S05]  /*a4d50*/  IMAD.WIDE R16, R140, 0x4, R6 ;  /* 0x000000048c107825 */ /* 0x002fca00078e0206 */
[----:B------:R1:W-:Y:S02]  /*a4d60*/  @P4 STG.E desc[UR4][R16.64], R138 ;  /* 0x0000008a10004986 */ /* 0x0003e4000c101904 */
[----:B-1----:R-:W-:-:S05]  /*a4d70*/  IMAD.WIDE R16, R139, 0x4, R2 ;  /* 0x000000048b107825 */ /* 0x002fca00078e0202 */
[----:B---3--:R1:W-:Y:S04]  /*a4d80*/  @P5 STG.E desc[UR4][R16.64], R174 ;  /* 0x000000ae10005986 */ /* 0x0083e8000c101904 */
[----:B-1----:R-:W2:Y:S04]  /*a4d90*/  LDL.LU R174, [R1+0x31b4] ;  /* 0x0031b40001ae7983 */ /* 0x002ea80000300800 */
[----:B------:R-:W3:Y:S04]  /*a4da0*/  LDL.LU R142, [R1+0xad4] ;  /* 0x000ad400018e7983 */ /* 0x000ee80000300800 */
[----:B------:R-:W4:Y:S04]  /*a4db0*/  LDL.LU R140, [R1+0x6d4] ;  /* 0x0006d400018c7983 */ /* 0x000f280000300800 */
[----:B------:R-:W2:Y:S04]  /*a4dc0*/  LDL.LU R244, [R1+0x2d4] ;  /* 0x0002d40001f47983 */ /* 0x000ea80000300800 */
[----:B------:R-:W2:Y:S04]  /*a4dd0*/  LDL.LU R248, [R1+0x1fc8] ;  /* 0x001fc80001f87983 */ /* 0x000ea80000300800 */
[----:B------:R-:W2:Y:S04]  /*a4de0*/  LDL.LU R136, [R1+0x1ac8] ;  /* 0x001ac80001887983 */ /* 0x000ea80000300800 */
[----:B------:R-:W2:Y:S04]  /*a4df0*/  LDL.LU R138, [R1+0x2620] ;  /* 0x00262000018a7983 */ /* 0x000ea80000300800 */
[----:B------:R-:W2:Y:S01]  /*a4e00*/  LDL.LU R137, [R1+0x16c8] ;  /* 0x0016c80001897983 */ /* 0x000ea20000300800 */
[----:B------:R-:W-:-:S02]  /*a4e10*/  LOP3.LUT P6, RZ, R173, 0x80000000, RZ, 0xc0, !PT ;  /* 0x80000000adff7812 */ /* 0x000fc400078cc0ff */
        /* <DEDUP_REMOVED lines=46> */
[----:B--2---:R1:W-:Y:S04]  /*a5100*/  @P4 STG.E desc[UR4][R16.64], R244 ;  /* 0x000000f410004986 */ /* 0x0043e8000c101904 */
[----:B------:R-:W2:Y:S01]  /*a5110*/  LDL.LU R139, [R1+0x262c] ;  /* 0x00262c00018b7983 */ /* 0x000ea20000300800 */
        /* <DEDUP_REMOVED lines=49> */
[----:B------:R1:W-:Y:S04]  /*a5430*/  @P5 STG.E desc[UR4][R16.64], R138 ;  /* 0x0000008a10005986 */ /* 0x0003e8000c101904 */
[----:B-1----:R-:W2:Y:S04]  /*a5440*/  LDL.LU R138, [R1+0x2630] ;  /* 0x00263000018a7983 */ /* 0x002ea80000300800 */
[----:B------:R-:W4:Y:S04]  /*a5450*/  LDL.LU R154, [R1+0x12d0] ;  /* 0x0012d000019a7983 */ /* 0x000f280000300800 */
[----:B------:R-:W4:Y:S04]  /*a5460*/  LDL.LU R151, [R1+0xee0] ;  /* 0x000ee00001977983 */ /* 0x000f280000300800 */
[----:B------:R-:W4:Y:S04]  /*a5470*/  LDL.LU R149, [R1+0xae0] ;  /* 0x000ae00001957983 */ /* 0x000f280000300800 */
[----:B------:R-:W4:Y:S04]  /*a5480*/  LDL.LU R150, [R1+0x6e0] ;  /* 0x0006e00001967983 */ /* 0x000f280000300800 */
[----:B------:R-:W4:Y:S01]  /*a5490*/  LDL.LU R148, [R1+0x2634] ;  /* 0x0026340001947983 */ /* 0x000f220000300800 */
[----:B------:R-:W-:-:S02]  /*a54a0*/  LOP3.LUT P6, RZ, R174, 0x40000, RZ, 0xc0, !PT ;  /* 0x00040000aeff7812 */ /* 0x000fc400078cc0ff */
[----:B------:R-:W-:Y:S01]  /*a54b0*/  LOP3.LUT R26, R26, 0xffffffdf, RZ, 0xc0, !PT ;  /* 0xffffffdf1a1a7812 */ /* 0x000fe200078ec0ff */
[----:B------:R-:W4:Y:S01]  /*a54c0*/  LDL.LU R147, [R1+0x1fd4] ;  /* 0x001fd40001937983 */ /* 0x000f220000300800 */
[C---:B------:R-:W-:Y:S02]  /*a54d0*/  LOP3.LUT P2, RZ, R174.reuse, 0x40, RZ, 0xc0, !PT ;  /* 0x00000040aeff7812 */ /* 0x040fe4000784c0ff */
        /* <DEDUP_REMOVED lines=8> */
[----:B------:R-:W-:-:S03]  /*a5560*/  LOP3.LUT R26, R26, 0xffffffbf, RZ, 0xc0, !PT ;  /* 0xffffffbf1a1a7812 */ /* 0x000fc600078ec0ff */
[----:B------:R-:W4:Y:S04]  /*a5570*/  LDL.LU R143, [R1+0x12d4] ;  /* 0x0012d400018f7983 */ /* 0x000f280000300800 */
[----:B------:R-:W4:Y:S04]  /*a5580*/  LDL.LU R140, [R1+0x263c] ;  /* 0x00263c00018c7983 */ /* 0x000f280000300800 */
[----:B------:R-:W-:Y:S02]  /*a5590*/  @P6 LOP3.LUT R26, R26, 0x40, RZ, 0xfc, !PT ;  /* 0x000000401a1a6812 */ /* 0x000fe400078efcff */
        /* <DEDUP_REMOVED lines=28> */
[----:B------:R1:W-:Y:S04]  /*a5760*/  @P5 STG.E desc[UR4][R16.64], R154 ;  /* 0x0000009a10005986 */ /* 0x0003e8000c101904 */
        /* <DEDUP_REMOVED lines=30> */
[----:B--2---:R1:W-:Y:S02]  /*a5950*/  @P6 STG.E desc[UR4][R16.64], R175 ;  /* 0x000000af10006986 */ /* 0x0043e4000c101904 */
[C---:B-1----:R-:W-:Y:S02]  /*a5960*/  IMAD.WIDE R16, R140.reuse, 0x4, R8 ;  /* 0x000000048c107825 */ /* 0x042fe400078e0208 */
[----:B------:R-:W2:Y:S04]  /*a5970*/  LDL.LU R175, [R1+0x31ac] ;  /* 0x0031ac0001af7983 */ /* 0x000ea80000300800 */
[----:B------:R1:W-:Y:S02]  /*a5980*/  @P0 STG.E desc[UR4][R16.64], R142 ;  /* 0x0000008e10000986 */ /* 0x0003e4000c101904 */
[----:B-1----:R-:W-:-:S05]  /*a5990*/  IMAD.WIDE R16, R140, 0x4, R4 ;  /* 0x000000048c107825 */ /* 0x002fca00078e0204 */
[----:B------:R1:W-:Y:S04]  /*a59a0*/  @P1 STG.E desc[UR4][R16.64], R157 ;  /* 0x0000009d10001986 */ /* 0x0003e8000c101904 */
[----:B-1----:R-:W2:Y:S01]  /*a59b0*/  LDL.LU R157, [R1+0x31a8] ;  /* 0x0031a800019d7983 */ /* 0x002ea20000300800 */
[C---:B------:R-:W-:Y:S02]  /*a59c0*/  LOP3.LUT P2, RZ, R174.reuse, 0x200000, RZ, 0xc0, !PT ;  /* 0x00200000aeff7812 */ /* 0x040fe4000784c0ff */
[----:B------:R-:W-:Y:S01]  /*a59d0*/  LOP3.LUT P3, RZ, R174, 0x400000, RZ, 0xc0, !PT ;  /* 0x00400000aeff7812 */ /* 0x000fe2000786c0ff */
[----:B------:R-:W-:Y:S01]  /*a59e0*/  IMAD.WIDE R16, R140, 0x4, R6 ;  /* 0x000000048c107825 */ /* 0x000fe200078e0206 */
[C---:B------:R-:W-:Y:S01]  /*a59f0*/  LOP3.LUT P4, RZ, R174.reuse, 0x800000, RZ, 0xc0, !PT ;  /* 0x00800000aeff7812 */ /* 0x040fe2000788c0ff */
[----:B------:R-:W2:Y:S01]  /*a5a00*/  LDL.LU R154, [R1+0x2648] ;  /* 0x00264800019a7983 */ /* 0x000ea20000300800 */
[----:B------:R-:W-:-:S07]  /*a5a10*/  LOP3.LUT P5, RZ, R174, 0x1000000, RZ, 0xc0, !PT ;  /* 0x01000000aeff7812 */ /* 0x000fce00078ac0ff */
[----:B---3--:R4:W-:Y:S02]  /*a5a20*/  @P2 STG.E desc[UR4][R16.64], R139 ;  /* 0x0000008b10002986 */ /* 0x0089e4000c101904 */
[----:B----4-:R-:W-:-:S05]  /*a5a30*/  IMAD.WIDE R16, R141, 0x4, R2 ;  /* 0x000000048d107825 */ /* 0x010fca00078e0202 */
[----:B------:R1:W-:Y:S02]  /*a5a40*/  @P3 STG.E desc[UR4][R16.64], R138 ;  /* 0x0000008a10003986 */ /* 0x0003e4000c101904 */
[----:B-1----:R-:W-:-:S05]  /*a5a50*/  IMAD.WIDE R16, R141, 0x4, R8 ;  /* 0x000000048d107825 */ /* 0x002fca00078e0208 */
[----:B--2---:R1:W-:Y:S02]  /*a5a60*/  @P4 STG.E desc[UR4][R16.64], R175 ;  /* 0x000000af10004986 */ /* 0x0043e4000c101904 */
[----:B-1----:R-:W-:Y:S02]  /*a5a70*/  IMAD.WIDE R16, R141, 0x4, R4 ;  /* 0x000000048d107825 */ /* 0x002fe400078e0204 */
[----:B------:R-:W2:Y:S04]  /*a5a80*/  LDL.LU R175, [R1+0x31a4] ;  /* 0x0031a40001af7983 */ /* 0x000ea80000300800 */
[----:B------:R1:W-:Y:S04]  /*a5a90*/  @P5 STG.E desc[UR4][R16.64], R157 ;  /* 0x0000009d10005986 */ /* 0x0003e8000c101904 */
[----:B-1----:R-:W3:Y:S04]  /*a5aa0*/  LDL.LU R157, [R1+0x31a0] ;  /* 0x0031a000019d7983 */ /* 0x002ee80000300800 */
[----:B------:R-:W4:Y:S04]  /*a5ab0*/  LDL.LU R138, [R1+0x12d8] ;  /* 0x0012d800018a7983 */ /* 0x000f280000300800 */
[----:B------:R-:W3:Y:S04]  /*a5ac0*/  LDL.LU R146, [R1+0xee8] ;  /* 0x000ee80001927983 */ /* 0x000ee80000300800 */
[----:B------:R-:W3:Y:S04]  /*a5ad0*/  LDL.LU R144, [R1+0xae8] ;  /* 0x000ae80001907983 */ /* 0x000ee80000300800 */
[----:B------:R-:W3:Y:S04]  /*a5ae0*/  LDL.LU R143, [R1+0x6e8] ;  /* 0x0006e800018f7983 */ /* 0x000ee80000300800 */
[----:B------:R-:W3:Y:S04]  /*a5af0*/  LDL.LU R142, [R1+0x2644] ;  /* 0x00264400018e7983 */ /* 0x000ee80000300800 */
[----:B------:R-:W3:Y:S01]  /*a5b00*/  LDL.LU R140, [R1+0x2e8] ;  /* 0x0002e800018c7983 */ /* 0x000ee20000300800 */
[----:B------:R-:W-:-:S03]  /*a5b10*/  LOP3.LUT P2, RZ, R174, 0x2000000, RZ, 0xc0, !PT ;  /* 0x02000000aeff7812 */ /* 0x000fc6000784c0ff */
[----:B------:R-:W3:Y:S01]  /*a5b20*/  LDL.LU R139, [R1+0x1fdc] ;  /* 0x001fdc00018b7983 */ /* 0x000ee20000300800 */
[----:B------:R-:W-:-:S03]  /*a5b30*/  IMAD.WIDE R16, R141, 0x4, R6 ;  /* 0x000000048d107825 */ /* 0x000fc600078e0206 */
[----:B------:R-:W3:Y:S04]  /*a5b40*/  LDL.LU R147, [R1+0x264c] ;  /* 0x00264c0001937983 */ /* 0x000ee80000300800 */
[----:B------:R-:W3:Y:S01]  /*a5b50*/  LDL.LU R141, [R1+0x2650] ;  /* 0x00265000018d7983 */ /* 0x000ee20000300800 */
[----:B------:R-:W-:Y:S02]  /*a5b60*/  LOP3.LUT R26, R26, 0xfffffffe, RZ, 0xc0, !PT ;  /* 0xfffffffe1a1a7812 */ /* 0x000fe400078ec0ff */
[C---:B------:R-:W-:Y:S02]  /*a5b70*/  LOP3.LUT P3, RZ, R174.reuse, 0x4000000, RZ, 0xc0, !PT ;  /* 0x04000000aeff7812 */ /* 0x040fe4000786c0ff */
[C---:B------:R-:W-:Y:S02]  /*a5b80*/  LOP3.LUT P4, RZ, R174.reuse, 0x8000000, RZ, 0xc0, !PT ;  /* 0x08000000aeff7812 */ /* 0x040fe4000788c0ff */
[----:B------:R-:W-:Y:S01]  /*a5b90*/  LOP3.LUT P5, RZ, R174, 0x10000000, RZ, 0xc0, !PT ;  /* 0x10000000aeff7812 */ /* 0x000fe200078ac0ff */
[----:B----4-:R1:W-:Y:S04]  /*a5ba0*/  @P2 STG.E desc[UR4][R16.64], R138 ;  /* 0x0000008a10002986 */ /* 0x0103e8000c101904 */
[----:B-1----:R-:W4:Y:S01]  /*a5bb0*/  LDL.LU R138, [R1+0x1adc] ;  /* 0x001adc00018a7983 */ /* 0x002f220000300800 */
[----:B--2---:R-:W-:-:S02]  /*a5bc0*/  LOP3.LUT P6, RZ, R175, 0x20, RZ, 0xc0, !PT ;  /* 0x00000020afff7812 */ /* 0x004fc400078cc0ff */
[----:B---3--:R-:W-:Y:S01]  /*a5bd0*/  LOP3.LUT R157, R157, 0xdfffffff, RZ, 0xc0, !PT ;  /* 0xdfffffff9d9d7812 */ /* 0x008fe200078ec0ff */
[----:B------:R-:W2:Y:S04]  /*a5be0*/  LDL.LU R75, [R1+0x16dc] ;  /* 0x0016dc00014b7983 */ /* 0x000ea80000300800 */
[----:B------:R-:W3:Y:S04]  /*a5bf0*/  LDL.LU R151, [R1+0x12dc] ;  /* 0x0012dc0001977983 */ /* 0x000ee80000300800 */
[----:B------:R-:W3:Y:S02]  /*a5c00*/  LDL.LU R149, [R1+0xeec] ;  /* 0x000eec0001957983 */ /* 0x000ee40000300800 */
[----:B------:R-:W-:-:S02]  /*a5c10*/  @P6 LOP3.LUT R157, R157, 0x20000000, RZ, 0xfc, !PT ;  /* 0x200000009d9d6812 */ /* 0x000fc400078efcff */
[----:B------:R-:W-:Y:S01]  /*a5c20*/  LOP3.LUT P6, RZ, R175, 0x10, RZ, 0xc0, !PT ;  /* 0x00000010afff7812 */ /* 0x000fe200078cc0ff */
[----:B------:R-:W3:Y:S01]  /*a5c30*/  LDL.LU R150, [R1+0xaec] ;  /* 0x000aec0001967983 */ /* 0x000ee20000300800 */
[----:B------:R-:W-:-:S03]  /*a5c40*/  LOP3.LUT R157, R157, 0xbfffffff, RZ, 0xc0, !PT ;  /* 0xbfffffff9d9d7812 */ /* 0x000fc600078ec0ff */
[----:B------:R-:W3:Y:S01]  /*a5c50*/  LDL.LU R148, [R1+0x6ec] ;  /* 0x0006ec0001947983 */ /* 0x000ee20000300800 */
[----:B------:R-:W-:-:S03]  /*a5c60*/  IMAD.WIDE R16, R142, 0x4, R2 ;  /* 0x000000048e107825 */ /* 0x000fc600078e0202 */
[----:B------:R-:W3:Y:S04]  /*a5c70*/  LDL.LU R145, [R1+0x2ec] ;  /* 0x0002ec0001917983 */ /* 0x000ee80000300800 */
        /* <DEDUP_REMOVED lines=18> */
[----:B------:R-:W3:Y:S01]  /*a5da0*/  LDL.LU R146, [R1+0x1fe0] ;  /* 0x001fe00001927983 */ /* 0x000ee20000300800 */
[----:B------:R-:W-:-:S03]  /*a5db0*/  LOP3.LUT R26, R26, 0xffffffef, RZ, 0xc0, !PT ;  /* 0xffffffef1a1a7812 */ /* 0x000fc600078ec0ff */
[----:B------:R1:W-:Y:S04]  /*a5dc0*/  @P4 STG.E desc[UR4][R16.64], R144 ;  /* 0x0000009010004986 */ /* 0x0003e8000c101904 */
[----:B-1----:R-:W3:Y:S03]  /*a5dd0*/  LDL.LU R144, [R1+0x1ae0] ;  /* 0x001ae00001907983 */ /* 0x002ee60000300800 */
[----:B------:R-:W-:Y:S02]  /*a5de0*/  @P6 LOP3.LUT R26, R26, 0x10, RZ, 0xfc, !PT ;  /* 0x000000101a1a6812 */ /* 0x000fe400078efcff */
[----:B------:R-:W-:Y:S01]  /*a5df0*/  LOP3.LUT P6, RZ, R174, 0x20000000, RZ, 0xc0, !PT ;  /* 0x20000000aeff7812 */ /* 0x000fe200078cc0ff */
[----:B------:R-:W-:-:S05]  /*a5e00*/  IMAD.WIDE R16, R142, 0x4, R4 ;  /* 0x000000048e107825 */ /* 0x000fca00078e0204 */
[----:B------:R1:W-:Y:S02]  /*a5e10*/  @P5 STG.E desc[UR4][R16.64], R143 ;  /* 0x0000008f10005986 */ /* 0x0003e4000c101904 */
[----:B-1----:R-:W-:Y:S02]  /*a5e20*/  IMAD.WIDE R16, R142, 0x4, R6 ;  /* 0x000000048e107825 */ /* 0x002fe400078e0206 */
[----:B------:R-:W3:Y:S04]  /*a5e30*/  LDL.LU R143, [R1+0x16e0] ;  /* 0x0016e000018f7983 */ /* 0x000ee80000300800 */
[----:B------:R1:W-:Y:S01]  /*a5e40*/  @P6 STG.E desc[UR4][R16.64], R140 ;  /* 0x0000008c10006986 */ /* 0x0003e2000c101904 */
[----:B------:R-:W-:-:S03]  /*a5e50*/  LOP3.LUT P6, RZ, R26, 0x10, RZ, 0xc0, !PT ;  /* 0x000000101aff7812 */ /* 0x000fc600078cc0ff */
[----:B------:R-:W3:Y:S01]  /*a5e60*/  LDL.LU R142, [R1+0x12e0] ;  /* 0x0012e000018e7983 */ /* 0x000ee20000300800 */
[----:B-1----:R-:W-:-:S09]  /*a5e70*/  IMAD.WIDE R16, R154, 0x4, R2 ;  /* 0x000000049a107825 */ /* 0x002fd200078e0202 */
[----:B------:R1:W-:Y:S01]  /*a5e80*/  @P6 STG.E desc[UR4][R16.64], R139 ;  /* 0x0000008b10006986 */ /* 0x0003e2000c101904 */
[----:B------:R-:W-:-:S03]  /*a5e90*/  LOP3.LUT P6, RZ, R26, 0x8, RZ, 0xc0, !PT ;  /* 0x000000081aff7812 */ /* 0x000fc600078cc0ff */
[----:B-1----:R-:W3:Y:S04]  /*a5ea0*/  LDL.LU R139, [R1+0xef0] ;  /* 0x000ef000018b7983 */ /* 0x002ee80000300800 */
[----:B------:R-:W3:Y:S01]  /*a5eb0*/  LDL.LU R140, [R1+0x2654] ;  /* 0x00265400018c7983 */ /* 0x000ee20000300800 */
[----:B------:R-:W-:-:S05]  /*a5ec0*/  IMAD.WIDE R16, R154, 0x4, R8 ;  /* 0x000000049a107825 */ /* 0x000fca00078e0208 */
[----:B----4-:R1:W-:Y:S04]  /*a5ed0*/  @P6 STG.E desc[UR4][R16.64], R138 ;  /* 0x0000008a10006986 */ /* 0x0103e8000c101904 */
[----:B-1----:R-:W4:Y:S01]  /*a5ee0*/  LDL.LU R138, [R1+0xaf0] ;  /* 0x000af000018a7983 */ /* 0x002f220000300800 */
[----:B------:R-:W-:Y:S01]  /*a5ef0*/  LOP3.LUT P6, RZ, R26, 0x4, RZ, 0xc0, !PT ;  /* 0x000000041aff7812 */ /* 0x000fe200078cc0ff */
[----:B------:R-:W-:-:S12]  /*a5f00*/  IMAD.WIDE R16, R154, 0x4, R4 ;  /* 0x000000049a107825 */ /* 0x000fd800078e0204 */
[----:B--2---:R1:W-:Y:S01]  /*a5f10*/  @P6 STG.E desc[UR4][R16.64], R75 ;  /* 0x0000004b10006986 */ /* 0x0043e2000c101904 */
[----:B------:R-:W-:Y:S01]  /*a5f20*/  LOP3.LUT P6, RZ, R26, 0x2, RZ, 0xc0, !PT ;  /* 0x000000021aff7812 */ /* 0x000fe200078cc0ff */
[----:B-1----:R-:W-:-:S12]  /*a5f30*/  IMAD.WIDE R16, R154, 0x4, R6 ;  /* 0x000000049a107825 */ /* 0x002fd800078e0206 */
[----:B---3--:R1:W-:Y:S01]  /*a5f40*/  @P6 STG.E desc[UR4][R16.64], R151 ;  /* 0x0000009710006986 */ /* 0x0083e2000c101904 */
        /* <DEDUP_REMOVED lines=27> */
[----:B------:R-:W2:Y:S04]  /*a6100*/  LDL.LU R143, [R1+0x2f0] ;  /* 0x0002f000018f7983 */ /* 0x000ea80000300800 */
[----:B------:R1:W-:Y:S04]  /*a6110*/  @P3 STG.E desc[UR4][R16.64], R142 ;  /* 0x0000008e10003986 */ /* 0x0003e8000c101904 */
[----:B------:R-:W2:Y:S01]  /*a6120*/  LDL.LU R141, [R1+0x1fe4] ;  /* 0x001fe400018d7983 */ /* 0x000ea20000300800 */
[----:B-1----:R-:W-:-:S03]  /*a6130*/  IMAD.WIDE R16, R140, 0x4, R2 ;  /* 0x000000048c107825 */ /* 0x002fc600078e0202 */
[----:B------:R-:W2:Y:S04]  /*a6140*/  LDL.LU R142, [R1+0x1ae4] ;  /* 0x001ae400018e7983 */ /* 0x000ea80000300800 */
[----:B------:R1:W-:Y:S02]  /*a6150*/  @P4 STG.E desc[UR4][R16.64], R139 ;  /* 0x0000008b10004986 */ /* 0x0003e4000c101904 */
[----:B-1----:R-:W-:Y:S02]  /*a6160*/  IMAD.WIDE R16, R140, 0x4, R8 ;  /* 0x000000048c107825 */ /* 0x002fe400078e0208 */
[----:B------:R-:W2:Y:S04]  /*a6170*/  LDL.LU R139, [R1+0x16e4] ;  /* 0x0016e400018b7983 */ /* 0x000ea80000300800 */
[----:B----4-:R1:W-:Y:S04]  /*a6180*/  @P5 STG.E desc[UR4][R16.64], R138 ;  /* 0x0000008a10005986 */ /* 0x0103e8000c101904 */
[----:B-1----:R-:W4:Y:S01]  /*a6190*/  LDL.LU R138, [R1+0x2658] ;  /* 0x00265800018a7983 */ /* 0x002f220000300800 */
[----:B------:R-:W-:-:S02]  /*a61a0*/  LOP3.LUT P4, RZ, R175, 0x10000, RZ, 0xc0, !PT ;  /* 0x00010000afff7812 */ /* 0x000fc4000788c0ff */
[----:B------:R-:W-:Y:S01]  /*a61b0*/  LOP3.LUT R157, R157, 0xf7ffffff, RZ, 0xc0, !PT ;  /* 0xf7ffffff9d9d7812 */ /* 0x000fe200078ec0ff */
[----:B------:R-:W4:Y:S04]  /*a61c0*/  LDL.LU R136, [R1+0x12e4] ;  /* 0x0012e40001887983 */ /* 0x000f280000300800 */
[----:B------:R-:W4:Y:S01]  /*a61d0*/  LDL.LU R137, [R1+0xef4] ;  /* 0x000ef40001897983 */ /* 0x000f220000300800 */
[----:B------:R-:W-:-:S03]  /*a61e0*/  LOP3.LUT P6, RZ, R175, 0x1000000, RZ, 0xc0, !PT ;  /* 0x01000000afff7812 */ /* 0x000fc600078cc0ff */
[----:B------:R-:W4:Y:S02]  /*a61f0*/  LDL.LU R75, [R1+0xaf4] ;  /* 0x000af400014b7983 */ /* 0x000f240000300800 */
[----:B------:R-:W-:Y:S02]  /*a6200*/  @P4 LOP3.LUT R157, R157, 0x8000000, RZ, 0xfc, !PT ;  /* 0x080000009d9d4812 */ /* 0x000fe400078efcff */
[----:B------:R-:W-:Y:S01]  /*a6210*/  LOP3.LUT P4, RZ, R175, 0x8000, RZ, 0xc0, !PT ;  /* 0x00008000afff7812 */ /* 0x000fe2000788c0ff */
[----:B------:R-:W4:Y:S01]  /*a6220*/  LDL.LU R154, [R1+0x6f4] ;  /* 0x0006f400019a7983 */ /* 0x000f220000300800 */
[----:B------:R-:W-:Y:S02]  /*a6230*/  LOP3.LUT R157, R157, 0xefffffff, RZ, 0xc0, !PT ;  /* 0xefffffff9d9d7812 */ /* 0x000fe400078ec0ff */
[----:B------:R-:W-:Y:S01]  /*a6240*/  LOP3.LUT P2, RZ, R175, 0x1000, RZ, 0xc0, !PT ;  /* 0x00001000afff7812 */ /* 0x000fe2000784c0ff */
[----:B------:R-:W-:Y:S01]  /*a6250*/  IMAD.WIDE R16, R140, 0x4, R4 ;  /* 0x000000048c107825 */ /* 0x000fe200078e0204 */
[----:B------:R-:W4:Y:S04]  /*a6260*/  LDL.LU R150, [R1+0x1fe8] ;  /* 0x001fe80001967983 */ /* 0x000f280000300800 */
[----:B------:R-:W4:Y:S03]  /*a6270*/  LDL.LU R148, [R1+0x1ae8] ;  /* 0x001ae80001947983 */ /* 0x000f260000300800 */
[----:B------:R-:W-:Y:S01]  /*a6280*/  @P4 LOP3.LUT R157, R157, 0x10000000, RZ, 0xfc, !PT ;  /* 0x100000009d9d4812 */ /* 0x000fe200078efcff */
[----:B------:R-:W4:Y:S03]  /*a6290*/  LDL.LU R147, [R1+0x16e8] ;  /* 0x0016e80001937983 */ /* 0x000f260000300800 */
[----:B------:R-:W-:Y:S01]  /*a62a0*/  LOP3.LUT R157, R157, 0xffdfffff, RZ, 0xc0, !PT ;  /* 0xffdfffff9d9d7812 */ /* 0x000fe200078ec0ff */
[----:B------:R-:W4:Y:S03]  /*a62b0*/  LDL.LU R145, [R1+0x2660] ;  /* 0x0026600001917983 */ /* 0x000f260000300800 */
[----:B------:R-:W-:Y:S01]  /*a62c0*/  @P6 LOP3.LUT R157, R157, 0x200000, RZ, 0xfc, !PT ;  /* 0x002000009d9d6812 */ /* 0x000fe200078efcff */
[----:B------:R-:W4:Y:S01]  /*a62d0*/  LDL.LU R146, [R1+0x12e8] ;  /* 0x0012e80001927983 */ /* 0x000f220000300800 */
        /* <DEDUP_REMOVED lines=13> */
[----:B------:R-:W-:Y:S01]  /*a63b0*/  @P6 LOP3.LUT R157, R157, 0x2000000, RZ, 0xfc, !PT ;  /* 0x020000009d9d6812 */ /* 0x000fe200078efcff */
[----:B---3--:R1:W-:Y:S02]  /*a63c0*/  @P2 STG.E desc[UR4][R16.64], R144 ;  /* 0x0000009010002986 */ /* 0x0083e4000c101904 */
[----:B-1----:R-:W-:Y:S02]  /*a63d0*/  IMAD.WIDE R16, R140, 0x4, R6 ;  /* 0x000000048c107825 */ /* 0x002fe400078e0206 */
[----:B------:R-:W3:Y:S04]  /*a63e0*/  LDL.LU R140, [R1+0x2664] ;  /* 0x00266400018c7983 */ /* 0x000ee80000300800 */
[----:B------:R-:W3:Y:S01]  /*a63f0*/  LDL.LU R149, [R1+0x2f4] ;  /* 0x0002f40001957983 */ /* 0x000ee20000300800 */
[----:B------:R-:W-:-:S02]  /*a6400*/  LOP3.LUT P6, RZ, R175, 0x80000, RZ, 0xc0, !PT ;  /* 0x00080000afff7812 */ /* 0x000fc400078cc0ff */
[----:B------:R-:W-:Y:S01]  /*a6410*/  LOP3.LUT R157, R157, 0xfbffffff, RZ, 0xc0, !PT ;  /* 0xfbffffff9d9d7812 */ /* 0x000fe200078ec0ff */
[----:B--2---:R1:W-:Y:S10]  /*a6420*/  @P3 STG.E desc[UR4][R16.64], R143 ;  /* 0x0000008f10003986 */ /* 0x0043f4000c101904 */
[----:B------:R-:W-:Y:S01]  /*a6430*/  @P6 LOP3.LUT R157, R157, 0x4000000, RZ, 0xfc, !PT ;  /* 0x040000009d9d6812 */ /* 0x000fe200078efcff */
[----:B-1----:R-:W2:Y:S01]  /*a6440*/  LDL.LU R143, [R1+0xef8] ;  /* 0x000ef800018f7983 */ /* 0x002ea20000300800 */
[----:B----4-:R-:W-:-:S05]  /*a6450*/  IMAD.WIDE R16, R138, 0x4, R2 ;  /* 0x000000048a107825 */ /* 0x010fca00078e0202 */
[----:B------:R1:W-:Y:S01]  /*a6460*/  @P4 STG.E desc[UR4][R16.64], R141 ;  /* 0x0000008d10004986 */ /* 0x0003e2000c101904 */
[C---:B------:R-:W-:Y:S01]  /*a6470*/  LOP3.LUT P4, RZ, R157.reuse, 0x10000000, RZ, 0xc0, !PT ;  /* 0x100000009dff7812 */ /* 0x040fe2000788c0ff */
[C---:B-1----:R-:W-:Y:S02]  /*a6480*/  IMAD.WIDE R16, R138.reuse, 0x4, R8 ;  /* 0x000000048a107825 */ /* 0x042fe400078e0208 */
[----:B------:R-:W4:Y:S10]  /*a6490*/  LDL.LU R141, [R1+0xaf8] ;  /* 0x000af800018d7983 */ /* 0x000f340000300800 */
[----:B------:R1:W-:Y:S04]  /*a64a0*/  @P4 STG.E desc[UR4][R16.64], R142 ;  /* 0x0000008e10004986 */ /* 0x0003e8000c101904 */
[----:B-1----:R-:W4:Y:S01]  /*a64b0*/  LDL.LU R142, [R1+0x6f8] ;  /* 0x0006f800018e7983 */ /* 0x002f220000300800 */
[----:B------:R-:W-:Y:S01]  /*a64c0*/  LOP3.LUT P4, RZ, R157, 0x8000000, RZ, 0xc0, !PT ;  /* 0x080000009dff7812 */ /* 0x000fe2000788c0ff */
[----:B------:R-:W-:-:S12]  /*a64d0*/  IMAD.WIDE R16, R138, 0x4, R4 ;  /* 0x000000048a107825 */ /* 0x000fd800078e0204 */
[----:B------:R1:W-:Y:S02]  /*a64e0*/  @P4 STG.E desc[UR4][R16.64], R139 ;  /* 0x0000008b10004986 */ /* 0x0003e4000c101904 */
[----:B-1----:R-:W-:Y:S02]  /*a64f0*/  IMAD.WIDE R16, R138, 0x4, R6 ;  /* 0x000000048a107825 */ /* 0x002fe400078e0206 */
[----:B------:R-:W4:Y:S04]  /*a6500*/  LDL.LU R139, [R1+0x2f8] ;  /* 0x0002f800018b7983 */ /* 0x000f280000300800 */
[----:B------:R-:W4:Y:S04]  /*a6510*/  LDL.LU R138, [R1+0x1fec] ;  /* 0x001fec00018a7983 */ /* 0x000f280000300800 */
[----:B------:R-:W4:Y:S01]  /*a6520*/  LDL.LU R144, [R1+0x2668] ;  /* 0x0026680001907983 */ /* 0x000f220000300800 */
[----:B------:R-:W-:-:S02]  /*a6530*/  LOP3.LUT P5, RZ, R175, 0x20000, RZ, 0xc0, !PT ;  /* 0x00020000afff7812 */ /* 0x000fc400078ac0ff */
[----:B------:R-:W-:-:S11]  /*a6540*/  LOP3.LUT P6, RZ, R175, 0x40000, RZ, 0xc0, !PT ;  /* 0x00040000afff7812 */ /* 0x000fd600078cc0ff */
[----:B------:R1:W-:Y:S02]  /*a6550*/  @P5 STG.E desc[UR4][R16.64], R136 ;  /* 0x0000008810005986 */ /* 0x0003e4000c101904 */
        /* <DEDUP_REMOVED lines=27> */
[----:B--2---:R1:W-:Y:S02]  /*a6710*/  @P1 STG.E desc[UR4][R16.64], R143 ;  /* 0x0000008f10001986 */ /* 0x0043e4000c101904 */
[C---:B-1----:R-:W-:Y:S01]  /*a6720*/  IMAD.WIDE R16, R140.reuse, 0x4, R8 ;  /* 0x000000048c107825 */ /* 0x042fe200078e0208 */
[C---:B------:R-:W-:Y:S02]  /*a6730*/  LOP3.LUT P4, RZ, R175.reuse, 0x20000000, RZ, 0xc0, !PT ;  /* 0x20000000afff7812 */ /* 0x040fe4000788c0ff */
[----:B------:R-:W-:Y:S02]  /*a6740*/  LOP3.LUT P5, RZ, R175, 0x40000000, RZ, 0xc0, !PT ;  /* 0x40000000afff7812 */ /* 0x000fe400078ac0ff */
[----:B----4-:R1:W-:Y:S02]  /*a6750*/  @P2 STG.E desc[UR4][R16.64], R141 ;  /* 0x0000008d10002986 */ /* 0x0103e4000c101904 */
[----:B-1----:R-:W-:-:S05]  /*a6760*/  IMAD.WIDE R16, R140, 0x4, R4 ;  /* 0x000000048c107825 */ /* 0x002fca00078e0204 */
[----:B------:R1:W-:Y:S02]  /*a6770*/  @P3 STG.E desc[UR4][R16.64], R142 ;  /* 0x0000008e10003986 */ /* 0x0003e4000c101904 */
[----:B-1----:R-:W-:Y:S02]  /*a6780*/  IMAD.WIDE R16, R140, 0x4, R6 ;  /* 0x000000048c107825 */ /* 0x002fe400078e0206 */
[----:B------:R-:W2:Y:S04]  /*a6790*/  LDL.LU R140, [R1+0x1aec] ;  /* 0x001aec00018c7983 */ /* 0x000ea80000300800 */
[----:B------:R-:W3:Y:S04]  /*a67a0*/  LDL.LU R145, [R1+0x16ec] ;  /* 0x0016ec0001917983 */ /* 0x000ee80000300800 */
[----:B------:R1:W-:Y:S02]  /*a67b0*/  @P4 STG.E desc[UR4][R16.64], R139 ;  /* 0x0000008b10004986 */ /* 0x0003e4000c101904 */
[----:B-1----:R-:W-:-:S05]  /*a67c0*/  IMAD.WIDE R16, R144, 0x4, R2 ;  /* 0x0000000490107825 */ /* 0x002fca00078e0202 */
[----:B------:R1:W-:Y:S04]  /*a67d0*/  @P5 STG.E desc[UR4][R16.64], R138 ;  /* 0x0000008a10005986 */ /* 0x0003e8000c101904 */
[----:B-1----:R-:W4:Y:S01]  /*a67e0*/  LDL.LU R138, [R1+0x12ec] ;  /* 0x0012ec00018a7983 */ /* 0x002f220000300800 */
[C---:B------:R-:W-:Y:S02]  /*a67f0*/  LOP3.LUT P2, RZ, R157.reuse, 0x1, RZ, 0xc0, !PT ;  /* 0x000000019dff7812 */ /* 0x040fe4000784c0ff */
[----:B------:R-:W-:Y:S01]  /*a6800*/  LOP3.LUT R157, R157, 0xffefffff, RZ, 0xc0, !PT ;  /* 0xffefffff9d9d7812 */ /* 0x000fe200078ec0ff */
[----:B------:R-:W4:Y:S04]  /*a6810*/  LDL.LU R146, [R1+0xefc] ;  /* 0x000efc0001927983 */ /* 0x000f280000300800 */
[----:B------:R-:W4:Y:S04]  /*a6820*/  LDL.LU R141, [R1+0xafc] ;  /* 0x000afc00018d7983 */ /* 0x000f280000300800 */
[----:B------:R-:W4:Y:S02]  /*a6830*/  LDL.LU R150, [R1+0x6fc] ;  /* 0x0006fc0001967983 */ /* 0x000f240000300800 */
[----:B------:R-:W-:-:S02]  /*a6840*/  @P2 LOP3.LUT R157, R157, 0x100000, RZ, 0xfc, !PT ;  /* 0x001000009d9d2812 */ /* 0x000fc400078efcff */
[----:B------:R-:W4:Y:S02]  /*a6850*/  LDL.LU R143, [R1+0x266c] ;  /* 0x00266c00018f7983 */ /* 0x000f240000300800 */
[C---:B------:R-:W-:Y:S02]  /*a6860*/  LOP3.LUT P5, RZ, R157.reuse, 0x20, RZ, 0xc0, !PT ;  /* 0x000000209dff7812 */ /* 0x040fe400078ac0ff */
[C---:B------:R-:W-:Y:S01]  /*a6870*/  LOP3.LUT P3, RZ, R157.reuse, 0x2, RZ, 0xc0, !PT ;  /* 0x000000029dff7812 */ /* 0x040fe2000786c0ff */
[----:B------:R-:W4:Y:S01]  /*a6880*/  LDL.LU R142, [R1+0x2fc] ;  /* 0x0002fc00018e7983 */ /* 0x000f220000300800 */
[C---:B------:R-:W-:Y:S02]  /*a6890*/  LOP3.LUT P4, RZ, R157.reuse, 0x4, RZ, 0xc0, !PT ;  /* 0x000000049dff7812 */ /* 0x040fe4000788c0ff */
[----:B------:R-:W-:Y:S01]  /*a68a0*/  LOP3.LUT R157, R157, 0xfffbffff, RZ, 0xc0, !PT ;  /* 0xfffbffff9d9d7812 */ /* 0x000fe200078ec0ff */
[----:B------:R-:W-:Y:S01]  /*a68b0*/  IMAD.WIDE R16, R144, 0x4, R8 ;  /* 0x0000000490107825 */ /* 0x000fe200078e0208 */
[----:B------:R-:W-:Y:S01]  /*a68c0*/  LOP3.LUT P2, RZ, R175, 0x80000000, RZ, 0xc0, !PT ;  /* 0x80000000afff7812 */ /* 0x000fe2000784c0ff */
[----:B------:R-:W4:Y:S04]  /*a68d0*/  LDL.LU R139, [R1+0x2670] ;  /* 0x00267000018b7983 */ /* 0x000f280000300800 */
[----:B------:R-:W-:-:S04]  /*a68e0*/  @P5 LOP3.LUT R157, R157, 0x40000, RZ, 0xfc, !PT ;  /* 0x000400009d9d5812 */ /* 0x000fc800078efcff */
[C---:B------:R-:W-:Y:S02]  /*a68f0*/  LOP3.LUT P5, RZ, R157.reuse, 0x10, RZ, 0xc0, !PT ;  /* 0x000000109dff7812 */ /* 0x040fe400078ac0ff */
[----:B------:R-:W-:-:S11]  /*a6900*/  LOP3.LUT R157, R157, 0xfff7ffff, RZ, 0xc0, !PT ;  /* 0xfff7ffff9d9d7812 */ /* 0x000fd600078ec0ff */
[----:B------:R-:W-:-:S04]  /*a6910*/  @P5 LOP3.LUT R157, R157, 0x80000, RZ, 0xfc, !PT ;  /* 0x000800009d9d5812 */ /* 0x000fc800078efcff */
[C---:B------:R-:W-:Y:S02]  /*a6920*/  LOP3.LUT P6, RZ, R157.reuse, 0x400, RZ, 0xc0, !PT ;  /* 0x000004009dff7812 */ /* 0x040fe400078cc0ff */
[C---:B------:R-:W-:Y:S02]  /*a6930*/  LOP3.LUT P5, RZ, R157.reuse, 0x8, RZ, 0xc0, !PT ;  /* 0x000000089dff7812 */ /* 0x040fe400078ac0ff */
[----:B------:R-:W-:-:S09]  /*a6940*/  LOP3.LUT R157, R157, 0xffffbfff, RZ, 0xc0, !PT ;  /* 0xffffbfff9d9d7812 */ /* 0x000fd200078ec0ff */
[----:B------:R-:W-:-:S04]  /*a6950*/  @P6 LOP3.LUT R157, R157, 0x4000, RZ, 0xfc, !PT ;  /* 0x000040009d9d6812 */ /* 0x000fc800078efcff */
[C---:B------:R-:W-:Y:S02]  /*a6960*/  LOP3.LUT P6, RZ, R157.reuse, 0x200, RZ, 0xc0, !PT ;  /* 0x000002009dff7812 */ /* 0x040fe400078cc0ff */
[----:B------:R-:W-:-:S11]  /*a6970*/  LOP3.LUT R157, R157, 0xffff7fff, RZ, 0xc0, !PT ;  /* 0xffff7fff9d9d7812 */ /* 0x000fd600078ec0ff */
[----:B------:R-:W-:-:S04]  /*a6980*/  @P6 LOP3.LUT R157, R157, 0x8000, RZ, 0xfc, !PT ;  /* 0x000080009d9d6812 */ /* 0x000fc800078efcff */
[C---:B------:R-:W-:Y:S02]  /*a6990*/  LOP3.LUT P6, RZ, R157.reuse, 0x100, RZ, 0xc0, !PT ;  /* 0x000001009dff7812 */ /* 0x040fe400078cc0ff */
[----:B------:R-:W-:-:S11]  /*a69a0*/  LOP3.LUT R157, R157, 0xfffeffff, RZ, 0xc0, !PT ;  /* 0xfffeffff9d9d7812 */ /* 0x000fd600078ec0ff */
[----:B------:R-:W-:-:S04]  /*a69b0*/  @P6 LOP3.LUT R157, R157, 0x10000, RZ, 0xfc, !PT ;  /* 0x000100009d9d6812 */ /* 0x000fc800078efcff */
[C---:B------:R-:W-:Y:S02]  /*a69c0*/  LOP3.LUT P6, RZ, R157.reuse, 0x80, RZ, 0xc0, !PT ;  /* 0x000000809dff7812 */ /* 0x040fe400078cc0ff */
[----:B------:R-:W-:-:S11]  /*a69d0*/  LOP3.LUT R157, R157, 0xfffdffff, RZ, 0xc0, !PT ;  /* 0xfffdffff9d9d7812 */ /* 0x000fd600078ec0ff */
[----:B------:R-:W-:Y:S01]  /*a69e0*/  @P6 LOP3.LUT R157, R157, 0x20000, RZ, 0xfc, !PT ;  /* 0x000200009d9d6812 */ /* 0x000fe200078efcff */
[----:B--2---:R1:W-:Y:S04]  /*a69f0*/  @P2 STG.E desc[UR4][R16.64], R140 ;  /* 0x0000008c10002986 */ /* 0x0043e8000c101904 */
[----:B-1----:R-:W2:Y:S04]  /*a6a00*/  LDL.LU R140, [R1+0x1ff0] ;  /* 0x001ff000018c7983 */ /* 0x002ea80000300800 */
[----:B------:R-:W2:Y:S01]  /*a6a10*/  LDL.LU R148, [R1+0x1af0] ;  /* 0x001af00001947983 */ /* 0x000ea20000300800 */
[----:B------:R-:W-:Y:S01]  /*a6a20*/  LOP3.LUT P2, RZ, R157, 0x100000, RZ, 0xc0, !PT ;  /* 0x001000009dff7812 */ /* 0x000fe2000784c0ff */
[----:B------:R-:W-:-:S02]  /*a6a30*/  IMAD.WIDE R16, R144, 0x4, R4 ;  /* 0x0000000490107825 */ /* 0x000fc400078e0204 */
[----:B------:R-:W2:Y:S10]  /*a6a40*/  LDL.LU R147, [R1+0x16f0] ;  /* 0x0016f00001937983 */ /* 0x000eb40000300800 */
[----:B---3--:R1:W-:Y:S02]  /*a6a50*/  @P2 STG.E desc[UR4][R16.64], R145 ;  /* 0x0000009110002986 */ /* 0x0083e4000c101904 */
[----:B-1----:R-:W-:-:S05]  /*a6a60*/  IMAD.WIDE R16, R144, 0x4, R6 ;  /* 0x0000000490107825 */ /* 0x002fca00078e0206 */
[----:B----4-:R1:W-:Y:S04]  /*a6a70*/  @P3 STG.E desc[UR4][R16.64], R138 ;  /* 0x0000008a10003986 */ /* 0x0103e8000c101904 */
[----:B-1----:R-:W3:Y:S01]  /*a6a80*/  LDL.LU R138, [R1+0x12f0] ;  /* 0x0012f000018a7983 */ /* 0x002ee20000300800 */
[----:B------:R-:W-:Y:S01]  /*a6a90*/  IMAD.WIDE R16, R143, 0x4, R2 ;  /* 0x000000048f107825 */ /* 0x000fe200078e0202 */
[----:B------:R-:W-:Y:S02]  /*a6aa0*/  LOP3.LUT P6, RZ, R157, 0x40, RZ, 0xc0, !PT ;  /* 0x000000409dff7812 */ /* 0x000fe400078cc0ff */
[----:B------:R-:W4:Y:S04]  /*a6ab0*/  LDL.LU R144, [R1+0x2674] ;  /* 0x0026740001907983 */ /* 0x000f280000300800 */
[----:B------:R1:W-:Y:S04]  /*a6ac0*/  @P4 STG.E desc[UR4][R16.64], R146 ;  /* 0x0000009210004986 */ /* 0x0003e8000c101904 */
[----:B------:R-:W4:Y:S04]  /*a6ad0*/  LDL.LU R145, [R1+0xf00] ;  /* 0x000f000001917983 */ /* 0x000f280000300800 */
[----:B------:R-:W4:Y:S01]  /*a6ae0*/  LDL.LU R15, [R1+0x3170] ;  /* 0x00317000010f7983 */ /* 0x000f220000300800 */
[----:B-1----:R-:W-:-:S03]  /*a6af0*/  IMAD.WIDE R16, R143, 0x4, R8 ;  /* 0x000000048f107825 */ /* 0x002fc600078e0208 */
[----:B------:R-:W4:Y:S04]  /*a6b00*/  LDL.LU R146, [R1+0xb00] ;  /* 0x000b000001927983 */ /* 0x000f280000300800 */
[----:B------:R1:W-:Y:S01]  /*a6b10*/  @P5 STG.E desc[UR4][R16.64], R141 ;  /* 0x0000008d10005986 */ /* 0x0003e2000c101904 */
[----:B------:R-:W-:Y:S01]  /*a6b20*/  LOP3.LUT P5, RZ, R157, 0x80000, RZ, 0xc0, !PT ;  /* 0x000800009dff7812 */ /* 0x000fe200078ac0ff */
[----:B-1----:R-:W-:Y:S02]  /*a6b30*/  IMAD.WIDE R16, R143, 0x4, R4 ;  /* 0x000000048f107825 */ /* 0x002fe400078e0204 */
[----:B------:R-:W4:Y:S10]  /*a6b40*/  LDL R141, [R1+0x2678] ;  /* 0x00267800018d7983 */ /* 0x000f340000100800 */
[----:B------:R1:W-:Y:S01]  /*a6b50*/  @P5 STG.E desc[UR4][R16.64], R150 ;  /* 0x0000009610005986 */ /* 0x0003e2000c101904 */
[----:B------:R-:W-:Y:S01]  /*a6b60*/  LOP3.LUT P5, RZ, R157, 0x40000, RZ, 0xc0, !PT ;  /* 0x000400009dff7812 */ /* 0x000fe200078ac0ff */
[----:B-1----:R-:W-:-:S02]  /*a6b70*/  IMAD.WIDE R16, R143, 0x4, R6 ;  /* 0x000000048f107825 */ /* 0x002fc400078e0206 */
[----:B------:R-:W4:Y:S10]  /*a6b80*/  LDL.LU R143, [R1+0x700] ;  /* 0x00070000018f7983 */ /* 0x000f340000300800 */
[----:B------:R1:W-:Y:S02]  /*a6b90*/  @P5 STG.E desc[UR4][R16.64], R142 ;  /* 0x0000008e10005986 */ /* 0x0003e4000c101904 */
[----:B-1----:R-:W-:-:S02]  /*a6ba0*/  IMAD.WIDE R16, R139, 0x4, R2 ;  /* 0x000000048b107825 */ /* 0x002fc400078e0202 */
[----:B------:R-:W4:Y:S04]  /*a6bb0*/  LDL.LU R142, [R1+0x300] ;  /* 0x00030000018e7983 */ /* 0x000f280000300800 */
[----:B--2---:R1:W-:Y:S01]  /*a6bc0*/  @P6 STG.E desc[UR4][R16.64], R140 ;  /* 0x0000008c10006986 */ /* 0x0043e2000c101904 */
[----:B------:R-:W-:Y:S01]  /*a6bd0*/  LOP3.LUT P6, RZ, R157, 0x20000, RZ, 0xc0, !PT ;  /* 0x000200009dff7812 */ /* 0x000fe200078cc0ff */
[----:B-1----:R-:W-:Y:S02]  /*a6be0*/  IMAD.WIDE R16, R139, 0x4, R8 ;  /* 0x000000048b107825 */ /* 0x002fe400078e0208 */
[----:B------:R-:W2:Y:S10]  /*a6bf0*/  LDL.LU R140, [R1+0x1ff4] ;  /* 0x001ff400018c7983 */ /* 0x000eb40000300800 */
[----:B------:R1:W-:Y:S01]  /*a6c00*/  @P6 STG.E desc[UR4][R16.64], R148 ;  /* 0x0000009410006986 */ /* 0x0003e2000c101904 */
[----:B------:R-:W-:Y:S01]  /*a6c10*/  LOP3.LUT P6, RZ, R157, 0x10000, RZ, 0xc0, !PT ;  /* 0x000100009dff7812 */ /* 0x000fe200078cc0ff */
[----:B-1----:R-:W-:-:S12]  /*a6c20*/  IMAD.WIDE R16, R139, 0x4, R4 ;  /* 0x000000048b107825 */ /* 0x002fd800078e0204 */
[----:B------:R1:W-:Y:S01]  /*a6c30*/  @P6 STG.E desc[UR4][R16.64], R147 ;  /* 0x0000009310006986 */ /* 0x0003e2000c101904 */
[----:B------:R-:W-:Y:S01]  /*a6c40*/  LOP3.LUT P6, RZ, R157, 0x8000, RZ, 0xc0, !PT ;  /* 0x000080009dff7812 */ /* 0x000fe200078cc0ff */
[----:B-1----:R-:W-:Y:S02]  /*a6c50*/  IMAD.WIDE R16, R139, 0x4, R6 ;  /* 0x000000048b107825 */ /* 0x002fe400078e0206 */
[----:B------:R-:W2:Y:S10]  /*a6c60*/  LDL.LU R139, [R1+0x1af4] ;  /* 0x001af400018b7983 */ /* 0x000eb40000300800 */
[----:B---3--:R1:W-:Y:S04]  /*a6c70*/  @P6 STG.E desc[UR4][R16.64], R138 ;  /* 0x0000008a10006986 */ /* 0x0083e8000c101904 */
[----:B-1----:R-:W3:Y:S01]  /*a6c80*/  LDL.LU R138, [R1+0x16f4] ;  /* 0x0016f400018a7983 */ /* 0x002ee20000300800 */
[----:B------:R-:W-:-:S02]  /*a6c90*/  LOP3.LUT P6, RZ, R157, 0x4000, RZ, 0xc0, !PT ;  /* 0x000040009dff7812 */ /* 0x000fc400078cc0ff */
[C---:B------:R-:W-:Y:S01]  /*a6ca0*/  LOP3.LUT P0, RZ, R157.reuse, 0x800, RZ, 0xc0, !PT ;  /* 0x000008009dff7812 */ /* 0x040fe2000780c0ff */
[----:B----4-:R-:W-:Y:S01]  /*a6cb0*/  IMAD.WIDE R16, R144, 0x4, R2 ;  /* 0x0000000490107825 */ /* 0x010fe200078e0202 */
[----:B------:R-:W-:-:S03]  /*a6cc0*/  LOP3.LUT P2, RZ, R157, 0x1000, RZ, 0xc0, !PT ;  /* 0x000010009dff7812 */ /* 0x000fc6000784c0ff */
[----:B------:R-:W-:-:S04]  /*a6cd0*/  IMAD.WIDE R18, R144, 0x4, R8 ;  /* 0x0000000490127825 */ /* 0x000fc800078e0208 */
[----:B------:R-:W-:Y:S02]  /*a6ce0*/  VIADD R0, R10, 0x183 ;  /* 0x000001830a007836 */ /* 0x000fe40000000000 */
[----:B------:R1:W-:Y:S04]  /*a6cf0*/  @P6 STG.E desc[UR4][R16.64], R145 ;  /* 0x0000009110006986 */ /* 0x0003e8000c101904 */
[----:B------:R4:W-:Y:S01]  /*a6d00*/  @P0 STG.E desc[UR4][R18.64], R146 ;  /* 0x0000009212000986 */ /* 0x0009e2000c101904 */
[----:B------:R-:W-:Y:S01]  /*a6d10*/  ISETP.GE.AND P0, PT, R0, UR7, PT ;  /* 0x0000000700007c0c */ /* 0x000fe2000bf06270 */
[----:B------:R-:W-:Y:S02]  /*a6d20*/  VIADD R0, R10, 0x184 ;  /* 0x000001840a007836 */ /* 0x000fe40000000000 */
[----:B-1----:R-:W-:Y:S01]  /*a6d30*/  IMAD.WIDE R16, R144, 0x4, R4 ;  /* 0x0000000490107825 */ /* 0x002fe200078e0204 */
[----:B------:R-:W-:-:S02]  /*a6d40*/  LOP3.LUT P1, RZ, R155, 0x4, RZ, 0xc0, !PT ;  /* 0x000000049bff7812 */ /* 0x000fc4000782c0ff */
[----:B------:R-:W-:-:S07]  /*a6d50*/  LOP3.LUT R155, R155, 0xfffffffd, RZ, 0xc0, !PT ;  /* 0xfffffffd9b9b7812 */ /* 0x000fce00078ec0ff */
[----:B------:R-:W-:Y:S01]  /*a6d60*/  @P0 LOP3.LUT R155, R155, 0x2, RZ, 0xfc, !PT ;  /* 0x000000029b9b0812 */ /* 0x000fe200078efcff */
[----:B------:R1:W-:Y:S01]  /*a6d70*/  @P2 STG.E desc[UR4][R16.64], R143 ;  /* 0x0000008f10002986 */ /* 0x0003e2000c101904 */
[----:B------:R-:W-:Y:S01]  /*a6d80*/  ISETP.GE.AND P2, PT, R0, UR7, PT ;  /* 0x0000000700007c0c */ /* 0x000fe2000bf46270 */
[C---:B------:R-:W-:Y:S01]  /*a6d90*/  VIADD R0, R10.reuse, 0x186 ;  /* 0x000001860a007836 */ /* 0x040fe20000000000 */
[----:B------:R-:W-:Y:S02]  /*a6da0*/  LOP3.LUT R155, R155, 0xfffffffe, RZ, 0xc0, !PT ;  /* 0xfffffffe9b9b7812 */ /* 0x000fe400078ec0ff */
[----:B------:R-:W-:Y:S01]  /*a6db0*/  ISETP.LT.AND P1, PT, R13, R15, !P1 ;  /* 0x0000000f0d00720c */ /* 0x000fe20004f21270 */
[----:B------:R-:W-:Y:S01]  /*a6dc0*/  VIADD R15, R10, 0x185 ;  /* 0x000001850a0f7836 */ /* 0x000fe20000000000 */
[----:B------:R-:W-:-:S07]  /*a6dd0*/  LOP3.LUT P3, RZ, R157, 0x2000, RZ, 0xc0, !PT ;  /* 0x000020009dff7812 */ /* 0x000fce000786c0ff */
[----:B------:R-:W-:Y:S02]  /*a6de0*/  @P2 LOP3.LUT R155, R155, 0x1, RZ, 0xfc, !PT ;  /* 0x000000019b9b2812 */ /* 0x000fe400078efcff */
[----:B------:R-:W-:Y:S02]  /*a6df0*/  ISETP.GE.AND P2, PT, R0, UR7, PT ;  /* 0x0000000700007c0c */ /* 0x000fe4000bf46270 */
[C---:B------:R-:W-:Y:S02]  /*a6e00*/  LOP3.LUT P4, RZ, R159.reuse, 0x800, RZ, 0xc0, !PT ;  /* 0x000008009fff7812 */ /* 0x040fe4000788c0ff */
[----:B------:R-:W-:Y:S02]  /*a6e10*/  LOP3.LUT P5, RZ, R159, 0x10000, RZ, 0xc0, !PT ;  /* 0x000100009fff7812 */ /* 0x000fe400078ac0ff */
[----:B------:R-:W-:Y:S01]  /*a6e20*/  ISETP.GE.AND P0, PT, R15, UR7, PT ;  /* 0x000000070f007c0c */ /* 0x000fe2000bf06270 */
[----:B------:R-:W-:Y:S01]  /*a6e30*/  VIADD R15, R10, 0x187 ;  /* 0x000001870a0f7836 */ /* 0x000fe20000000000 */
[----:B------:R-:W-:Y:S01]  /*a6e40*/  LOP3.LUT R155, R155, 0xfffffff7, RZ, 0xc0, !PT ;  /* 0xfffffff79b9b7812 */ /* 0x000fe200078ec0ff */
[----:B----4-:R-:W-:-:S04]  /*a6e50*/  IMAD.WIDE R18, R144, 0x4, R6 ;  /* 0x0000000490127825 */ /* 0x010fc800078e0206 */
[----:B------:R-:W-:Y:S01]  /*a6e60*/  @P2 LOP3.LUT R155, R155, 0x8, RZ, 0xfc, !PT ;  /* 0x000000089b9b2812 */ /* 0x000fe200078efcff */
[----:B------:R-:W-:Y:S01]  /*a6e70*/  IMAD.WIDE R20, R141, 0x4, R2 ;  /* 0x000000048d147825 */ /* 0x000fe200078e0202 */
[----:B------:R-:W-:-:S03]  /*a6e80*/  ISETP.GE.AND P2, PT, R15, UR7, PT ;  /* 0x000000070f007c0c */ /* 0x000fc6000bf46270 */
[C---:B------:R-:W-:Y:S01]  /*a6e90*/  IMAD.WIDE R8, R141.reuse, 0x4, R8 ;  /* 0x000000048d087825 */ /* 0x040fe200078e0208 */
[----:B------:R4:W-:Y:S03]  /*a6ea0*/  @P3 STG.E desc[UR4][R18.64], R142 ;  /* 0x0000008e12003986 */ /* 0x0009e6000c101904 */
[----:B-1----:R-:W-:-:S04]  /*a6eb0*/  IMAD.WIDE R16, R141, 0x4, R4 ;  /* 0x000000048d107825 */ /* 0x002fc800078e0204 */
[C---:B------:R-:W-:Y:S01]  /*a6ec0*/  VIADD R0, R10.reuse, 0x188 ;  /* 0x000001880a007836 */ /* 0x040fe20000000000 */
[----:B------:R-:W-:Y:S01]  /*a6ed0*/  LOP3.LUT R155, R155, 0xffffffef, RZ, 0xc0, !PT ;  /* 0xffffffef9b9b7812 */ /* 0x000fe200078ec0ff */
[----:B------:R-:W-:-:S03]  /*a6ee0*/  VIADD R24, R10, 0x189 ;  /* 0x000001890a187836 */ /* 0x000fc60000000000 */
[----:B------:R-:W-:Y:S02]  /*a6ef0*/  @P2 LOP3.LUT R155, R155, 0x10, RZ, 0xfc, !PT ;  /* 0x000000109b9b2812 */ /* 0x000fe400078efcff */
[----:B------:R-:W-:Y:S02]  /*a6f00*/  ISETP.GE.AND P3, PT, R24, UR7, PT ;  /* 0x0000000718007c0c */ /* 0x000fe4000bf66270 */
[----:B------:R-:W-:Y:S01]  /*a6f10*/  LOP3.LUT R155, R155, 0xffffffdf, RZ, 0xc0, !PT ;  /* 0xffffffdf9b9b7812 */ /* 0x000fe200078ec0ff */
[C---:B------:R-:W-:Y:S02]  /*a6f20*/  VIADD R25, R10.reuse, 0x18a ;  /* 0x0000018a0a197836 */ /* 0x040fe40000000000 */
[C---:B------:R-:W-:Y:S02]  /*a6f30*/  VIADD R26, R10.reuse, 0x18b ;  /* 0x0000018b0a1a7836 */ /* 0x040fe40000000000 */
[----:B------:R-:W-:-:S03]  /*a6f40*/  VIADD R27, R10, 0x18c ;  /* 0x0000018c0a1b7836 */ /* 0x000fc60000000000 */
[----:B------:R-:W-:Y:S01]  /*a6f50*/  ISETP.GE.AND P2, PT, R26, UR7, PT ;  /* 0x000000071a007c0c */ /* 0x000fe2000bf46270 */
[C---:B------:R-:W-:Y:S02]  /*a6f60*/  VIADD R23, R10.reuse, 0x18d ;  /* 0x0000018d0a177836 */ /* 0x040fe40000000000 */
[C---:B------:R-:W-:Y:S02]  /*a6f70*/  VIADD R22, R10.reuse, 0x18e ;  /* 0x0000018e0a167836 */ /* 0x040fe40000000000 */
[C---:B----4-:R-:W-:Y:S02]  /*a6f80*/  VIADD R19, R10.reuse, 0x191 ;  /* 0x000001910a137836 */ /* 0x050fe40000000000 */
[C---:B------:R-:W-:Y:S02]  /*a6f90*/  VIADD R18, R10.reuse, 0x192 ;  /* 0x000001920a127836 */ /* 0x040fe40000000000 */
[----:B------:R-:W-:Y:S01]  /*a6fa0*/  VIADD R15, R10, 0x195 ;  /* 0x000001950a0f7836 */ /* 0x000fe20000000000 */
[----:B--2---:R1:W-:Y:S04]  /*a6fb0*/  @P4 STG.E desc[UR4][R20.64], R140 ;  /* 0x0000008c14004986 */ /* 0x0043e8000c101904 */
[----:B------:R2:W-:Y:S04]  /*a6fc0*/  @P5 STG.E desc[UR4][R8.64], R139 ;  /* 0x0000008b08005986 */ /* 0x0005e8000c101904 */
[----:B---3--:R3:W-:Y:S01]  /*a6fd0*/  @P1 STG.E desc[UR4][R16.64], R138 ;  /* 0x0000008a10001986 */ /* 0x0087e2000c101904 */
[----:B------:R-:W-:-:S13]  /*a6fe0*/  ISETP.GE.AND P1, PT, R0, UR7, PT ;  /* 0x0000000700007c0c */ /* 0x000fda000bf26270 */
[----:B------:R-:W-:Y:S02]  /*a6ff0*/  @P1 LOP3.LUT R155, R155, 0x20, RZ, 0xfc, !PT ;  /* 0x000000209b9b1812 */ /* 0x000fe400078efcff */
[----:B------:R-:W-:Y:S02]  /*a7000*/  ISETP.GE.AND P1, PT, R25, UR7, PT ;  /* 0x0000000719007c0c */ /* 0x000fe4000bf26270 */
[----:B------:R-:W-:-:S04]  /*a7010*/  LOP3.LUT R155, R155, 0xffffffbf, RZ, 0xc0, !PT ;  /* 0xffffffbf9b9b7812 */ /* 0x000fc800078ec0ff */
[----:B------:R-:W-:-:S04]  /*a7020*/  @P3 LOP3.LUT R155, R155, 0x40, RZ, 0xfc, !PT ;  /* 0x000000409b9b3812 */ /* 0x000fc800078efcff */
[----:B------:R-:W-:-:S04]  /*a7030*/  LOP3.LUT R155, R155, 0xffffff7f, RZ, 0xc0, !PT ;  /* 0xffffff7f9b9b7812 */ /* 0x000fc800078ec0ff */
[----:B------:R-:W-:Y:S02]  /*a7040*/  @P1 LOP3.LUT R155, R155, 0x80, RZ, 0xfc, !PT ;  /* 0x000000809b9b1812 */ /* 0x000fe400078efcff */
[----:B------:R-:W-:Y:S02]  /*a7050*/  ISETP.GE.AND P3, PT, R27, UR7, PT ;  /* 0x000000071b007c0c */ /* 0x000fe4000bf66270 */
[----:B------:R-:W-:-:S04]  /*a7060*/  LOP3.LUT R155, R155, 0xfffffeff, RZ, 0xc0, !PT ;  /* 0xfffffeff9b9b7812 */ /* 0x000fc800078ec0ff */
[----:B------:R-:W-:Y:S02]  /*a7070*/  @P2 LOP3.LUT R155, R155, 0x100, RZ, 0xfc, !PT ;  /* 0x000001009b9b2812 */ /* 0x000fe400078efcff */
[----:B------:R-:W-:Y:S02]  /*a7080*/  ISETP.GE.AND P1, PT, R23, UR7, PT ;  /* 0x0000000717007c0c */ /* 0x000fe4000bf26270 */
[----:B------:R-:W-:-:S04]  /*a7090*/  LOP3.LUT R155, R155, 0xfffffdff, RZ, 0xc0, !PT ;  /* 0xfffffdff9b9b7812 */ /* 0x000fc800078ec0ff */
[----:B------:R-:W-:Y:S02]  /*a70a0*/  @P3 LOP3.LUT R155, R155, 0x200, RZ, 0xfc, !PT ;  /* 0x000002009b9b3812 */ /* 0x000fe400078efcff */
[----:B------:R-:W-:Y:S02]  /*a70b0*/  ISETP.GE.AND P2, PT, R22, UR7, PT ;  /* 0x0000000716007c0c */ /* 0x000fe4000bf46270 */
[----:B------:R-:W-:Y:S01]  /*a70c0*/  LOP3.LUT R155, R155, 0xfffffbff, RZ, 0xc0, !PT ;  /* 0xfffffbff9b9b7812 */ /* 0x000fe200078ec0ff */
[----:B-1----:R-:W-:-:S03]  /*a70d0*/  VIADD R21, R10, 0x18f ;  /* 0x0000018f0a157836 */ /* 0x002fc60000000000 */
[----:B------:R-:W-:Y:S02]  /*a70e0*/  @P1 LOP3.LUT R155, R155, 0x400, RZ, 0xfc, !PT ;  /* 0x000004009b9b1812 */ /* 0x000fe400078efcff */
[----:B------:R-:W-:Y:S02]  /*a70f0*/  ISETP.GE.AND P3, PT, R21, UR7, PT ;  /* 0x0000000715007c0c */ /* 0x000fe4000bf66270 */
[----:B------:R-:W-:Y:S01]  /*a7100*/  LOP3.LUT R155, R155, 0xfffff7ff, RZ, 0xc0, !PT ;  /* 0xfffff7ff9b9b7812 */ /* 0x000fe200078ec0ff */
[----:B------:R-:W-:-:S03]  /*a7110*/  VIADD R20, R10, 0x190 ;  /* 0x000001900a147836 */ /* 0x000fc60000000000 */
        /* <DEDUP_REMOVED lines=8> */
[----:B------:R-:W-:-:S04]  /*a71a0*/  LOP3.LUT R155, R155, 0xffffbfff, RZ, 0xc0, !PT ;  /* 0xffffbfff9b9b7812 */ /* 0x000fc800078ec0ff */
[----:B------:R-:W-:Y:S01]  /*a71b0*/  @P2 LOP3.LUT R155, R155, 0x4000, RZ, 0xfc, !PT ;  /* 0x000040009b9b2812 */ /* 0x000fe200078efcff */
[C---:B------:R-:W-:Y:S02]  /*a71c0*/  VIADD R0, R10.reuse, 0x198 ;  /* 0x000001980a007836 */ /* 0x040fe40000000000 */
[C---:B--2---:R-:W-:Y:S01]  /*a71d0*/  VIADD R8, R10.reuse, 0x197 ;  /* 0x000001970a087836 */ /* 0x044fe20000000000 */
[----:B------:R-:W-:Y:S01]  /*a71e0*/  LOP3.LUT R155, R155, 0xffff7fff, RZ, 0xc0, !PT ;  /* 0xffff7fff9b9b7812 */ /* 0x000fe200078ec0ff */
[C---:B------:R-:W-:Y:S02]  /*a71f0*/  VIADD R9, R10.reuse, 0x196 ;  /* 0x000001960a097836 */ /* 0x040fe40000000000 */
[C---:B---3--:R-:W-:Y:S02]  /*a7200*/  VIADD R16, R10.reuse, 0x194 ;  /* 0x000001940a107836 */ /* 0x048fe40000000000 */
[----:B------:R-:W-:Y:S01]  /*a7210*/  VIADD R17, R10, 0x193 ;  /* 0x000001930a117836 */ /* 0x000fe20000000000 */
[----:B------:R-:W-:-:S02]  /*a7220*/  @P3 LOP3.LUT R155, R155, 0x8000, RZ, 0xfc, !PT ;  /* 0x000080009b9b3812 */ /* 0x000fc400078efcff */
[----:B------:R-:W-:Y:S02]  /*a7230*/  ISETP.GE.AND P2, PT, R16, UR7, PT ;  /* 0x0000000710007c0c */ /* 0x000fe4000bf46270 */
[----:B------:R-:W-:Y:S02]  /*a7240*/  ISETP.GE.AND P1, PT, R17, UR7, PT ;  /* 0x0000000711007c0c */ /* 0x000fe4000bf26270 */
[----:B------:R-:W-:Y:S02]  /*a7250*/  ISETP.GE.AND P3, PT, R15, UR7, PT ;  /* 0x000000070f007c0c */ /* 0x000fe4000bf66270 */
[----:B------:R-:W-:Y:S02]  /*a7260*/  ISETP.GE.AND P4, PT, R9, UR7, PT ;  /* 0x0000000709007c0c */ /* 0x000fe4000bf86270 */
[----:B------:R-:W-:Y:S02]  /*a7270*/  ISETP.GE.AND P5, PT, R8, UR7, PT ;  /* 0x0000000708007c0c */ /* 0x000fe4000bfa6270 */
[----:B------:R-:W-:Y:S01]  /*a7280*/  ISETP.GE.AND P6, PT, R0, UR7, PT ;  /* 0x0000000700007c0c */ /* 0x000fe2000bfc6270 */
[----:B------:R-:W2:Y:S04]  /*a7290*/  LDL.LU R148, [R1+0x12f4] ;  /* 0x0012f40001947983 */ /* 0x000ea80000300800 */
[----:B------:R-:W3:Y:S04]  /*a72a0*/  LDL.LU R147, [R1+0xf04] ;  /* 0x000f040001937983 */ /* 0x000ee80000300800 */
[----:B------:R-:W4:Y:S04]  /*a72b0*/  LDL.LU R139, [R1+0xb04] ;  /* 0x000b0400018b7983 */ /* 0x000f280000300800 */
[----:B------:R-:W4:Y:S04]  /*a72c0*/  LDL.LU R145, [R1+0x704] ;  /* 0x0007040001917983 */ /* 0x000f280000300800 */
[----:B------:R-:W3:Y:S04]  /*a72d0*/  LDL.LU R140, [R1+0x267c] ;  /* 0x00267c00018c7983 */ /* 0x000ee80000300800 */
[----:B------:R-:W4:Y:S04]  /*a72e0*/  LDL.LU R143, [R1+0x304] ;  /* 0x00030400018f7983 */ /* 0x000f280000300800 */
[----:B------:R-:W4:Y:S04]  /*a72f0*/  LDL.LU R138, [R1+0x1ff8] ;  /* 0x001ff800018a7983 */ /* 0x000f280000300800 */
[----:B------:R-:W4:Y:S04]  /*a7300*/  LDL.LU R144, [R1+0x1af8] ;  /* 0x001af80001907983 */ /* 0x000f280000300800 */
[----:B------:R-:W4:Y:S01]  /*a7310*/  LDL.LU R142, [R1+0x2680] ;  /* 0x00268000018e7983 */ /* 0x000f220000300800 */
[----:B------:R-:W-:Y:S01]  /*a7320*/  IMAD.WIDE R8, R141, 0x4, R6 ;  /* 0x000000048d087825 */ /* 0x000fe200078e0206 */
[----:B------:R-:W-:-:S02]  /*a7330*/  LOP3.LUT R157, R157, 0xfffdffff, RZ, 0xc0, !PT ;  /* 0xfffdffff9d9d7812 */ /* 0x000fc400078ec0ff */
[----:B------:R-:W4:Y:S02]  /*a7340*/  LDL.LU R141, [R1+0x16f8] ;  /* 0x0016f800018d7983 */ /* 0x000f240000300800 */
[----:B------:R-:W-:Y:S02]  /*a7350*/  @P3 LOP3.LUT R157, R157, 0x20000, RZ, 0xfc, !PT ;  /* 0x000200009d9d3812 */ /* 0x000fe400078efcff */
[----:B------:R-:W4:Y:S01]  /*a7360*/  LDL.LU R146, [R1+0x2684] ;  /* 0x0026840001927983 */ /* 0x000f220000300800 */
[----:B------:R-:W-:Y:S02]  /*a7370*/  LOP3.LUT P3, RZ, R155, 0x1, RZ, 0xc0, !PT ;  /* 0x000000019bff7812 */ /* 0x000fe4000786c0ff */
[----:B------:R-:W-:-:S04]  /*a7380*/  LOP3.LUT R157, R157, 0xfffeffff, RZ, 0xc0, !PT ;  /* 0xfffeffff9d9d7812 */ /* 0x000fc800078ec0ff */
[----:B------:R-:W-:Y:S02]  /*a7390*/  @P4 LOP3.LUT R157, R157, 0x10000, RZ, 0xfc, !PT ;  /* 0x000100009d9d4812 */ /* 0x000fe400078efcff */
[----:B------:R-:W-:Y:S02]  /*a73a0*/  LOP3.LUT P4, RZ, R155, 0x2, RZ, 0xc0, !PT ;  /* 0x000000029bff7812 */ /* 0x000fe4000788c0ff */
[----:B------:R-:W-:-:S04]  /*a73b0*/  LOP3.LUT R157, R157, 0xffff7fff, RZ, 0xc0, !PT ;  /* 0xffff7fff9d9d7812 */ /* 0x000fc800078ec0ff */
[----:B------:R-:W-:Y:S02]  /*a73c0*/  @P5 LOP3.LUT R157, R157, 0x8000, RZ, 0xfc, !PT ;  /* 0x000080009d9d5812 */ /* 0x000fe400078efcff */
[----:B------:R-:W-:Y:S02]  /*a73d0*/  LOP3.LUT P5, RZ, R155, 0x4, RZ, 0xc0, !PT ;  /* 0x000000049bff7812 */ /* 0x000fe400078ac0ff */
[----:B------:R-:W-:Y:S02]  /*a73e0*/  LOP3.LUT R157, R157, 0xffffbfff, RZ, 0xc0, !PT ;  /* 0xffffbfff9d9d7812 */ /* 0x000fe400078ec0ff */
[----:B------:R-:W-:Y:S02]  /*a73f0*/  ISETP.LT.AND P5, PT, R14, UR6, !P5 ;  /* 0x000000060e007c0c */ /* 0x000fe4000efa1270 */
[----:B------:R-:W-:-:S11]  /*a7400*/  @P6 LOP3.LUT R157, R157, 0x4000, RZ, 0xfc, !PT ;  /* 0x000040009d9d6812 */ /* 0x000fd600078efcff */
[----:B--2---:R1:W-:Y:S01]  /*a7410*/  @P5 STG.E desc[UR4][R8.64], R148 ;  /* 0x0000009408005986 */ /* 0x0043e2000c101904 */
[----:B------:R-:W-:-:S03]  /*a7420*/  ISETP.LT.AND P5, PT, R11, UR6, !P4 ;  /* 0x000000060b007c0c */ /* 0x000fc6000e7a1270 */
[----:B-1----:R-:W2:Y:S01]  /*a7430*/  LDL.LU R148, [R1+0x12f8] ;  /* 0x0012f80001947983 */ /* 0x002ea20000300800 */
[----:B---3--:R-:W-:-:S09]  /*a7440*/  IMAD.WIDE R8, R140, 0x4, R2 ;  /* 0x000000048c087825 */ /* 0x008fd200078e0202 */
[----:B------:R1:W-:Y:S01]  /*a7450*/  @P5 STG.E desc[UR4][R8.64], R147 ;  /* 0x0000009308005986 */ /* 0x0003e2000c101904 */
[----:B------:R-:W-:Y:S01]  /*a7460*/  ISETP.LT.AND P5, PT, R12, UR6, !P4 ;  /* 0x000000060c007c0c */ /* 0x000fe2000e7a1270 */
[----:B-1----:R-:W-:-:S12]  /*a7470*/  IMAD.WIDE R8, R140, 0x4, R152 ;  /* 0x000000048c087825 */ /* 0x002fd800078e0298 */
[----:B----4-:R1:W-:Y:S04]  /*a7480*/  @P5 STG.E desc[UR4][R8.64], R139 ;  /* 0x0000008b08005986 */ /* 0x0103e8000c101904 */
[----:B-1----:R-:W3:Y:S01]  /*a7490*/  LDL.LU R139, [R1+0xf08] ;  /* 0x000f0800018b7983 */ /* 0x002ee20000300800 */
[----:B------:R-:W-:-:S03]  /*a74a0*/  ISETP.LT.AND P5, PT, R13, UR6, !P4 ;  /* 0x000000060d007c0c */ /* 0x000fc6000e7a1270 */
[----:B------:R-:W4:Y:S01]  /*a74b0*/  LDL.LU R147, [R1+0xb08] ;  /* 0x000b080001937983 */ /* 0x000f220000300800 */
[----:B------:R-:W-:Y:S01]  /*a74c0*/  IMAD.WIDE R8, R140, 0x4, R4 ;  /* 0x000000048c087825 */ /* 0x000fe200078e0204 */
[----:B------:R-:W-:-:S08]  /*a74d0*/  ISETP.LT.AND P4, PT, R14, UR6, !P4 ;  /* 0x000000060e007c0c */ /* 0x000fd0000e781270 */
[----:B------:R1:W-:Y:S04]  /*a74e0*/  @P5 STG.E desc[UR4][R8.64], R145 ;  /* 0x0000009108005986 */ /* 0x0003e8000c101904 */
[----:B-1----:R-:W4:Y:S01]  /*a74f0*/  LDL.LU R145, [R1+0x708] ;  /* 0x0007080001917983 */ /* 0x002f220000300800 */
[----:B------:R-:W-:-:S03]  /*a7500*/  IMAD.WIDE R8, R140, 0x4, R6 ;  /* 0x000000048c087825 */ /* 0x000fc600078e0206 */
[----:B------:R-:W4:Y:S04]  /*a7510*/  LDL.LU R140, [R1+0x2688] ;  /* 0x00268800018c7983 */ /* 0x000f280000300800 */
[----:B------:R1:W-:Y:S01]  /*a7520*/  @P4 STG.E desc[UR4][R8.64], R143 ;  /* 0x0000008f08004986 */ /* 0x0003e2000c101904 */
[----:B------:R-:W-:Y:S01]  /*a7530*/  ISETP.LT.AND P4, PT, R11, UR6, !P3 ;  /* 0x000000060b007c0c */ /* 0x000fe2000df81270 */
[----:B-1----:R-:W-:Y:S02]  /*a7540*/  IMAD.WIDE R8, R142, 0x4, R2 ;  /* 0x000000048e087825 */ /* 0x002fe400078e0202 */
[----:B------:R-:W4:Y:S10]  /*a7550*/  LDL.LU R143, [R1+0x308] ;  /* 0x00030800018f7983 */ /* 0x000f340000300800 */
[----:B------:R1:W-:Y:S01]  /*a7560*/  @P4 STG.E desc[UR4][R8.64], R138 ;  /* 0x0000008a08004986 */ /* 0x0003e2000c101904 */
[----:B------:R-:W-:Y:S01]  /*a7570*/  ISETP.LT.AND P4, PT, R12, UR6, !P3 ;  /* 0x000000060c007c0c */ /* 0x000fe2000df81270 */
[----:B-1----:R-:W-:-:S02]  /*a7580*/  IMAD.WIDE R8, R142, 0x4, R152 ;  /* 0x000000048e087825 */ /* 0x002fc400078e0298 */
[----:B------:R-:W4:Y:S10]  /*a7590*/  LDL.LU R138, [R1+0x1ffc] ;  /* 0x001ffc00018a7983 */ /* 0x000f340000300800 */
[----:B------:R1:W-:Y:S01]  /*a75a0*/  @P4 STG.E desc[UR4][R8.64], R144 ;  /* 0x0000009008004986 */ /* 0x0003e2000c101904 */
[----:B------:R-:W-:Y:S01]  /*a75b0*/  ISETP.LT.AND P4, PT, R13, UR6, !P3 ;  /* 0x000000060d007c0c */ /* 0x000fe2000df81270 */
[----:B-1----:R-:W-:-:S12]  /*a75c0*/  IMAD.WIDE R8, R142, 0x4, R4 ;  /* 0x000000048e087825 */ /* 0x002fd800078e0204 */
[----:B------:R1:W-:Y:S04]  /*a75d0*/  @P4 STG.E desc[UR4][R8.64], R141 ;  /* 0x0000008d08004986 */ /* 0x0003e8000c101904 */
[----:B-1----:R-:W4:Y:S01]  /*a75e0*/  LDL.LU R141, [R1+0x1afc] ;  /* 0x001afc00018d7983 */ /* 0x002f220000300800 */
[----:B------:R-:W-:-:S03]  /*a75f0*/  IMAD.WIDE R8, R142, 0x4, R6 ;  /* 0x000000048e087825 */ /* 0x000fc600078e0206 */
[----:B------:R-:W4:Y:S01]  /*a7600*/  LDL.LU R142, [R1+0x16fc] ;  /* 0x0016fc00018e7983 */ /* 0x000f220000300800 */
[----:B------:R-:W-:-:S03]  /*a7610*/  ISETP.LT.AND P3, PT, R14, UR6, !P3 ;  /* 0x000000060e007c0c */ /* 0x000fc6000df61270 */
[----:B------:R-:W4:Y:S01]  /*a7620*/  LDL.LU R144, [R1+0x268c] ;  /* 0x00268c0001907983 */ /* 0x000f220000300800 */
[----:B------:R-:W-:-:S09]  /*a7630*/  LOP3.LUT P5, RZ, R155, 0x8, RZ, 0xc0, !PT ;  /* 0x000000089bff7812 */ /* 0x000fd200078ac0ff */
[----:B--2---:R1:W-:Y:S01]  /*a7640*/  @P3 STG.E desc[UR4][R8.64], R148 ;  /* 0x0000009408003986 */ /* 0x0043e2000c101904 */
[----:B------:R-:W-:Y:S01]  /*a7650*/  ISETP.LT.AND P3, PT, R11, UR6, !P0 ;  /* 0x000000060b007c0c */ /* 0x000fe2000c761270 */
[----:B-1----:R-:W-:-:S12]  /*a7660*/  IMAD.WIDE R8, R146, 0x4, R2 ;  /* 0x0000000492087825 */ /* 0x002fd800078e0202 */
[----:B---3--:R1:W-:Y:S01]  /*a7670*/  @P3 STG.E desc[UR4][R8.64], R139 ;  /* 0x0000008b08003986 */ /* 0x0083e2000c101904 */
[----:B------:R-:W-:-:S03]  /*a7680*/  ISETP.LT.AND P3, PT, R12, UR6, !P0 ;  /* 0x000000060c007c0c */ /* 0x000fc6000c761270 */
[----:B-1----:R-:W2:Y:S01]  /*a7690*/  LDL.LU R139, [R1+0x12fc] ;  /* 0x0012fc00018b7983 */ /* 0x002ea20000300800 */
[----:B------:R-:W-:-:S09]  /*a76a0*/  IMAD.WIDE R8, R146, 0x4, R152 ;  /* 0x0000000492087825 */ /* 0x000fd200078e0298 */
[----:B----4-:R1:W-:Y:S01]  /*a76b0*/  @P3 STG.E desc[UR4][R8.64], R147 ;  /* 0x0000009308003986 */ /* 0x0103e2000c101904 */
[----:B------:R-:W-:-:S03]  /*a76c0*/  ISETP.LT.AND P3, PT, R13, UR6, !P0 ;  /* 0x000000060d007c0c */ /* 0x000fc6000c761270 */
[----:B-1----:R-:W3:Y:S01]  /*a76d0*/  LDL.LU R147, [R1+0xf0c] ;  /* 0x000f0c0001937983 */ /* 0x002ee20000300800 */
[----:B------:R-:W-:-:S09]  /*a76e0*/  IMAD.WIDE R8, R146, 0x4, R4 ;  /* 0x0000000492087825 */ /* 0x000fd200078e0204 */
[----:B------:R1:W-:Y:S04]  /*a76f0*/  @P3 STG.E desc[UR4][R8.64], R145 ;  /* 0x0000009108003986 */ /* 0x0003e8000c101904 */
[----:B-1----:R-:W4:Y:S01]  /*a7700*/  LDL.LU R145, [R1+0xb0c] ;  /* 0x000b0c0001917983 */ /* 0x002f220000300800 */
[----:B------:R-:W-:Y:S01]  /*a7710*/  ISETP.LT.AND P0, PT, R14, UR6, !P0 ;  /* 0x000000060e007c0c */ /* 0x000fe2000c701270 */
[----:B------:R-:W-:Y:S02]  /*a7720*/  IMAD.WIDE R8, R146, 0x4, R6 ;  /* 0x0000000492087825 */ /* 0x000fe400078e0206 */
[----:B------:R-:W4:Y:S10]  /*a7730*/  LDL.LU R146, [R1+0x70c] ;  /* 0x00070c0001927983 */ /* 0x000f340000300800 */
[----:B------:R1:W-:Y:S01]  /*a7740*/  @P0 STG.E desc[UR4][R8.64], R143 ;  /* 0x0000008f08000986 */ /* 0x0003e2000c101904 */
[----:B------:R-:W-:Y:S01]  /*a7750*/  ISETP.LT.AND P0, PT, R11, UR6, !P5 ;  /* 0x000000060b007c0c */ /* 0x000fe2000ef01270 */
[----:B-1----:R-:W-:-:S12]  /*a7760*/  IMAD.WIDE R8, R140, 0x4, R2 ;  /* 0x000000048c087825 */ /* 0x002fd800078e0202 */
[----:B------:R1:W-:Y:S01]  /*a7770*/  @P0 STG.E desc[UR4][R8.64], R138 ;  /* 0x0000008a08000986 */ /* 0x0003e2000c101904 */
[----:B------:R-:W-:-:S03]  /*a7780*/  ISETP.LT.AND P0, PT, R12, UR6, !P5 ;  /* 0x000000060c007c0c */ /* 0x000fc6000ef01270 */
[----:B-1----:R-:W4:Y:S01]  /*a7790*/  LDL.LU R138, [R1+0x30c] ;  /* 0x00030c00018a7983 */ /* 0x002f220000300800 */
[----:B------:R-:W-:-:S03]  /*a77a0*/  IMAD.WIDE R8, R140, 0x4, R152 ;  /* 0x000000048c087825 */ /* 0x000fc600078e0298 */
[----:B------:R-:W4:Y:S06]  /*a77b0*/  LDL.LU R143, [R1+0x2690] ;  /* 0x00269000018f7983 */ /* 0x000f2c0000300800 */
[----:B------:R1:W-:Y:S01]  /*a77c0*/  @P0 STG.E desc[UR4][R8.64], R141 ;  /* 0x0000008d08000986 */ /* 0x0003e2000c101904 */
[----:B------:R-:W-:-:S03]  /*a77d0*/  ISETP.LT.AND P0, PT, R13, UR6, !P5 ;  /* 0x000000060d007c0c */ /* 0x000fc6000ef01270 */
[----:B-1----:R-:W4:Y:S01]  /*a77e0*/  LDL.LU R141, [R1+0x2000] ;  /* 0x00200000018d7983 */ /* 0x002f220000300800 */
[----:B------:R-:W-:-:S09]  /*a77f0*/  IMAD.WIDE R8, R140, 0x4, R4 ;  /* 0x000000048c087825 */ /* 0x000fd200078e0204 */
[----:B------:R1:W-:Y:S04]  /*a7800*/  @P0 STG.E desc[UR4][R8.64], R142 ;  /* 0x0000008e08000986 */ /* 0x0003e8000c101904 */
[----:B-1----:R-:W4:Y:S01]  /*a7810*/  LDL.LU R142, [R1+0x1b00] ;  /* 0x001b0000018e7983 */ /* 0x002f220000300800 */
[----:B------:R-:W-:Y:S01]  /*a7820*/  ISETP.LT.AND P0, PT, R14, UR6, !P5 ;  /* 0x000000060e007c0c */ /* 0x000fe2000ef01270 */
[----:B------:R-:W-:Y:S01]  /*a7830*/  IMAD.WIDE R8, R140, 0x4, R6 ;  /* 0x000000048c087825 */ /* 0x000fe200078e0206 */
[C---:B------:R-:W-:Y:S01]  /*a7840*/  LOP3.LUT P4, RZ, R155.reuse, 0x10, RZ, 0xc0, !PT ;  /* 0x000000109bff7812 */ /* 0x040fe2000788c0ff */
[----:B------:R-:W4:Y:S01]  /*a7850*/  LDL.LU R140, [R1+0x1700] ;  /* 0x00170000018c7983 */ /* 0x000f220000300800 */
[----:B------:R-:W-:-:S09]  /*a7860*/  LOP3.LUT P3, RZ, R155, 0x20, RZ, 0xc0, !PT ;  /* 0x000000209bff7812 */ /* 0x000fd2000786c0ff */
[----:B--2---:R1:W-:Y:S01]  /*a7870*/  @P0 STG.E desc[UR4][R8.64], R139 ;  /* 0x0000008b08000986 */ /* 0x0043e2000c101904 */
[----:B------:R-:W-:Y:S01]  /*a7880*/  ISETP.LT.AND P0, PT, R11, UR6, !P4 ;  /* 0x000000060b007c0c */ /* 0x000fe2000e701270 */
[----:B-1----:R-:W-:Y:S02]  /*a7890*/  IMAD.WIDE R8, R144, 0x4, R2 ;  /* 0x0000000490087825 */ /* 0x002fe400078e0202 */
[----:B------:R-:W2:Y:S10]  /*a78a0*/  LDL.LU R139, [R1+0x2694] ;  /* 0x00269400018b7983 */ /* 0x000eb40000300800 */
[----:B---3--:R1:W-:Y:S01]  /*a78b0*/  @P0 STG.E desc[UR4][R8.64], R147 ;  /* 0x0000009308000986 */ /* 0x0083e2000c101904 */
[----:B------:R-:W-:-:S03]  /*a78c0*/  ISETP.LT.AND P0, PT, R12, UR6, !P4 ;  /* 0x000000060c007c0c */ /* 0x000fc6000e701270 */
[----:B-1----:R-:W3:Y:S01]  /*a78d0*/  LDL.LU R147, [R1+0x1300] ;  /* 0x0013000001937983 */ /* 0x002ee20000300800 */
[----:B------:R-:W-:-:S09]  /*a78e0*/  IMAD.WIDE R8, R144, 0x4, R152 ;  /* 0x0000000490087825 */ /* 0x000fd200078e0298 */
[----:B----4-:R1:W-:Y:S01]  /*a78f0*/  @P0 STG.E desc[UR4][R8.64], R145 ;  /* 0x0000009108000986 */ /* 0x0103e2000c101904 */
[----:B------:R-:W-:-:S03]  /*a7900*/  ISETP.LT.AND P0, PT, R13, UR6, !P4 ;  /* 0x000000060d007c0c */ /* 0x000fc6000e701270 */
[----:B-1----:R-:W4:Y:S01]  /*a7910*/  LDL.LU R145, [R1+0xf10] ;  /* 0x000f100001917983 */ /* 0x002f220000300800 */
[----:B------:R-:W-:-:S09]  /*a7920*/  IMAD.WIDE R8, R144, 0x4, R4 ;  /* 0x0000000490087825 */ /* 0x000fd200078e0204 */
[----:B------:R1:W-:Y:S04]  /*a7930*/  @P0 STG.E desc[UR4][R8.64], R146 ;  /* 0x0000009208000986 */ /* 0x0003e8000c101904 */
[----:B-1----:R-:W4:Y:S01]  /*a7940*/  LDL.LU R146, [R1+0xb10] ;  /* 0x000b100001927983 */ /* 0x002f220000300800 */
[----:B------:R-:W-:Y:S01]  /*a7950*/  ISETP.LT.AND P0, PT, R14, UR6, !P4 ;  /* 0x000000060e007c0c */ /* 0x000fe2000e701270 */
[----:B------:R-:W-:Y:S02]  /*a7960*/  IMAD.WIDE R8, R144, 0x4, R6 ;  /* 0x0000000490087825 */ /* 0x000fe400078e0206 */
[----:B------:R-:W4:Y:S10]  /*a7970*/  LDL.LU R144, [R1+0x710] ;  /* 0x0007100001907983 */ /* 0x000f340000300800 */
[----:B------:R1:W-:Y:S01]  /*a7980*/  @P0 STG.E desc[UR4][R8.64], R138 ;  /* 0x0000008a08000986 */ /* 0x0003e2000c101904 */
[----:B------:R-:W-:-:S03]  /*a7990*/  ISETP.LT.AND P0, PT, R11, UR6, !P3 ;  /* 0x000000060b007c0c */ /* 0x000fc6000df01270 */
[----:B-1----:R-:W4:Y:S04]  /*a79a0*/  LDL.LU R138, [R1+0x2698] ;  /* 0x00269800018a7983 */ /* 0x002f280000300800 */
[----:B------:R-:W4:Y:S01]  /*a79b0*/  LDL.LU R148, [R1+0x310] ;  /* 0x0003100001947983 */ /* 0x000f220000300800 */
[----:B------:R-:W-:-:S05]  /*a79c0*/  IMAD.WIDE R8, R143, 0x4, R2 ;  /* 0x000000048f087825 */ /* 0x000fca00078e0202 */
        /* <DEDUP_REMOVED lines=8> */
[----:B------:R-:W-:-:S11]  /*a7a50*/  LOP3.LUT P6, RZ, R155, 0x40, RZ, 0xc0, !PT ;  /* 0x000000409bff7812 */ /* 0x000fd600078cc0ff */
[----:B------:R1:W-:Y:S01]  /*a7a60*/  @P0 STG.E desc[UR4][R8.64], R140 ;  /* 0x0000008c08000986 */ /* 0x0003e2000c101904 */
[----:B------:R-:W-:-:S03]  /*a7a70*/  ISETP.LT.AND P0, PT, R14, UR6, !P3 ;  /* 0x000000060e007c0c */ /* 0x000fc6000df01270 */
[----:B-1----:R-:W4:Y:S01]  /*a7a80*/  LDL.LU R140, [R1+0x1704] ;  /* 0x00170400018c7983 */ /* 0x002f220000300800 */
[----:B------:R-:W-:-:S03]  /*a7a90*/  IMAD.WIDE R8, R143, 0x4, R6 ;  /* 0x000000048f087825 */ /* 0x000fc600078e0206 */
[----:B------:R-:W4:Y:S01]  /*a7aa0*/  LDL.LU R143, [R1+0x269c] ;  /* 0x00269c00018f7983 */ /* 0x000f220000300800 */
[----:B------:R-:W-:-:S05]  /*a7ab0*/  LOP3.LUT P5, RZ, R155, 0x80, RZ, 0xc0, !PT ;  /* 0x000000809bff7812 */ /* 0x000fca00078ac0ff */
[----:B---3--:R1:W-:Y:S01]  /*a7ac0*/  @P0 STG.E desc[UR4][R8.64], R147 ;  /* 0x0000009308000986 */ /* 0x0083e2000c101904 */
[----:B------:R-:W-:-:S03]  /*a7ad0*/  ISETP.LT.AND P0, PT, R11, UR6, !P6 ;  /* 0x000000060b007c0c */ /* 0x000fc6000f701270 */
[----:B-1----:R-:W3:Y:S01]  /*a7ae0*/  LDL.LU R147, [R1+0x1304] ;  /* 0x0013040001937983 */ /* 0x002ee20000300800 */
[----:B--2---:R-:W-:-:S09]  /*a7af0*/  IMAD.WIDE R8, R139, 0x4, R2 ;  /* 0x000000048b087825 */ /* 0x004fd200078e0202 */
[----:B----4-:R1:W-:Y:S01]  /*a7b00*/  @P0 STG.E desc[UR4][R8.64], R145 ;  /* 0x0000009108000986 */ /* 0x0103e2000c101904 */
[----:B------:R-:W-:-:S03]  /*a7b10*/  ISETP.LT.AND P0, PT, R12, UR6, !P6 ;  /* 0x000000060c007c0c */ /* 0x000fc6000f701270 */
[----:B-1----:R-:W2:Y:S01]  /*a7b20*/  LDL.LU R145, [R1+0xf14] ;  /* 0x000f140001917983 */ /* 0x002ea20000300800 */
[----:B------:R-:W-:-:S09]  /*a7b30*/  IMAD.WIDE R8, R139, 0x4, R152 ;  /* 0x000000048b087825 */ /* 0x000fd200078e0298 */
[----:B------:R1:W-:Y:S01]  /*a7b40*/  @P0 STG.E desc[UR4][R8.64], R146 ;  /* 0x0000009208000986 */ /* 0x0003e2000c101904 */
[----:B------:R-:W-:-:S03]  /*a7b50*/  ISETP.LT.AND P0, PT, R13, UR6, !P6 ;  /* 0x000000060d007c0c */ /* 0x000fc6000f701270 */
[----:B-1----:R-:W4:Y:S01]  /*a7b60*/  LDL.LU R146, [R1+0xb14] ;  /* 0x000b140001927983 */ /* 0x002f220000300800 */
[----:B------:R-:W-:-:S09]  /*a7b70*/  IMAD.WIDE R8, R139, 0x4, R4 ;  /* 0x000000048b087825 */ /* 0x000fd200078e0204 */
        /* <DEDUP_REMOVED lines=25> */
[----:B------:R-:W-:Y:S01]  /*a7d10*/  ISETP.LT.AND P0, PT, R11, UR6, !P4 ;  /* 0x000000060b007c0c */ /* 0x000fe2000e701270 */
[----:B-1----:R-:W-:-:S12]  /*a7d20*/  IMAD.WIDE R8, R143, 0x4, R2 ;  /* 0x000000048f087825 */ /* 0x002fd800078e0202 */
[----:B--2---:R1:W-:Y:S01]  /*a7d30*/  @P0 STG.E desc[UR4][R8.64], R145 ;  /* 0x0000009108000986 */ /* 0x0043e2000c101904 */
[----:B------:R-:W-:-:S03]  /*a7d40*/  ISETP.LT.AND P0, PT, R12, UR6, !P4 ;  /* 0x000000060c007c0c */ /* 0x000fc6000e701270 */
[----:B-1----:R-:W2:Y:S01]  /*a7d50*/  LDL.LU R145, [R1+0x1308] ;  /* 0x0013080001917983 */ /* 0x002ea20000300800 */
[----:B------:R-:W-:-:S09]  /*a7d60*/  IMAD.WIDE R8, R143, 0x4, R152 ;  /* 0x000000048f087825 */ /* 0x000fd200078e0298 */
[----:B----4-:R1:W-:Y:S01]  /*a7d70*/  @P0 STG.E desc[UR4][R8.64], R146 ;  /* 0x0000009208000986 */ /* 0x0103e2000c101904 */
[----:B------:R-:W-:-:S03]  /*a7d80*/  ISETP.LT.AND P0, PT, R13, UR6, !P4 ;  /* 0x000000060d007c0c */ /* 0x000fc6000e701270 */
[----:B-1----:R-:W3:Y:S01]  /*a7d90*/  LDL.LU R146, [R1+0xf18] ;  /* 0x000f180001927983 */ /* 0x002ee20000300800 */
        /* <DEDUP_REMOVED lines=8> */
[----:B------:R-:W4:Y:S01]  /*a7e20*/  LDL.LU R147, [R1+0x26a8] ;  /* 0x0026a80001937983 */ /* 0x000f220000300800 */
[----:B-1----:R-:W-:-:S03]  /*a7e30*/  IMAD.WIDE R8, R139, 0x4, R2 ;  /* 0x000000048b087825 */ /* 0x002fc600078e0202 */
[----:B------:R-:W4:Y:S06]  /*a7e40*/  LDL.LU R148, [R1+0x318] ;  /* 0x0003180001947983 */ /* 0x000f2c0000300800 */
[----:B------:R1:W-:Y:S01]  /*a7e50*/  @P0 STG.E desc[UR4][R8.64], R141 ;  /* 0x0000008d08000986 */ /* 0x0003e2000c101904 */
[----:B------:R-:W-:Y:S01]  /*a7e60*/  ISETP.LT.AND P0, PT, R12, UR6, !P3 ;  /* 0x000000060c007c0c */ /* 0x000fe2000df01270 */
[----:B-1----:R-:W-:-:S12]  /*a7e70*/  IMAD.WIDE R8, R139, 0x4, R152 ;  /* 0x000000048b087825 */ /* 0x002fd800078e0298 */
[----:B------:R1:W-:Y:S04]  /*a7e80*/  @P0 STG.E desc[UR4][R8.64], R142 ;  /* 0x0000008e08000986 */ /* 0x0003e8000c101904 */
[----:B-1----:R-:W4:Y:S01]  /*a7e90*/  LDL.LU R142, [R1+0x200c] ;  /* 0x00200c00018e7983 */ /* 0x002f220000300800 */
[----:B------:R-:W-:Y:S01]  /*a7ea0*/  ISETP.LT.AND P0, PT, R13, UR6, !P3 ;  /* 0x000000060d007c0c */ /* 0x000fe2000df01270 */
[----:B------:R-:W-:-:S12]  /*a7eb0*/  IMAD.WIDE R8, R139, 0x4, R4 ;  /* 0x000000048b087825 */ /* 0x000fd800078e0204 */
[----:B------:R1:W-:Y:S04]  /*a7ec0*/  @P0 STG.E desc[UR4][R8.64], R140 ;  /* 0x0000008c08000986 */ /* 0x0003e8000c101904 */
[----:B-1----:R-:W4:Y:S01]  /*a7ed0*/  LDL.LU R140, [R1+0x1b0c] ;  /* 0x001b0c00018c7983 */ /* 0x002f220000300800 */
[----:B------:R-:W-:Y:S01]  /*a7ee0*/  IMAD.WIDE R8, R139, 0x4, R6 ;  /* 0x000000048b087825 */ /* 0x000fe200078e0206 */
[----:B------:R-:W-:Y:S02]  /*a7ef0*/  ISETP.LT.AND P0, PT, R14, UR6, !P3 ;  /* 0x000000060e007c0c */ /* 0x000fe4000df01270 */
[----:B------:R-:W4:Y:S01]  /*a7f00*/  LDL.LU R139, [R1+0x170c] ;  /* 0x00170c00018b7983 */ /* 0x000f220000300800 */
[----:B------:R-:W-:-:S03]  /*a7f10*/  LOP3.LUT P5, RZ, R155, 0x400, RZ, 0xc0, !PT ;  /* 0x000004009bff7812 */ /* 0x000fc600078ac0ff */
[----:B------:R-:W4:Y:S01]  /*a7f20*/  LDL.LU R141, [R1+0x26ac] ;  /* 0x0026ac00018d7983 */ /* 0x000f220000300800 */
[----:B------:R-:W-:-:S06]  /*a7f30*/  LOP3.LUT P6, RZ, R155, 0x800, RZ, 0xc0, !PT ;  /* 0x000008009bff7812 */ /* 0x000fcc00078cc0ff */
[----:B--2---:R1:W-:Y:S01]  /*a7f40*/  @P0 STG.E desc[UR4][R8.64], R145 ;  /* 0x0000009108000986 */ /* 0x0043e2000c101904 */
[----:B------:R-:W-:-:S03]  /*a7f50*/  ISETP.LT.AND P0, PT, R11, UR6, !P5 ;  /* 0x000000060b007c0c */ /* 0x000fc6000ef01270 */
[----:B-1----:R-:W2:Y:S01]  /*a7f60*/  LDL.LU R145, [R1+0x130c] ;  /* 0x00130c0001917983 */ /* 0x002ea20000300800 */
[----:B------:R-:W-:-:S09]  /*a7f70*/  IMAD.WIDE R8, R138, 0x4, R2 ;  /* 0x000000048a087825 */ /* 0x000fd200078e0202 */
        /* <DEDUP_REMOVED lines=20> */
[----:B------:R1:W-:Y:S01]  /*a80c0*/  @P0 STG.E desc[UR4][R8.64], R140 ;  /* 0x0000008c08000986 */ /* 0x0003e2000c101904 */
[----:B------:R-:W-:-:S03]  /*a80d0*/  ISETP.LT.AND P0, PT, R13, UR6, !P6 ;  /* 0x000000060d007c0c */ /* 0x000fc6000f701270 */
[----:B-1----:R-:W4:Y:S01]  /*a80e0*/  LDL.LU R140, [R1+0x2010] ;  /* 0x00201000018c7983 */ /* 0x002f220000300800 */
[----:B------:R-:W-:-:S09]  /*a80f0*/  IMAD.WIDE R8, R147, 0x4, R4 ;  /* 0x0000000493087825 */ /* 0x000fd200078e0204 */
[----:B------:R1:W-:Y:S01]  /*a8100*/  @P0 STG.E desc[UR4][R8.64], R139 ;  /* 0x0000008b08000986 */ /* 0x0003e2000c101904 */
[----:B------:R-:W-:-:S03]  /*a8110*/  ISETP.LT.AND P0, PT, R14, UR6, !P6 ;  /* 0x000000060e007c0c */ /* 0x000fc6000f701270 */
[----:B-1----:R-:W4:Y:S01]  /*a8120*/  LDL.LU R139, [R1+0x1b10] ;  /* 0x001b1000018b7983 */ /* 0x002f220000300800 */
[----:B------:R-:W-:Y:S01]  /*a8130*/  IMAD.WIDE R8, R147, 0x4, R6 ;  /* 0x0000000493087825 */ /* 0x000fe200078e0206 */
[----:B------:R-:W-:Y:S02]  /*a8140*/  LOP3.LUT P3, RZ, R155, 0x1000, RZ, 0xc0, !PT ;  /* 0x000010009bff7812 */ /* 0x000fe4000786c0ff */
[----:B------:R-:W4:Y:S06]  /*a8150*/  LDL.LU R147, [R1+0x1310] ;  /* 0x0013100001937983 */ /* 0x000f2c0000300800 */
[----:B--2---:R1:W-:Y:S01]  /*a8160*/  @P0 STG.E desc[UR4][R8.64], R145 ;  /* 0x0000009108000986 */ /* 0x0043e2000c101904 */
[----:B------:R-:W-:Y:S01]  /*a8170*/  ISETP.LT.AND P0, PT, R11, UR6, !P3 ;  /* 0x000000060b007c0c */ /* 0x000fe2000df01270 */
[----:B-1----:R-:W-:-:S02]  /*a8180*/  IMAD.WIDE R8, R141, 0x4, R2 ;  /* 0x000000048d087825 */ /* 0x002fc400078e0202 */
[----:B------:R-:W2:Y:S04]  /*a8190*/  LDL.LU R145, [R1+0x26b4] ;  /* 0x0026b40001917983 */ /* 0x000ea80000300800 */
[----:B------:R-:W2:Y:S06]  /*a81a0*/  LDL.LU R148, [R1+0x1710] ;  /* 0x0017100001947983 */ /* 0x000eac0000300800 */
[----:B---3--:R1:W-:Y:S01]  /*a81b0*/  @P0 STG.E desc[UR4][R8.64], R146 ;  /* 0x0000009208000986 */ /* 0x0083e2000c101904 */
[----:B------:R-:W-:Y:S01]  /*a81c0*/  ISETP.LT.AND P0, PT, R12, UR6, !P3 ;  /* 0x000000060c007c0c */ /* 0x000fe2000df01270 */
[----:B-1----:R-:W-:-:S02]  /*a81d0*/  IMAD.WIDE R8, R141, 0x4, R152 ;  /* 0x000000048d087825 */ /* 0x002fc400078e0298 */
[----:B------:R-:W3:Y:S10]  /*a81e0*/  LDL.LU R146, [R1+0xf20] ;  /* 0x000f200001927983 */ /* 0x000ef40000300800 */
[----:B----4-:R1:W-:Y:S01]  /*a81f0*/  @P0 STG.E desc[UR4][R8.64], R144 ;  /* 0x0000009008000986 */ /* 0x0103e2000c101904 */
[----:B------:R-:W-:Y:S01]  /*a8200*/  ISETP.LT.AND P0, PT, R13, UR6, !P3 ;  /* 0x000000060d007c0c */ /* 0x000fe2000df01270 */
[----:B-1----:R-:W-:-:S12]  /*a8210*/  IMAD.WIDE R8, R141, 0x4, R4 ;  /* 0x000000048d087825 */ /* 0x002fd800078e0204 */
[----:B------:R1:W-:Y:S04]  /*a8220*/  @P0 STG.E desc[UR4][R8.64], R143 ;  /* 0x0000008f08000986 */ /* 0x0003e8000c101904 */
[----:B-1----:R-:W4:Y:S01]  /*a8230*/  LDL.LU R143, [R1+0xb20] ;  /* 0x000b2000018f7983 */ /* 0x002f220000300800 */
[----:B------:R-:W-:Y:S01]  /*a8240*/  IMAD.WIDE R8, R141, 0x4, R6 ;  /* 0x000000048d087825 */ /* 0x000fe200078e0206 */
[----:B------:R-:W-:Y:S02]  /*a8250*/  ISETP.LT.AND P0, PT, R14, UR6, !P3 ;  /* 0x000000060e007c0c */ /* 0x000fe4000df01270 */
[----:B------:R-:W4:Y:S04]  /*a8260*/  LDL.LU R141, [R1+0x720] ;  /* 0x00072000018d7983 */ /* 0x000f280000300800 */
[----:B------:R-:W4:Y:S07]  /*a8270*/  LDL.LU R144, [R1+0x26b8] ;  /* 0x0026b80001907983 */ /* 0x000f2e0000300800 */
[----:B------:R1:W-:Y:S04]  /*a8280*/  @P0 STG.E desc[UR4][R8.64], R142 ;  /* 0x0000008e08000986 */ /* 0x0003e8000c101904 */
[----:B-1----:R-:W4:Y:S01]  /*a8290*/  LDL.LU R142, [R1+0x320] ;  /* 0x00032000018e7983 */ /* 0x002f220000300800 */
[----:B------:R-:W-:-:S04]  /*a82a0*/  LOP3.LUT P4, RZ, R155, 0x2000, RZ, 0xc0, !PT ;  /* 0x000020009bff7812 */ /* 0x000fc8000788c0ff */
[----:B------:R-:W-:Y:S01]  /*a82b0*/  ISETP.LT.AND P0, PT, R11, UR6, !P4 ;  /* 0x000000060b007c0c */ /* 0x000fe2000e701270 */
[----:B------:R-:W-:-:S12]  /*a82c0*/  IMAD.WIDE R8, R138, 0x4, R2 ;  /* 0x000000048a087825 */ /* 0x000fd800078e0202 */
[----:B------:R1:W-:Y:S01]  /*a82d0*/  @P0 STG.E desc[UR4][R8.64], R140 ;  /* 0x0000008c08000986 */ /* 0x0003e2000c101904 */
[----:B------:R-:W-:Y:S01]  /*a82e0*/  ISETP.LT.AND P0, PT, R12, UR6, !P4 ;  /* 0x000000060c007c0c */ /* 0x000fe2000e701270 */
[C---:B-1----:R-:W-:Y:S02]  /*a82f0*/  IMAD.WIDE R8, R138.reuse, 0x4, R152 ;  /* 0x000000048a087825 */ /* 0x042fe400078e0298 */
[----:B------:R-:W4:Y:S10]  /*a8300*/  LDL.LU R140, [R1+0x2014] ;  /* 0x00201400018c7983 */ /* 0x000f340000300800 */
[----:B------:R1:W-:Y:S01]  /*a8310*/  @P0 STG.E desc[UR4][R8.64], R139 ;  /* 0x0000008b08000986 */ /* 0x0003e2000c101904 */
[----:B------:R-:W-:Y:S01]  /*a8320*/  ISETP.LT.AND P0, PT, R13, UR6, !P4 ;  /* 0x000000060d007c0c */ /* 0x000fe2000e701270 */
[----:B-1----:R-:W-:-:S02]  /*a8330*/  IMAD.WIDE R8, R138, 0x4, R4 ;  /* 0x000000048a087825 */ /* 0x002fc400078e0204 */
[----:B------:R-:W4:Y:S10]  /*a8340*/  LDL.LU R139, [R1+0x1b14] ;  /* 0x001b1400018b7983 */ /* 0x000f340000300800 */
[----:B------:R1:W-:Y:S01]  /*a8350*/  @P0 STG.E desc[UR4][R8.64], R147 ;  /* 0x0000009308000986 */ /* 0x0003e2000c101904 */
[----:B------:R-:W-:-:S02]  /*a8360*/  ISETP.LT.AND P0, PT, R14, UR6, !P4 ;  /* 0x000000060e007c0c */ /* 0x000fc4000e701270 */
[----:B------:R-:W-:Y:S01]  /*a8370*/  LOP3.LUT P5, RZ, R155, 0x4000, RZ, 0xc0, !PT ;  /* 0x000040009bff7812 */ /* 0x000fe200078ac0ff */
[----:B-1----:R-:W-:Y:S01]  /*a8380*/  IMAD.WIDE R8, R138, 0x4, R6 ;  /* 0x000000048a087825 */ /* 0x002fe200078e0206 */
[----:B------:R-:W4:Y:S04]  /*a8390*/  LDL.LU R147, [R1+0x1314] ;  /* 0x0013140001937983 */ /* 0x000f280000300800 */
[----:B------:R-:W4:Y:S05]  /*a83a0*/  LDL.LU R138, [R1+0x26bc] ;  /* 0x0026bc00018a7983 */ /* 0x000f2a0000300800 */
        /* <DEDUP_REMOVED lines=30> */
[----:B------:R-:W-:-:S03]  /*a8590*/  ISETP.LT.AND P0, PT, R14, UR6, !P6 ;  /* 0x000000060e007c0c */ /* 0x000fc6000f701270 */
[----:B------:R-:W4:Y:S01]  /*a85a0*/  LDL.LU R150, [R1+0x1b18] ;  /* 0x001b180001967983 */ /* 0x000f220000300800 */
[----:B-1----:R-:W-:-:S03]  /*a85b0*/  IMAD.WIDE R8, R144, 0x4, R6 ;  /* 0x0000000490087825 */ /* 0x002fc600078e0206 */
[----:B------:R-:W4:Y:S04]  /*a85c0*/  LDL.LU R144, [R1+0x26c4] ;  /* 0x0026c40001907983 */ /* 0x000f280000300800 */
[----:B------:R-:W4:Y:S04]  /*a85d0*/  LDL.LU R148, [R1+0x1318] ;  /* 0x0013180001947983 */ /* 0x000f280000300800 */
[----:B--2---:R1:W-:Y:S01]  /*a85e0*/  @P0 STG.E desc[UR4][R8.64], R146 ;  /* 0x0000009208000986 */ /* 0x0043e2000c101904 */
[----:B------:R-:W-:Y:S01]  /*a85f0*/  ISETP.LT.AND P0, PT, R11, UR6, !P1 ;  /* 0x000000060b007c0c */ /* 0x000fe2000cf01270 */
[----:B-1----:R-:W-:-:S12]  /*a8600*/  IMAD.WIDE R8, R138, 0x4, R2 ;  /* 0x000000048a087825 */ /* 0x002fd800078e0202 */
[----:B---3--:R1:W-:Y:S01]  /*a8610*/  @P0 STG.E desc[UR4][R8.64], R143 ;  /* 0x0000008f08000986 */ /* 0x0083e2000c101904 */
[----:B------:R-:W-:Y:S01]  /*a8620*/  ISETP.LT.AND P0, PT, R12, UR6, !P1 ;  /* 0x000000060c007c0c */ /* 0x000fe2000cf01270 */
[----:B-1----:R-:W-:Y:S02]  /*a8630*/  IMAD.WIDE R8, R138, 0x4, R152 ;  /* 0x000000048a087825 */ /* 0x002fe400078e0298 */
[----:B------:R-:W2:Y:S04]  /*a8640*/  LDL.LU R143, [R1+0x1718] ;  /* 0x00171800018f7983 */ /* 0x000ea80000300800 */
[----:B------:R-:W3:Y:S06]  /*a8650*/  LDL.LU R147, [R1+0xf28] ;  /* 0x000f280001937983 */ /* 0x000eec0000300800 */
[----:B----4-:R1:W-:Y:S01]  /*a8660*/  @P0 STG.E desc[UR4][R8.64], R141 ;  /* 0x0000008d08000986 */ /* 0x0103e2000c101904 */
[----:B------:R-:W-:-:S03]  /*a8670*/  ISETP.LT.AND P0, PT, R13, UR6, !P1 ;  /* 0x000000060d007c0c */ /* 0x000fc6000cf01270 */
[----:B------:R-:W4:Y:S01]  /*a8680*/  LDL.LU R146, [R1+0xb28] ;  /* 0x000b280001927983 */ /* 0x000f220000300800 */
[----:B-1----:R-:W-:-:S09]  /*a8690*/  IMAD.WIDE R8, R138, 0x4, R4 ;  /* 0x000000048a087825 */ /* 0x002fd200078e0204 */
[----:B------:R1:W-:Y:S04]  /*a86a0*/  @P0 STG.E desc[UR4][R8.64], R142 ;  /* 0x0000008e08000986 */ /* 0x0003e8000c101904 */
[----:B-1----:R-:W4:Y:S01]  /*a86b0*/  LDL.LU R142, [R1+0x728] ;  /* 0x00072800018e7983 */ /* 0x002f220000300800 */
[----:B------:R-:W-:Y:S02]  /*a86c0*/  ISETP.LT.AND P1, PT, R14, UR6, !P1 ;  /* 0x000000060e007c0c */ /* 0x000fe4000cf21270 */
[----:B------:R-:W-:Y:S01]  /*a86d0*/  ISETP.LT.AND P0, PT, R11, UR6, !P2 ;  /* 0x000000060b007c0c */ /* 0x000fe2000d701270 */
[----:B------:R-:W-:Y:S02]  /*a86e0*/  IMAD.WIDE R8, R138, 0x4, R6 ;  /* 0x000000048a087825 */ /* 0x000fe400078e0206 */
[----:B------:R-:W4:Y:S02]  /*a86f0*/  LDL.LU R138, [R1+0x1b1c] ;  /* 0x001b1c00018a7983 */ /* 0x000f240000300800 */
[----:B------:R-:W-:-:S02]  /*a8700*/  IMAD.WIDE R16, R145, 0x4, R2 ;  /* 0x0000000491107825 */ /* 0x000fc400078e0202 */
[----:B------:R-:W4:Y:S04]  /*a8710*/  LDL.LU R141, [R1+0x26c8] ;  /* 0x0026c800018d7983 */ /* 0x000f280000300800 */
[----:B------:R1:W-:Y:S01]  /*a8720*/  @P1 STG.E desc[UR4][R8.64], R140 ;  /* 0x0000008c08001986 */ /* 0x0003e2000c101904 */
[----:B------:R-:W-:Y:S02]  /*a8730*/  ISETP.LT.AND P1, PT, R12, UR6, !P2 ;  /* 0x000000060c007c0c */ /* 0x000fe4000d721270 */
[----:B------:R-:W-:Y:S01]  /*a8740*/  LOP3.LUT P3, RZ, R157, 0x20000, RZ, 0xc0, !PT ;  /* 0x000200009dff7812 */ /* 0x000fe2000786c0ff */
[----:B-1----:R-:W-:Y:S01]  /*a8750*/  IMAD.WIDE R8, R145, 0x4, R152 ;  /* 0x0000000491087825 */ /* 0x002fe200078e0298 */
[----:B------:R-:W4:Y:S04]  /*a8760*/  LDL.LU R140, [R1+0x328] ;  /* 0x00032800018c7983 */ /* 0x000f280000300800 */
[----:B------:R1:W-:Y:S01]  /*a8770*/  @P0 STG.E desc[UR4][R16.64], R139 ;  /* 0x0000008b10000986 */ /* 0x0003e2000c101904 */
[----:B------:R-:W-:-:S02]  /*a8780*/  ISETP.LT.AND P0, PT, R13, UR6, !P2 ;  /* 0x000000060d007c0c */ /* 0x000fc4000d701270 */
[----:B------:R-:W-:Y:S02]  /*a8790*/  ISETP.LT.AND P2, PT, R14, UR6, !P2 ;  /* 0x000000060e007c0c */ /* 0x000fe4000d741270 */
[----:B------:R1:W-:Y:S01]  /*a87a0*/  @P1 STG.E desc[UR4][R8.64], R150 ;  /* 0x0000009608001986 */ /* 0x0003e2000c101904 */
[----:B------:R-:W-:-:S03]  /*a87b0*/  ISETP.LT.AND P1, PT, R11, UR6, !P3 ;  /* 0x000000060b007c0c */ /* 0x000fc6000df21270 */
[----:B-1----:R-:W4:Y:S01]  /*a87c0*/  LDL.LU R139, [R1+0x201c] ;  /* 0x00201c00018b7983 */ /* 0x002f220000300800 */
[----:B------:R-:W-:-:S04]  /*a87d0*/  IMAD.WIDE R16, R145, 0x4, R4 ;  /* 0x0000000491107825 */ /* 0x000fc800078e0204 */
[----:B------:R-:W-:Y:S01]  /*a87e0*/  IMAD.WIDE R8, R145, 0x4, R6 ;  /* 0x0000000491087825 */ /* 0x000fe200078e0206 */
[----:B------:R1:W-:Y:S01]  /*a87f0*/  @P0 STG.E desc[UR4][R16.64], R148 ;  /* 0x0000009410000986 */ /* 0x0003e2000c101904 */
[----:B------:R-:W-:-:S03]  /*a8800*/  ISETP.LT.AND P0, PT, R12, UR6, !P3 ;  /* 0x000000060c007c0c */ /* 0x000fc6000df01270 */
[----:B------:R-:W4:Y:S01]  /*a8810*/  LDL.LU R145, [R1+0x26cc] ;  /* 0x0026cc0001917983 */ /* 0x000f220000300800 */
[----:B-1----:R-:W-:-:S03]  /*a8820*/  IMAD.WIDE R16, R144, 0x4, R152 ;  /* 0x0000000490107825 */ /* 0x002fc600078e0298 */
[----:B--2---:R1:W-:Y:S01]  /*a8830*/  @P2 STG.E desc[UR4][R8.64], R143 ;  /* 0x0000008f08002986 */ /* 0x0043e2000c101904 */
[----:B------:R-:W-:Y:S01]  /*a8840*/  ISETP.LT.AND P2, PT, R13, UR6, !P3 ;  /* 0x000000060d007c0c */ /* 0x000fe2000df41270 */
[C---:B-1----:R-:W-:Y:S02]  /*a8850*/  IMAD.WIDE R8, R144.reuse, 0x4, R2 ;  /* 0x0000000490087825 */ /* 0x042fe400078e0202 */
[----:B------:R-:W2:Y:S04]  /*a8860*/  LDL.LU R143, [R1+0x131c] ;  /* 0x00131c00018f7983 */ /* 0x000ea80000300800 */
[----:B---3--:R1:W-:Y:S04]  /*a8870*/  @P1 STG.E desc[UR4][R8.64], R147 ;  /* 0x0000009308001986 */ /* 0x0083e8000c101904 */
[----:B----4-:R-:W-:Y:S01]  /*a8880*/  @P0 STG.E desc[UR4][R16.64], R146 ;  /* 0x0000009210000986 */ /* 0x010fe2000c101904 */
[----:B-1----:R-:W-:-:S05]  /*a8890*/  IMAD.WIDE R8, R144, 0x4, R4 ;  /* 0x0000000490087825 */ /* 0x002fca00078e0204 */
[----:B------:R1:W-:Y:S04]  /*a88a0*/  @P2 STG.E desc[UR4][R8.64], R142 ;  /* 0x0000008e08002986 */ /* 0x0003e8000c101904 */
[----:B-1----:R-:W3:Y:S01]  /*a88b0*/  LDL.LU R142, [R1+0x171c] ;  /* 0x00171c00018e7983 */ /* 0x002ee20000300800 */
[----:B------:R-:W-:Y:S02]  /*a88c0*/  LOP3.LUT P4, RZ, R157, 0x10000, RZ, 0xc0, !PT ;  /* 0x000100009dff7812 */ /* 0x000fe4000788c0ff */
[----:B------:R-:W-:Y:S01]  /*a88d0*/  ISETP.LT.AND P3, PT, R14, UR6, !P3 ;  /* 0x000000060e007c0c */ /* 0x000fe2000df61270 */
[----:B------:R-:W4:Y:S01]  /*a88e0*/  LDL.LU R150, [R1+0xf2c] ;  /* 0x000f2c0001967983 */ /* 0x000f220000300800 */
[----:B------:R-:W-:Y:S02]  /*a88f0*/  ISETP.LT.AND P1, PT, R11, UR6, !P4 ;  /* 0x000000060b007c0c */ /* 0x000fe4000e721270 */
[----:B------:R-:W-:Y:S01]  /*a8900*/  ISETP.LT.AND P0, PT, R12, UR6, !P4 ;  /* 0x000000060c007c0c */ /* 0x000fe2000e701270 */
[----:B------:R-:W-:Y:S01]  /*a8910*/  IMAD.WIDE R8, R144, 0x4, R6 ;  /* 0x0000000490087825 */ /* 0x000fe200078e0206 */
[----:B------:R-:W4:Y:S03]  /*a8920*/  LDL.LU R148, [R1+0xb2c] ;  /* 0x000b2c0001947983 */ /* 0x000f260000300800 */
[C---:B------:R-:W-:Y:S01]  /*a8930*/  IMAD.WIDE R16, R141.reuse, 0x4, R2 ;  /* 0x000000048d107825 */ /* 0x040fe200078e0202 */
[----:B------:R-:W4:Y:S03]  /*a8940*/  LDL.LU R147, [R1+0x72c] ;  /* 0x00072c0001937983 */ /* 0x000f260000300800 */
[----:B------:R-:W-:Y:S01]  /*a8950*/  IMAD.WIDE R18, R141, 0x4, R152 ;  /* 0x000000048d127825 */ /* 0x000fe200078e0298 */
[----:B------:R-:W-:Y:S01]  /*a8960*/  ISETP.LT.AND P2, PT, R13, UR6, !P4 ;  /* 0x000000060d007c0c */ /* 0x000fe2000e741270 */
[----:B------:R-:W-:Y:S01]  /*a8970*/  @P3 STG.E desc[UR4][R8.64], R140 ;  /* 0x0000008c08003986 */ /* 0x000fe2000c101904 */
[----:B------:R-:W-:-:S03]  /*a8980*/  ISETP.LT.AND P4, PT, R14, UR6, !P4 ;  /* 0x000000060e007c0c */ /* 0x000fc6000e781270 */
[----:B------:R1:W-:Y:S04]  /*a8990*/  @P1 STG.E desc[UR4][R16.64], R139 ;  /* 0x0000008b10001986 */ /* 0x0003e8000c101904 */
[----:B------:R1:W-:Y:S04]  /*a89a0*/  @P0 STG.E desc[UR4][R18.64], R138 ;  /* 0x0000008a12000986 */ /* 0x0003e8000c101904 */
[----:B-1----:R-:W4:Y:S04]  /*a89b0*/  LDL.LU R139, [R1+0x26d0] ;  /* 0x0026d000018b7983 */ /* 0x002f280000300800 */
[----:B------:R-:W4:Y:S04]  /*a89c0*/  LDL.LU R138, [R1+0x32c] ;  /* 0x00032c00018a7983 */ /* 0x000f280000300800 */
[----:B------:R-:W4:Y:S01]  /*a89d0*/  LDL.LU R140, [R1+0x2020] ;  /* 0x00202000018c7983 */ /* 0x000f220000300800 */
[----:B------:R-:W-:-:S03]  /*a89e0*/  IMAD.WIDE R8, R141, 0x4, R4 ;  /* 0x000000048d087825 */ /* 0x000fc600078e0204 */
[----:B------:R-:W4:Y:S04]  /*a89f0*/  LDL.LU R144, [R1+0x26d4] ;  /* 0x0026d40001907983 */ /* 0x000f280000300800 */
[----:B------:R-:W4:Y:S04]  /*a8a00*/  LDL.LU R146, [R1+0x1b20] ;  /* 0x001b200001927983 */ /* 0x000f280000300800 */
[----:B--2---:R1:W-:Y:S02]  /*a8a10*/  @P2 STG.E desc[UR4][R8.64], R143 ;  /* 0x0000008f08002986 */ /* 0x0043e4000c101904 */
[----:B-1----:R-:W-:-:S02]  /*a8a20*/  IMAD.WIDE R8, R141, 0x4, R6 ;  /* 0x000000048d087825 */ /* 0x002fc400078e0206 */
[----:B------:R-:W2:Y:S04]  /*a8a30*/  LDL.LU R143, [R1+0x1720] ;  /* 0x00172000018f7983 */ /* 0x000ea80000300800 */
[----:B------:R-:W2:Y:S04]  /*a8a40*/  LDL.LU R141, [R1+0x1320] ;  /* 0x00132000018d7983 */ /* 0x000ea80000300800 */
[----:B---3--:R1:W-:Y:S04]  /*a8a50*/  @P4 STG.E desc[UR4][R8.64], R142 ;  /* 0x0000008e08004986 */ /* 0x0083e8000c101904 */
[----:B-1----:R-:W3:Y:S01]  /*a8a60*/  LDL.LU R142, [R1+0xf30] ;  /* 0x000f3000018e7983 */ /* 0x002ee20000300800 */
[----:B------:R-:W-:-:S04]  /*a8a70*/  LOP3.LUT P5, RZ, R157, 0x8000, RZ, 0xc0, !PT ;  /* 0x000080009dff7812 */ /* 0x000fc800078ac0ff */
[----:B------:R-:W-:Y:S01]  /*a8a80*/  ISETP.LT.AND P3, PT, R11, UR6, !P5 ;  /* 0x000000060b007c0c */ /* 0x000fe2000ef61270 */
[----:B------:R-:W-:Y:S01]  /*a8a90*/  IMAD.WIDE R16, R145, 0x4, R2 ;  /* 0x0000000491107825 */ /* 0x000fe200078e0202 */
[----:B------:R-:W-:Y:S02]  /*a8aa0*/  ISETP.LT.AND P0, PT, R12, UR6, !P5 ;  /* 0x000000060c007c0c */ /* 0x000fe4000ef01270 */
[----:B------:R-:W-:Y:S02]  /*a8ab0*/  ISETP.LT.AND P1, PT, R13, UR6, !P5 ;  /* 0x000000060d007c0c */ /* 0x000fe4000ef21270 */
[----:B------:R-:W-:Y:S02]  /*a8ac0*/  LOP3.LUT P6, RZ, R157, 0x4000, RZ, 0xc0, !PT ;  /* 0x000040009dff7812 */ /* 0x000fe400078cc0ff */
[----:B------:R-:W-:Y:S01]  /*a8ad0*/  ISETP.LT.AND P5, PT, R14, UR6, !P5 ;  /* 0x000000060e007c0c */ /* 0x000fe2000efa1270 */
[----:B------:R-:W-:Y:S01]  /*a8ae0*/  IMAD.WIDE R20, R145, 0x4, R152 ;  /* 0x0000000491147825 */ /* 0x000fe200078e0298 */
[----:B------:R-:W1:Y:S04]  /*a8af0*/  LDS.128 R156, [R156] ;  /* 0x000000009c9c7984 */ /* 0x000e680000000c00 */
[----:B----4-:R4:W-:Y:S01]  /*a8b00*/  @P3 STG.E desc[UR4][R16.64], R150 ;  /* 0x0000009610003986 */ /* 0x0109e2000c101904 */
[----:B------:R-:W-:Y:S01]  /*a8b10*/  ISETP.LT.AND P3, PT, R11, UR6, !P6 ;  /* 0x000000060b007c0c */ /* 0x000fe2000f761270 */
[----:B------:R-:W-:-:S02]  /*a8b20*/  IMAD.WIDE R18, R145, 0x4, R4 ;  /* 0x0000000491127825 */ /* 0x000fc400078e0204 */
[----:B------:R4:W-:Y:S02]  /*a8b30*/  @P0 STG.E desc[UR4][R20.64], R148 ;  /* 0x0000009414000986 */ /* 0x0009e4000c101904 */
[----:B------:R-:W-:Y:S02]  /*a8b40*/  VIADD R0, R10, 0x199 ;  /* 0x000001990a007836 */ /* 0x000fe40000000000 */
[----:B------:R4:W-:Y:S01]  /*a8b50*/  @P1 STG.E desc[UR4][R18.64], R147 ;  /* 0x0000009312001986 */ /* 0x0009e2000c101904 */
[----:B------:R-:W-:Y:S01]  /*a8b60*/  ISETP.LT.AND P1, PT, R12, UR6, !P6 ;  /* 0x000000060c007c0c */ /* 0x000fe2000f721270 */
[----:B----4-:R-:W-:Y:S02]  /*a8b70*/  IMAD.WIDE R16, R145, 0x4, R6 ;  /* 0x0000000491107825 */ /* 0x010fe400078e0206 */
[----:B------:R-:W4:Y:S02]  /*a8b80*/  LDL.LU R148, [R1+0xb30] ;  /* 0x000b300001947983 */ /* 0x000f240000300800 */
[----:B------:R-:W-:Y:S01]  /*a8b90*/  IMAD.WIDE R8, R139, 0x4, R2 ;  /* 0x000000048b087825 */ /* 0x000fe200078e0202 */
[----:B------:R-:W-:Y:S01]  /*a8ba0*/  ISETP.GE.AND P2, PT, R0, UR7, PT ;  /* 0x0000000700007c0c */ /* 0x000fe2000bf46270 */
[----:B------:R-:W4:Y:S01]  /*a8bb0*/  LDL.LU R147, [R1+0x730] ;  /* 0x0007300001937983 */ /* 0x000f220000300800 */
[----:B------:R-:W-:-:S03]  /*a8bc0*/  ISETP.LT.AND P0, PT, R13, UR6, !P6 ;  /* 0x000000060d007c0c */ /* 0x000fc6000f701270 */
[----:B------:R1:W-:Y:S01]  /*a8bd0*/  @P5 STG.E desc[UR4][R16.64], R138 ;  /* 0x0000008a10005986 */ /* 0x0003e2000c101904 */
[----:B------:R-:W-:-:S03]  /*a8be0*/  ISETP.LT.AND P6, PT, R14, UR6, !P6 ;  /* 0x000000060e007c0c */ /* 0x000fc6000f7c1270 */
[----:B------:R1:W-:Y:S01]  /*a8bf0*/  @P3 STG.E desc[UR4][R8.64], R140 ;  /* 0x0000008c08003986 */ /* 0x0003e2000c101904 */
[----:B------:R-:W-:-:S03]  /*a8c00*/  ISETP.LT.AND P4, PT, R11, UR6, !P2 ;  /* 0x000000060b007c0c */ /* 0x000fc6000d781270 */
[----:B-1----:R-:W4:Y:S01]  /*a8c10*/  LDL.LU R138, [R1+0x26d8] ;  /* 0x0026d800018a7983 */ /* 0x002f220000300800 */
[----:B------:R-:W-:-:S03]  /*a8c20*/  IMAD.WIDE R16, R139, 0x4, R152 ;  /* 0x000000048b107825 */ /* 0x000fc600078e0298 */
[----:B------:R-:W4:Y:S01]  /*a8c30*/  LDL.LU R140, [R1+0x330] ;  /* 0x00033000018c7983 */ /* 0x000f220000300800 */
[----:B------:R-:W-:-:S04]  /*a8c40*/  IMAD.WIDE R18, R139, 0x4, R4 ;  /* 0x000000048b127825 */ /* 0x000fc800078e0204 */
[----:B------:R-:W-:Y:S01]  /*a8c50*/  IMAD.WIDE R8, R139, 0x4, R6 ;  /* 0x000000048b087825 */ /* 0x000fe200078e0206 */
[----:B------:R1:W-:Y:S04]  /*a8c60*/  @P1 STG.E desc[UR4][R16.64], R146 ;  /* 0x0000009210001986 */ /* 0x0003e8000c101904 */
[----:B------:R-:W4:Y:S04]  /*a8c70*/  LDL.LU R139, [R1+0x26dc] ;  /* 0x0026dc00018b7983 */ /* 0x000f280000300800 */
[----:B------:R-:W4:Y:S04]  /*a8c80*/  LDL.LU R145, [R1+0x2024] ;  /* 0x0020240001917983 */ /* 0x000f280000300800 */
[----:B-1----:R-:W4:Y:S01]  /*a8c90*/  LDL.LU R146, [R1+0x1b24] ;  /* 0x001b240001927983 */ /* 0x002f220000300800 */
[----:B------:R-:W-:-:S03]  /*a8ca0*/  IMAD.WIDE R16, R144, 0x4, R2 ;  /* 0x0000000490107825 */ /* 0x000fc600078e0202 */
[----:B--2---:R1:W-:Y:S04]  /*a8cb0*/  @P0 STG.E desc[UR4][R18.64], R143 ;  /* 0x0000008f12000986 */ /* 0x0043e8000c101904 */
[----:B------:R2:W-:Y:S04]  /*a8cc0*/  @P6 STG.E desc[UR4][R8.64], R141 ;  /* 0x0000008d08006986 */ /* 0x0005e8000c101904 */
[----:B-1----:R-:W4:Y:S04]  /*a8cd0*/  LDL.LU R143, [R1+0x1724] ;  /* 0x00172400018f7983 */ /* 0x002f280000300800 */
[----:B--2---:R-:W2:Y:S04]  /*a8ce0*/  LDL.LU R141, [R1+0x1324] ;  /* 0x00132400018d7983 */ /* 0x004ea80000300800 */
[----:B---3--:R1:W-:Y:S04]  /*a8cf0*/  @P4 STG.E desc[UR4][R16.64], R142 ;  /* 0x0000008e10004986 */ /* 0x0083e8000c101904 */
[----:B-1----:R-:W3:Y:S01]  /*a8d00*/  LDL.LU R142, [R1+0xf34] ;  /* 0x000f3400018e7983 */ /* 0x002ee20000300800 */
[----:B------:R-:W-:Y:S01]  /*a8d10*/  ISETP.LT.AND P1, PT, R12, UR6, !P2 ;  /* 0x000000060c007c0c */ /* 0x000fe2000d721270 */
[----:B------:R-:W-:Y:S01]  /*a8d20*/  VIADD R0, R10, 0x19a ;  /* 0x0000019a0a007836 */ /* 0x000fe20000000000 */
[----:B------:R-:W-:-:S02]  /*a8d30*/  ISETP.LT.AND P3, PT, R13, UR6, !P2 ;  /* 0x000000060d007c0c */ /* 0x000fc4000d761270 */
[----:B------:R-:W-:Y:S01]  /*a8d40*/  ISETP.LT.AND P2, PT, R14, UR6, !P2 ;  /* 0x000000060e007c0c */ /* 0x000fe2000d741270 */
[----:B------:R-:W-:Y:S01]  /*a8d50*/  IMAD.WIDE R8, R144, 0x4, R152 ;  /* 0x0000000490087825 */ /* 0x000fe200078e0298 */
[----:B------:R-:W-:-:S03]  /*a8d60*/  ISETP.GE.AND P5, PT, R0, UR7, PT ;  /* 0x0000000700007c0c */ /* 0x000fc6000bfa6270 */
[----:B------:R-:W-:Y:S01]  /*a8d70*/  VIADD R15, R10, 0x19b ;  /* 0x0000019b0a0f7836 */ /* 0x000fe20000000000 */
[----:B------:R-:W-:Y:S01]  /*a8d80*/  ISETP.LT.AND P4, PT, R11, UR6, !P5 ;  /* 0x000000060b007c0c */ /* 0x000fe2000ef81270 */
[----:B------:R-:W-:Y:S01]  /*a8d90*/  IMAD.WIDE R16, R144, 0x4, R4 ;  /* 0x0000000490107825 */ /* 0x000fe200078e0204 */
[----:B------:R-:W-:Y:S02]  /*a8da0*/  ISETP.LT.AND P6, PT, R12, UR6, !P5 ;  /* 0x000000060c007c0c */ /* 0x000fe4000efc1270 */
[----:B------:R-:W-:Y:S01]  /*a8db0*/  ISETP.GE.AND P0, PT, R15, UR7, PT ;  /* 0x000000070f007c0c */ /* 0x000fe2000bf06270 */
[----:B----4-:R1:W-:Y:S04]  /*a8dc0*/  @P1 STG.E desc[UR4][R8.64], R148 ;  /* 0x0000009408001986 */ /* 0x0103e8000c101904 */
[----:B------:R4:W-:Y:S01]  /*a8dd0*/  @P3 STG.E desc[UR4][R16.64], R147 ;  /* 0x0000009310003986 */ /* 0x0009e2000c101904 */
[----:B------:R-:W-:Y:S01]  /*a8de0*/  ISETP.LT.AND P3, PT, R13, UR6, !P5 ;  /* 0x000000060d007c0c */ /* 0x000fe2000ef61270 */
[----:B-1----:R-:W-:-:S02]  /*a8df0*/  IMAD.WIDE R8, R144, 0x4, R6 ;  /* 0x0000000490087825 */ /* 0x002fc400078e0206 */
[----:B------:R-:W3:Y:S01]  /*a8e00*/  LDL.LU R144, [R1+0x26e0] ;  /* 0x0026e00001907983 */ /* 0x000ee20000300800 */
[----:B------:R-:W-:-:S03]  /*a8e10*/  ISETP.LT.AND P5, PT, R14, UR6, !P5 ;  /* 0x000000060e007c0c */ /* 0x000fc6000efa1270 */
[----:B------:R-:W3:Y:S04]  /*a8e20*/  LDL.LU R150, [R1+0xb34] ;  /* 0x000b340001967983 */ /* 0x000ee80000300800 */
[----:B------:R-:W3:Y:S01]  /*a8e30*/  LDL.LU R148, [R1+0x734] ;  /* 0x0007340001947983 */ /* 0x000ee20000300800 */
[----:B----4-:R-:W-:-:S03]  /*a8e40*/  IMAD.WIDE R16, R138, 0x4, R2 ;  /* 0x000000048a107825 */ /* 0x010fc600078e0202 */
[----:B------:R1:W-:Y:S01]  /*a8e50*/  @P2 STG.E desc[UR4][R8.64], R140 ;  /* 0x0000008c08002986 */ /* 0x0003e2000c101904 */
[----:B------:R-:W-:Y:S01]  /*a8e60*/  ISETP.LT.AND P2, PT, R11, UR6, !P0 ;  /* 0x000000060b007c0c */ /* 0x000fe2000c741270 */
[C---:B------:R-:W-:Y:S02]  /*a8e70*/  IMAD.WIDE R18, R138.reuse, 0x4, R152 ;  /* 0x000000048a127825 */ /* 0x040fe400078e0298 */
[----:B-1----:R-:W4:Y:S02]  /*a8e80*/  LDL.LU R140, [R1+0x334] ;  /* 0x00033400018c7983 */ /* 0x002f240000300800 */
[----:B------:R-:W-:Y:S02]  /*a8e90*/  IMAD.WIDE R8, R139, 0x4, R2 ;  /* 0x000000048b087825 */ /* 0x000fe400078e0202 */
[----:B------:R1:W-:Y:S04]  /*a8ea0*/  @P4 STG.E desc[UR4][R16.64], R145 ;  /* 0x0000009110004986 */ /* 0x0003e8000c101904 */
[----:B------:R1:W-:Y:S04]  /*a8eb0*/  @P6 STG.E desc[UR4][R18.64], R146 ;  /* 0x0000009212006986 */ /* 0x0003e8000c101904 */
[----:B------:R-:W4:Y:S01]  /*a8ec0*/  LDL.LU R147, [R1+0x2028] ;  /* 0x0020280001937983 */ /* 0x000f220000300800 */
[----:B-1----:R-:W-:-:S04]  /*a8ed0*/  IMAD.WIDE R16, R138, 0x4, R4 ;  /* 0x000000048a107825 */ /* 0x002fc800078e0204 */
[----:B------:R-:W-:Y:S01]  /*a8ee0*/  IMAD.WIDE R18, R138, 0x4, R6 ;  /* 0x000000048a127825 */ /* 0x000fe200078e0206 */
[----:B------:R-:W4:Y:S04]  /*a8ef0*/  LDL.LU R146, [R1+0x1b28] ;  /* 0x001b280001927983 */ /* 0x000f280000300800 */
[----:B------:R-:W4:Y:S04]  /*a8f00*/  LDL.LU R138, [R1+0x26e4] ;  /* 0x0026e400018a7983 */ /* 0x000f280000300800 */
[----:B------:R1:W-:Y:S04]  /*a8f10*/  @P3 STG.E desc[UR4][R16.64], R143 ;  /* 0x0000008f10003986 */ /* 0x0003e8000c101904 */
[----:B--2---:R2:W-:Y:S04]  /*a8f20*/  @P5 STG.E desc[UR4][R18.64], R141 ;  /* 0x0000008d12005986 */ /* 0x0045e8000c101904 */
[----:B-1----:R-:W4:Y:S01]  /*a8f30*/  LDL.LU R143, [R1+0x1728] ;  /* 0x00172800018f7983 */ /* 0x002f220000300800 */
[----:B------:R-:W-:-:S03]  /*a8f40*/  IMAD.WIDE R16, R139, 0x4, R152 ;  /* 0x000000048b107825 */ /* 0x000fc600078e0298 */
[----:B--2---:R-:W2:Y:S01]  /*a8f50*/  LDL.LU R141, [R1+0x1328] ;  /* 0x00132800018d7983 */ /* 0x004ea20000300800 */
[----:B------:R-:W-:-:S03]  /*a8f60*/  IMAD.WIDE R18, R139, 0x4, R6 ;  /* 0x000000048b127825 */ /* 0x000fc600078e0206 */
[----:B---3--:R1:W-:Y:S02]  /*a8f70*/  @P2 STG.E desc[UR4][R8.64], R142 ;  /* 0x0000008e08002986 */ /* 0x0083e4000c101904 */
[----:B-1----:R-:W-:Y:S02]  /*a8f80*/  IMAD.WIDE R8, R139, 0x4, R4 ;  /* 0x000000048b087825 */ /* 0x002fe400078e0204 */
[----:B------:R-:W3:Y:S04]  /*a8f90*/  LDL.LU R142, [R1+0xf38] ;  /* 0x000f3800018e7983 */ /* 0x000ee80000300800 */
[----:B------:R-:W3:Y:S01]  /*a8fa0*/  LDL.LU R139, [R1+0xb38] ;  /* 0x000b3800018b7983 */ /* 0x000ee20000300800 */
[----:B------:R-:W-:Y:S01]  /*a8fb0*/  ISETP.LT.AND P6, PT, R12, UR6, !P0 ;  /* 0x000000060c007c0c */ /* 0x000fe2000c7c1270 */
[----:B------:R-:W-:Y:S01]  /*a8fc0*/  VIADD R0, R10, 0x19c ;  /* 0x0000019c0a007836 */ /* 0x000fe20000000000 */
[----:B------:R-:W-:Y:S01]  /*a8fd0*/  ISETP.LT.AND P4, PT, R13, UR6, !P0 ;  /* 0x000000060d007c0c */ /* 0x000fe2000c781270 */
[----:B------:R-:W3:Y:S01]  /*a8fe0*/  LDL.LU R145, [R1+0x26e8] ;  /* 0x0026e80001917983 */ /* 0x000ee20000300800 */
[----:B------:R-:W-:-:S02]  /*a8ff0*/  ISETP.LT.AND P0, PT, R14, UR6, !P0 ;  /* 0x000000060e007c0c */ /* 0x000fc4000c701270 */
[----:B------:R-:W-:Y:S01]  /*a9000*/  ISETP.GE.AND P1, PT, R0, UR7, PT ;  /* 0x0000000700007c0c */ /* 0x000fe2000bf26270 */
[----:B------:R-:W-:-:S03]  /*a9010*/  VIADD R0, R10, 0x19d ;  /* 0x0000019d0a007836 */ /* 0x000fc60000000000 */
[C---:B------:R-:W-:Y:S02]  /*a9020*/  ISETP.LT.AND P2, PT, R11.reuse, UR6, !P1 ;  /* 0x000000060b007c0c */ /* 0x040fe4000cf41270 */
[----:B------:R-:W-:Y:S02]  /*a9030*/  ISETP.LT.AND P5, PT, R12, UR6, !P1 ;  /* 0x000000060c007c0c */ /* 0x000fe4000cfa1270 */
[----:B------:R-:W-:Y:S01]  /*a9040*/  ISETP.GE.AND P3, PT, R0, UR7, PT ;  /* 0x0000000700007c0c */ /* 0x000fe2000bf66270 */
[----:B------:R1:W-:Y:S04]  /*a9050*/  @P6 STG.E desc[UR4][R16.64], R150 ;  /* 0x0000009610006986 */ /* 0x0003e8000c101904 */
[----:B------:R1:W-:Y:S01]  /*a9060*/  @P4 STG.E desc[UR4][R8.64], R148 ;  /* 0x0000009408004986 */ /* 0x0003e2000c101904 */
[----:B------:R-:W-:-:S02]  /*a9070*/  ISETP.LT.AND P6, PT, R11, UR6, !P3 ;  /* 0x000000060b007c0c */ /* 0x000fc4000dfc1270 */
[----:B------:R-:W-:Y:S01]  /*a9080*/  ISETP.LT.AND P4, PT, R12, UR6, !P3 ;  /* 0x000000060c007c0c */ /* 0x000fe2000df81270 */
[----:B-1----:R-:W-:-:S04]  /*a9090*/  IMAD.WIDE R16, R144, 0x4, R152 ;  /* 0x0000000490107825 */ /* 0x002fc800078e0298 */
[--C-:B------:R-:W-:Y:S01]  /*a90a0*/  IMAD.WIDE R8, R144, 0x4, R2.reuse ;  /* 0x0000000490087825 */ /* 0x100fe200078e0202 */
[----:B----4-:R1:W-:Y:S01]  /*a90b0*/  @P0 STG.E desc[UR4][R18.64], R140 ;  /* 0x0000008c12000986 */ /* 0x0103e2000c101904 */
[----:B------:R-:W-:Y:S02]  /*a90c0*/  ISETP.LT.AND P0, PT, R13, UR6, !P1 ;  /* 0x000000060d007c0c */ /* 0x000fe4000cf01270 */
[----:B------:R-:W-:Y:S01]  /*a90d0*/  ISETP.LT.AND P1, PT, R14, UR6, !P1 ;  /* 0x000000060e007c0c */ /* 0x000fe2000cf21270 */
[----:B-1----:R-:W4:Y:S04]  /*a90e0*/  LDL.LU R140, [R1+0x738] ;  /* 0x00073800018c7983 */ /* 0x002f280000300800 */
[----:B------:R1:W-:Y:S04]  /*a90f0*/  @P2 STG.E desc[UR4][R8.64], R147 ;  /* 0x0000009308002986 */ /* 0x0003e8000c101904 */
[----:B------:R-:W4:Y:S04]  /*a9100*/  LDL.LU R149, [R1+0x338] ;  /* 0x0003380001957983 */ /* 0x000f280000300800 */
[----:B------:R1:W-:Y:S01]  /*a9110*/  @P5 STG.E desc[UR4][R16.64], R146 ;  /* 0x0000009210005986 */ /* 0x0003e2000c101904 */
[----:B------:R-:W-:-:S03]  /*a9120*/  IMAD.WIDE R18, R138, 0x4, R2 ;  /* 0x000000048a127825 */ /* 0x000fc600078e0202 */
[----:B------:R-:W4:Y:S01]  /*a9130*/  LDL.LU R150, [R1+0x202c] ;  /* 0x00202c0001967983 */ /* 0x000f220000300800 */
[----:B-1----:R-:W-:-:S03]  /*a9140*/  IMAD.WIDE R8, R144, 0x4, R4 ;  /* 0x0000000490087825 */ /* 0x002fc600078e0204 */
[----:B------:R-:W4:Y:S01]  /*a9150*/  LDL.LU R148, [R1+0x1b2c] ;  /* 0x001b2c0001947983 */ /* 0x000f220000300800 */
[----:B------:R-:W-:-:S03]  /*a9160*/  IMAD.WIDE R20, R138, 0x4, R152 ;  /* 0x000000048a147825 */ /* 0x000fc600078e0298 */
[----:B------:R-:W4:Y:S01]  /*a9170*/  LDL.LU R147, [R1+0x172c] ;  /* 0x00172c0001937983 */ /* 0x000f220000300800 */
[----:B------:R-:W-:-:S03]  /*a9180*/  IMAD.WIDE R16, R144, 0x4, R6 ;  /* 0x0000000490107825 */ /* 0x000fc600078e0206 */
[----:B------:R-:W4:Y:S04]  /*a9190*/  LDL.LU R146, [R1+0x26f0] ;  /* 0x0026f00001927983 */ /* 0x000f280000300800 */
[----:B------:R-:W-:Y:S04]  /*a91a0*/  @P0 STG.E desc[UR4][R8.64], R143 ;  /* 0x0000008f08000986 */ /* 0x000fe8000c101904 */
[----:B--2---:R-:W-:Y:S04]  /*a91b0*/  @P1 STG.E desc[UR4][R16.64], R141 ;  /* 0x0000008d10001986 */ /* 0x004fe8000c101904 */
[----:B---3--:R-:W-:Y:S04]  /*a91c0*/  @P6 STG.E desc[UR4][R18.64], R142 ;  /* 0x0000008e12006986 */ /* 0x008fe8000c101904 */
[----:B------:R1:W-:Y:S04]  /*a91d0*/  @P4 STG.E desc[UR4][R20.64], R139 ;  /* 0x0000008b14004986 */ /* 0x0003e8000c101904 */
[----:B-1----:R-:W2:Y:S04]  /*a91e0*/  LDL.LU R139, [R1+0x132c] ;  /* 0x00132c00018b7983 */ /* 0x002ea80000300800 */
[----:B------:R-:W3:Y:S04]  /*a91f0*/  LDL.LU R144, [R1+0xf3c] ;  /* 0x000f3c0001907983 */ /* 0x000ee80000300800 */
[----:B------:R-:W3:Y:S01]  /*a9200*/  LDL.LU R142, [R1+0x26ec] ;  /* 0x0026ec00018e7983 */ /* 0x000ee20000300800 */
[----:B------:R-:W-:Y:S01]  /*a9210*/  ISETP.LT.AND P5, PT, R13, UR6, !P3 ;  /* 0x000000060d007c0c */ /* 0x000fe2000dfa1270 */
[----:B------:R-:W-:Y:S01]  /*a9220*/  VIADD R0, R10, 0x19e ;  /* 0x0000019e0a007836 */ /* 0x000fe20000000000 */
[----:B------:R-:W-:Y:S01]  /*a9230*/  ISETP.LT.AND P3, PT, R14, UR6, !P3 ;  /* 0x000000060e007c0c */ /* 0x000fe2000df61270 */
[----:B------:R-:W-:Y:S01]  /*a9240*/  IMAD.WIDE R8, R138, 0x4, R4 ;  /* 0x000000048a087825 */ /* 0x000fe200078e0204 */
[----:B------:R-:W3:Y:S02]  /*a9250*/  LDL.LU R143, [R1+0xb3c] ;  /* 0x000b3c00018f7983 */ /* 0x000ee40000300800 */
[----:B------:R-:W-:Y:S01]  /*a9260*/  ISETP.GE.AND P2, PT, R0, UR7, PT ;  /* 0x0000000700007c0c */ /* 0x000fe2000bf46270 */
[----:B------:R-:W-:Y:S01]  /*a9270*/  VIADD R0, R10, 0x19f ;  /* 0x0000019f0a007836 */ /* 0x000fe20000000000 */
[----:B------:R-:W3:Y:S02]  /*a9280*/  LDL.LU R141, [R1+0x73c] ;  /* 0x00073c00018d7983 */ /* 0x000ee40000300800 */
[----:B------:R-:W-:-:S02]  /*a9290*/  ISETP.LT.AND P6, PT, R11, UR6, !P2 ;  /* 0x000000060b007c0c */ /* 0x000fc4000d7c1270 */
[----:B------:R-:W-:Y:S02]  /*a92a0*/  ISETP.LT.AND P1, PT, R12, UR6, !P2 ;  /* 0x000000060c007c0c */ /* 0x000fe4000d721270 */
[----:B------:R-:W-:Y:S02]  /*a92b0*/  ISETP.GE.AND P0, PT, R0, UR7, PT ;  /* 0x0000000700007c0c */ /* 0x000fe4000bf06270 */
[----:B------:R-:W-:Y:S02]  /*a92c0*/  ISETP.LT.AND P4, PT, R13, UR6, !P2 ;  /* 0x000000060d007c0c */ /* 0x000fe4000d781270 */
[----:B------:R-:W-:Y:S01]  /*a92d0*/  ISETP.LT.AND P2, PT, R14, UR6, !P2 ;  /* 0x000000060e007c0c */ /* 0x000fe2000d741270 */
[----:B------:R-:W-:Y:S01]  /*a92e0*/  IMAD.WIDE R16, R145, 0x4, R2 ;  /* 0x0000000491107825 */ /* 0x000fe200078e0202 */
[----:B----4-:R1:W-:Y:S03]  /*a92f0*/  @P5 STG.E desc[UR4][R8.64], R140 ;  /* 0x0000008c08005986 */ /* 0x0103e6000c101904 */
[----:B-1----:R-:W-:-:S02]  /*a9300*/  IMAD.WIDE R8, R138, 0x4, R6 ;  /* 0x000000048a087825 */ /* 0x002fc400078e0206 */
[----:B------:R-:W4:Y:S04]  /*a9310*/  LDL.LU R138, [R1+0x33c] ;  /* 0x00033c00018a7983 */ /* 0x000f280000300800 */
[----:B------:R-:W4:Y:S04]  /*a9320*/  LDL.LU R140, [R1+0x1730] ;  /* 0x00173000018c7983 */ /* 0x000f280000300800 */
[----:B------:R-:W-:Y:S01]  /*a9330*/  @P3 STG.E desc[UR4][R8.64], R149 ;  /* 0x0000009508003986 */ /* 0x000fe2000c101904 */
[----:B------:R-:W-:Y:S01]  /*a9340*/  ISETP.LT.AND P3, PT, R11, UR6, !P0 ;  /* 0x000000060b007c0c */ /* 0x000fe2000c761270 */
[----:B------:R-:W-:-:S02]  /*a9350*/  IMAD.WIDE R20, R145, 0x4, R152 ;  /* 0x0000000491147825 */ /* 0x000fc400078e0298 */
[----:B------:R1:W-:Y:S02]  /*a9360*/  @P6 STG.E desc[UR4][R16.64], R150 ;  /* 0x0000009610006986 */ /* 0x0003e4000c101904 */
[C---:B------:R-:W-:Y:S02]  /*a9370*/  IMAD.WIDE R18, R145.reuse, 0x4, R4 ;  /* 0x0000000491127825 */ /* 0x040fe400078e0204 */
[----:B------:R1:W-:Y:S04]  /*a9380*/  @P1 STG.E desc[UR4][R20.64], R148 ;  /* 0x0000009414001986 */ /* 0x0003e8000c101904 */
[----:B------:R1:W-:Y:S02]  /*a9390*/  @P4 STG.E desc[UR4][R18.64], R147 ;  /* 0x0000009312004986 */ /* 0x0003e4000c101904 */
[----:B-1----:R-:W-:-:S02]  /*a93a0*/  IMAD.WIDE R16, R145, 0x4, R6 ;  /* 0x0000000491107825 */ /* 0x002fc400078e0206 */
[----:B------:R-:W4:Y:S04]  /*a93b0*/  LDL.LU R148, [R1+0x2030] ;  /* 0x0020300001947983 */ /* 0x000f280000300800 */
[----:B------:R-:W4:Y:S04]  /*a93c0*/  LDL.LU R147, [R1+0x1b30] ;  /* 0x001b300001937983 */ /* 0x000f280000300800 */
[----:B--2---:R1:W-:Y:S01]  /*a93d0*/  @P2 STG.E desc[UR4][R16.64], R139 ;  /* 0x0000008b10002986 */ /* 0x0043e2000c101904 */
[----:B---3--:R-:W-:-:S03]  /*a93e0*/  IMAD.WIDE R8, R142, 0x4, R2 ;  /* 0x000000048e087825 */ /* 0x008fc600078e0202 */
[----:B-1----:R-:W2:Y:S01]  /*a93f0*/  LDL.LU R139, [R1+0x26f4] ;  /* 0x0026f400018b7983 */ /* 0x002ea20000300800 */
[----:B------:R-:W-:-:S03]  /*a9400*/  IMAD.WIDE R18, R142, 0x4, R152 ;  /* 0x000000048e127825 */ /* 0x000fc600078e0298 */
[----:B------:R1:W-:Y:S01]  /*a9410*/  @P3 STG.E desc[UR4][R8.64], R144 ;  /* 0x0000009008003986 */ /* 0x0003e2000c101904 */
[----:B------:R-:W-:-:S04]  /*a9420*/  IMAD.WIDE R16, R142, 0x4, R4 ;  /* 0x000000048e107825 */ /* 0x000fc800078e0204 */
[----:B-1----:R-:W-:Y:S02]  /*a9430*/  IMAD.WIDE R8, R142, 0x4, R6 ;  /* 0x000000048e087825 */ /* 0x002fe400078e0206 */
[----:B------:R-:W3:Y:S02]  /*a9440*/  LDL.LU R142, [R1+0x1330] ;  /* 0x00133000018e7983 */ /* 0x000ee40000300800 */
[----:B------:R-:W-:Y:S01]  /*a9450*/  VIADD R15, R10, 0x1a0 ;  /* 0x000001a00a0f7836 */ /* 0x000fe20000000000 */
[----:B------:R-:W-:Y:S01]  /*a9460*/  ISETP.LT.AND P4, PT, R12, UR6, !P0 ;  /* 0x000000060c007c0c */ /* 0x000fe2000c781270 */
[----:B------:R-:W2:Y:S01]  /*a9470*/  LDL.LU R145, [R1+0xf40] ;  /* 0x000f400001917983 */ /* 0x000ea20000300800 */
[----:B------:R-:W-:Y:S02]  /*a9480*/  ISETP.LT.AND P1, PT, R13, UR6, !P0 ;  /* 0x000000060d007c0c */ /* 0x000fe4000c721270 */
[----:B------:R-:W-:Y:S01]  /*a9490*/  ISETP.LT.AND P0, PT, R14, UR6, !P0 ;  /* 0x000000060e007c0c */ /* 0x000fe2000c701270 */
[----:B------:R-:W2:Y:S01]  /*a94a0*/  LDL.LU R144, [R1+0xb40] ;  /* 0x000b400001907983 */ /* 0x000ea20000300800 */
[----:B------:R-:W-:-:S04]  /*a94b0*/  ISETP.GE.AND P5, PT, R15, UR7, PT ;  /* 0x000000070f007c0c */ /* 0x000fc8000bfa6270 */
[----:B------:R-:W-:-:S03]  /*a94c0*/  ISETP.LT.AND P6, PT, R11, UR6, !P5 ;  /* 0x000000060b007c0c */ /* 0x000fc6000efc1270 */
[----:B------:R1:W-:Y:S04]  /*a94d0*/  @P4 STG.E desc[UR4][R18.64], R143 ;  /* 0x0000008f12004986 */ /* 0x0003e8000c101904 */
[----:B------:R-:W-:Y:S01]  /*a94e0*/  @P1 STG.E desc[UR4][R16.64], R141 ;  /* 0x0000008d10001986 */ /* 0x000fe2000c101904 */
[----:B------:R-:W-:Y:S01]  /*a94f0*/  ISETP.LT.AND P3, PT, R12, UR6, !P5 ;  /* 0x000000060c007c0c */ /* 0x000fe2000ef61270 */
[----:B-1----:R-:W-:Y:S02]  /*a9500*/  IMAD.WIDE R18, R146, 0x4, R2 ;  /* 0x0000000492127825 */ /* 0x002fe400078e0202 */
[----:B----4-:R1:W-:Y:S04]  /*a9510*/  @P0 STG.E desc[UR4][R8.64], R138 ;  /* 0x0000008a08000986 */ /* 0x0103e8000c101904 */
[----:B------:R4:W-:Y:S04]  /*a9520*/  @P6 STG.E desc[UR4][R18.64], R140 ;  /* 0x0000008c12006986 */ /* 0x0009e8000c101904 */
[----:B-1----:R-:W2:Y:S04]  /*a9530*/  LDL.LU R138, [R1+0x26f8] ;  /* 0x0026f800018a7983 */ /* 0x002ea80000300800 */
[----:B------:R-:W2:Y:S04]  /*a9540*/  LDL.LU R143, [R1+0x340] ;  /* 0x00034000018f7983 */ /* 0x000ea80000300800 */
[----:B------:R-:W2:Y:S01]  /*a9550*/  LDL.LU R141, [R1+0x740] ;  /* 0x00074000018d7983 */ /* 0x000ea20000300800 */
[----:B------:R-:W-:-:S03]  /*a9560*/  ISETP.LT.AND P1, PT, R13, UR6, !P5 ;  /* 0x000000060d007c0c */ /* 0x000fc6000ef21270 */
[----:B----4-:R-:W4:Y:S01]  /*a9570*/  LDL.LU R140, [R1+0x1734] ;  /* 0x00173400018c7983 */ /* 0x010f220000300800 */
[----:B------:R-:W-:Y:S01]  /*a9580*/  ISETP.LT.AND P5, PT, R14, UR6, !P5 ;  /* 0x000000060e007c0c */ /* 0x000fe2000efa1270 */
[----:B------:R-:W-:-:S04]  /*a9590*/  IMAD.WIDE R8, R146, 0x4, R152 ;  /* 0x0000000492087825 */ /* 0x000fc800078e0298 */
[C---:B------:R-:W-:Y:S01]  /*a95a0*/  IMAD.WIDE R16, R146.reuse, 0x4, R4 ;  /* 0x0000000492107825 */ /* 0x040fe200078e0204 */
[----:B------:R1:W-:Y:S04]  /*a95b0*/  @P3 STG.E desc[UR4][R8.64], R148 ;  /* 0x0000009408003986 */ /* 0x0003e8000c101904 */
[----:B------:R-:W-:Y:S01]  /*a95c0*/  @P1 STG.E desc[UR4][R16.64], R147 ;  /* 0x0000009310001986 */ /* 0x000fe2000c101904 */
[----:B-1----:R-:W-:-:S03]  /*a95d0*/  IMAD.WIDE R8, R146, 0x4, R6 ;  /* 0x0000000492087825 */ /* 0x002fc600078e0206 */
[----:B------:R-:W4:Y:S04]  /*a95e0*/  LDL.LU R146, [R1+0x26fc] ;  /* 0x0026fc0001927983 */ /* 0x000f280000300800 */
[----:B------:R-:W4:Y:S04]  /*a95f0*/  LDL.LU R150, [R1+0x2034] ;  /* 0x0020340001967983 */ /* 0x000f280000300800 */
[----:B------:R-:W4:Y:S04]  /*a9600*/  LDL.LU R148, [R1+0x1b34] ;  /* 0x001b340001947983 */ /* 0x000f280000300800 */
[----:B---3--:R1:W-:Y:S04]  /*a9610*/  @P5 STG.E desc[UR4][R8.64], R142 ;  /* 0x0000008e08005986 */ /* 0x0083e8000c101904 */
[----:B-1----:R-:W3:Y:S01]  /*a9620*/  LDL.LU R142, [R1+0x1334] ;  /* 0x00133400018e7983 */ /* 0x002ee20000300800 */
[----:B------:R-:W-:-:S02]  /*a9630*/  VIADD R0, R10, 0x1a1 ;  /* 0x000001a10a007836 */ /* 0x000fc40000000000 */
[----:B------:R-:W-:Y:S01]  /*a9640*/  VIADD R15, R10, 0x1a2 ;  /* 0x000001a20a0f7836 */ /* 0x000fe20000000000 */
[----:B------:R-:W3:Y:S02]  /*a9650*/  LDL.LU R147, [R1+0xf44] ;  /* 0x000f440001937983 */ /* 0x000ee40000300800 */
[----:B------:R-:W-:-:S04]  /*a9660*/  ISETP.GE.AND P2, PT, R0, UR7, PT ;  /* 0x0000000700007c0c */ /* 0x000fc8000bf46270 */
[----:B------:R-:W-:Y:S01]  /*a9670*/  ISETP.LT.AND P4, PT, R11, UR6, !P2 ;  /* 0x000000060b007c0c */ /* 0x000fe2000d781270 */
[----:B--2---:R-:W-:Y:S01]  /*a9680*/  IMAD.WIDE R16, R139, 0x4, R2 ;  /* 0x000000048b107825 */ /* 0x004fe200078e0202 */
[----:B------:R-:W-:Y:S02]  /*a9690*/  ISETP.LT.AND P6, PT, R12, UR6, !P2 ;  /* 0x000000060c007c0c */ /* 0x000fe4000d7c1270 */
[----:B------:R-:W-:Y:S02]  /*a96a0*/  ISETP.GE.AND P0, PT, R15, UR7, PT ;  /* 0x000000070f007c0c */ /* 0x000fe4000bf06270 */
[----:B------:R-:W-:Y:S02]  /*a96b0*/  ISETP.LT.AND P1, PT, R13, UR6, !P2 ;  /* 0x000000060d007c0c */ /* 0x000fe4000d721270 */
[----:B------:R-:W-:Y:S01]  /*a96c0*/  ISETP.LT.AND P2, PT, R14, UR6, !P2 ;  /* 0x000000060e007c0c */ /* 0x000fe2000d741270 */
[----:B------:R-:W-:-:S04]  /*a96d0*/  IMAD.WIDE R18, R139, 0x4, R152 ;  /* 0x000000048b127825 */ /* 0x000fc800078e0298 */
[----:B------:R1:W-:Y:S01]  /*a96e0*/  @P4 STG.E desc[UR4][R16.64], R145 ;  /* 0x0000009110004986 */ /* 0x0003e2000c101904 */
[----:B------:R-:W-:-:S03]  /*a96f0*/  ISETP.LT.AND P4, PT, R11, UR6, !P0 ;  /* 0x000000060b007c0c */ /* 0x000fc6000c781270 */
[----:B------:R2:W-:Y:S01]  /*a9700*/  @P6 STG.E desc[UR4][R18.64], R144 ;  /* 0x0000009012006986 */ /* 0x0005e2000c101904 */
[----:B------:R-:W-:-:S04]  /*a9710*/  IMAD.WIDE R8, R138, 0x4, R2 ;  /* 0x000000048a087825 */ /* 0x000fc800078e0202 */
[C---:B-1----:R-:W-:Y:S01]  /*a9720*/  IMAD.WIDE R16, R139.reuse, 0x4, R4 ;  /* 0x000000048b107825 */ /* 0x042fe200078e0204 */
[----:B------:R-:W3:Y:S03]  /*a9730*/  LDL.LU R145, [R1+0xb44] ;  /* 0x000b440001917983 */ /* 0x000ee60000300800 */
[----:B--2---:R-:W-:Y:S02]  /*a9740*/  IMAD.WIDE R18, R139, 0x4, R6 ;  /* 0x000000048b127825 */ /* 0x004fe400078e0206 */
[----:B------:R-:W2:Y:S04]  /*a9750*/  LDL.LU R139, [R1+0x2700] ;  /* 0x00270000018b7983 */ /* 0x000ea80000300800 */
[----:B------:R1:W-:Y:S04]  /*a9760*/  @P1 STG.E desc[UR4][R16.64], R143 ;  /* 0x0000008f10001986 */ /* 0x0003e8000c101904 */
[----:B------:R-:W2:Y:S04]  /*a9770*/  LDL.LU R144, [R1+0x344] ;  /* 0x0003440001907983 */ /* 0x000ea80000300800 */
[----:B------:R4:W-:Y:S04]  /*a9780*/  @P2 STG.E desc[UR4][R18.64], R141 ;  /* 0x0000008d12002986 */ /* 0x0009e8000c101904 */
[----:B-1----:R-:W2:Y:S01]  /*a9790*/  LDL.LU R143, [R1+0x744] ;  /* 0x00074400018f7983 */ /* 0x002ea20000300800 */
[----:B------:R-:W-:-:S03]  /*a97a0*/  ISETP.LT.AND P6, PT, R12, UR6, !P0 ;  /* 0x000000060c007c0c */ /* 0x000fc6000c7c1270 */
[----:B----4-:R1:W-:Y:S04]  /*a97b0*/  @P4 STG.E desc[UR4][R8.64], R140 ;  /* 0x0000008c08004986 */ /* 0x0103e8000c101904 */
[----:B------:R-:W4:Y:S01]  /*a97c0*/  LDL.LU R141, [R1+0x1738] ;  /* 0x00173800018d7983 */ /* 0x000f220000300800 */
[----:B------:R-:W-:Y:S02]  /*a97d0*/  ISETP.LT.AND P5, PT, R13, UR6, !P0 ;  /* 0x000000060d007c0c */ /* 0x000fe4000c7a1270 */
[----:B------:R-:W-:Y:S01]  /*a97e0*/  ISETP.LT.AND P0, PT, R14, UR6, !P0 ;  /* 0x000000060e007c0c */ /* 0x000fe2000c701270 */
[----:B-1----:R-:W4:Y:S01]  /*a97f0*/  LDL.LU R140, [R1+0x2038] ;  /* 0x00203800018c7983 */ /* 0x002f220000300800 */
[----:B------:R-:W-:-:S04]  /*a9800*/  IMAD.WIDE R16, R138, 0x4, R152 ;  /* 0x000000048a107825 */ /* 0x000fc800078e0298 */
[C---:B------:R-:W-:Y:S01]  /*a9810*/  IMAD.WIDE R8, R138.reuse, 0x4, R4 ;  /* 0x000000048a087825 */ /* 0x040fe200078e0204 */
[----:B------:R-:W-:Y:S03]  /*a9820*/  @P6 STG.E desc[UR4][R16.64], R150 ;  /* 0x0000009610006986 */ /* 0x000fe6000c101904 */
[----:B------:R-:W-:Y:S01]  /*a9830*/  IMAD.WIDE R18, R138, 0x4, R6 ;  /* 0x000000048a127825 */ /* 0x000fe200078e0206 */
[----:B------:R-:W-:Y:S04]  /*a9840*/  @P5 STG.E desc[UR4][R8.64], R148 ;  /* 0x0000009408005986 */ /* 0x000fe8000c101904 */
[----:B------:R-:W4:Y:S04]  /*a9850*/  LDL.LU R138, [R1+0x2704] ;  /* 0x00270400018a7983 */ /* 0x000f280000300800 */
[----:B---3--:R1:W-:Y:S04]  /*a9860*/  @P0 STG.E desc[UR4][R18.64], R142 ;  /* 0x0000008e12000986 */ /* 0x0083e8000c101904 */
[----:B-1----:R-:W3:Y:S01]  /*a9870*/  LDL.LU R142, [R1+0x1b38] ;  /* 0x001b3800018e7983 */ /* 0x002ee20000300800 */
[----:B------:R-:W-:-:S02]  /*a9880*/  VIADD R0, R10, 0x1a3 ;  /* 0x000001a30a007836 */ /* 0x000fc40000000000 */
[----:B------:R-:W-:Y:S01]  /*a9890*/  IMAD.WIDE R8, R146, 0x4, R2 ;  /* 0x0000000492087825 */ /* 0x000fe200078e0202 */
[----:B------:R-:W3:Y:S02]  /*a98a0*/  LDL.LU R149, [R1+0x1338] ;  /* 0x0013380001957983 */ /* 0x000ee40000300800 */
[----:B------:R-:W-:Y:S01]  /*a98b0*/  ISETP.GE.AND P3, PT, R0, UR7, PT ;  /* 0x0000000700007c0c */ /* 0x000fe2000bf66270 */
[----:B------:R-:W-:Y:S01]  /*a98c0*/  VIADD R0, R10, 0x1a4 ;  /* 0x000001a40a007836 */ /* 0x000fe20000000000 */
[----:B------:R-:W3:Y:S02]  /*a98d0*/  LDL.LU R150, [R1+0xf48] ;  /* 0x000f480001967983 */ /* 0x000ee40000300800 */
[----:B------:R-:W-:Y:S02]  /*a98e0*/  ISETP.LT.AND P2, PT, R11, UR6, !P3 ;  /* 0x000000060b007c0c */ /* 0x000fe4000df41270 */
[----:B------:R-:W-:Y:S01]  /*a98f0*/  ISETP.LT.AND P4, PT, R12, UR6, !P3 ;  /* 0x000000060c007c0c */ /* 0x000fe2000df81270 */
[----:B------:R-:W-:Y:S01]  /*a9900*/  IMAD.WIDE R16, R146, 0x4, R152 ;  /* 0x0000000492107825 */ /* 0x000fe200078e0298 */
[----:B------:R-:W-:Y:S01]  /*a9910*/  ISETP.GE.AND P1, PT, R0, UR7, PT ;  /* 0x0000000700007c0c */ /* 0x000fe2000bf26270 */
[----:B------:R-:W3:Y:S01]  /*a9920*/  LDL.LU R148, [R1+0xb48] ;  /* 0x000b480001947983 */ /* 0x000ee20000300800 */
[----:B------:R-:W-:-:S02]  /*a9930*/  ISETP.LT.AND P0, PT, R13, UR6, !P3 ;  /* 0x000000060d007c0c */ /* 0x000fc4000df01270 */
[----:B------:R-:W-:Y:S02]  /*a9940*/  ISETP.LT.AND P3, PT, R14, UR6, !P3 ;  /* 0x000000060e007c0c */ /* 0x000fe4000df61270 */
[----:B------:R-:W-:Y:S02]  /*a9950*/  ISETP.LT.AND P6, PT, R11, UR6, !P1 ;  /* 0x000000060b007c0c */ /* 0x000fe4000cfc1270 */
[----:B------:R-:W-:Y:S01]  /*a9960*/  ISETP.LT.AND P5, PT, R12, UR6, !P1 ;  /* 0x000000060c007c0c */ /* 0x000fe2000cfa1270 */
[----:B------:R1:W-:Y:S04]  /*a9970*/  @P2 STG.E desc[UR4][R8.64], R147 ;  /* 0x0000009308002986 */ /* 0x0003e8000c101904 */
[----:B------:R1:W-:Y:S01]  /*a9980*/  @P4 STG.E desc[UR4][R16.64], R145 ;  /* 0x0000009110004986 */ /* 0x0003e2000c101904 */
[----:B--2---:R-:W-:-:S04]  /*a9990*/  IMAD.WIDE R18, R139, 0x4, R2 ;  /* 0x000000048b127825 */ /* 0x004fc800078e0202 */
[----:B-1----:R-:W-:-:S04]  /*a99a0*/  IMAD.WIDE R8, R146, 0x4, R4 ;  /* 0x0000000492087825 */ /* 0x002fc800078e0204 */
[----:B------:R-:W-:Y:S01]  /*a99b0*/  IMAD.WIDE R16, R146, 0x4, R6 ;  /* 0x0000000492107825 */ /* 0x000fe200078e0206 */
[----:B------:R-:W-:Y:S03]  /*a99c0*/  @P0 STG.E desc[UR4][R8.64], R144 ;  /* 0x0000009008000986 */ /* 0x000fe6000c101904 */
[----:B------:R-:W-:Y:S01]  /*a99d0*/  IMAD.WIDE R20, R139, 0x4, R152 ;  /* 0x000000048b147825 */ /* 0x000fe200078e0298 */
[----:B------:R-:W2:Y:S04]  /*a99e0*/  LDL.LU R145, [R1+0x348] ;  /* 0x0003480001917983 */ /* 0x000ea80000300800 */
[----:B------:R-:W-:Y:S04]  /*a99f0*/  @P3 STG.E desc[UR4][R16.64], R143 ;  /* 0x0000008f10003986 */ /* 0x000fe8000c101904 */
[----:B------:R-:W2:Y:S04]  /*a9a00*/  LDL.LU R147, [R1+0x270c] ;  /* 0x00270c0001937983 */ /* 0x000ea80000300800 */
[----:B----4-:R-:W-:Y:S04]  /*a9a10*/  @P6 STG.E desc[UR4][R18.64], R141 ;  /* 0x0000008d12006986 */ /* 0x010fe8000c101904 */
[----:B------:R-:W4:Y:S04]  /*a9a20*/  LDL.LU R146, [R1+0x748] ;  /* 0x0007480001927983 */ /* 0x000f280000300800 */
[----:B------:R1:W-:Y:S01]  /*a9a30*/  @P5 STG.E desc[UR4][R20.64], R140 ;  /* 0x0000008c14005986 */ /* 0x0003e2000c101904 */
[----:B------:R-:W-:-:S03]  /*a9a40*/  ISETP.LT.AND P4, PT, R13, UR6, !P1 ;  /* 0x000000060d007c0c */ /* 0x000fc6000cf81270 */
[----:B-1----:R-:W4:Y:S04]  /*a9a50*/  LDL.LU R140, [R1+0x173c] ;  /* 0x00173c00018c7983 */ /* 0x002f280000300800 */
[----:B------:R-:W4:Y:S01]  /*a9a60*/  LDL.LU R144, [R1+0x2708] ;  /* 0x0027080001907983 */ /* 0x000f220000300800 */
[----:B------:R-:W-:-:S03]  /*a9a70*/  IMAD.WIDE R8, R139, 0x4, R4 ;  /* 0x000000048b087825 */ /* 0x000fc600078e0204 */
[----:B------:R-:W4:Y:S04]  /*a9a80*/  LDL.LU R143, [R1+0x203c] ;  /* 0x00203c00018f7983 */ /* 0x000f280000300800 */
[----:B------:R-:W4:Y:S04]  /*a9a90*/  LDL.LU R141, [R1+0x1b3c] ;  /* 0x001b3c00018d7983 */ /* 0x000f280000300800 */
[----:B---3--:R1:W-:Y:S02]  /*a9aa0*/  @P4 STG.E desc[UR4][R8.64], R142 ;  /* 0x0000008e08004986 */ /* 0x0083e4000c101904 */
[----:B-1----:R-:W-:-:S02]  /*a9ab0*/  IMAD.WIDE R8, R139, 0x4, R6 ;  /* 0x000000048b087825 */ /* 0x002fc400078e0206 */
[----:B------:R-:W3:Y:S04]  /*a9ac0*/  LDL.LU R142, [R1+0x133c] ;  /* 0x00133c00018e7983 */ /* 0x000ee80000300800 */
[----:B------:R-:W3:Y:S01]  /*a9ad0*/  LDL.LU R139, [R1+0xf4c] ;  /* 0x000f4c00018b7983 */ /* 0x000ee20000300800 */
[----:B------:R-:W-:Y:S01]  /*a9ae0*/  VIADD R0, R10, 0x1a5 ;  /* 0x000001a50a007836 */ /* 0x000fe20000000000 */
[----:B------:R-:W-:-:S04]  /*a9af0*/  ISETP.LT.AND P1, PT, R14, UR6, !P1 ;  /* 0x000000060e007c0c */ /* 0x000fc8000cf21270 */
[----:B------:R-:W-:Y:S01]  /*a9b00*/  ISETP.GE.AND P2, PT, R0, UR7, PT ;  /* 0x0000000700007c0c */ /* 0x000fe2000bf46270 */
[----:B------:R-:W-:-:S03]  /*a9b10*/  VIADD R0, R10, 0x1a6 ;  /* 0x000001a60a007836 */ /* 0x000fc60000000000 */
[----:B------:R-:W-:Y:S02]  /*a9b20*/  ISETP.LT.AND P6, PT, R11, UR6, !P2 ;  /* 0x000000060b007c0c */ /* 0x000fe4000d7c1270 */
[----:B------:R-:W-:Y:S02]  /*a9b30*/  ISETP.LT.AND P3, PT, R12, UR6, !P2 ;  /* 0x000000060c007c0c */ /* 0x000fe4000d761270 */
[----:B------:R-:W-:Y:S02]  /*a9b40*/  ISETP.LT.AND P5, PT, R13, UR6, !P2 ;  /* 0x000000060d007c0c */ /* 0x000fe4000d7a1270 */
[----:B------:R-:W-:Y:S01]  /*a9b50*/  ISETP.GE.AND P0, PT, R0, UR7, PT ;  /* 0x0000000700007c0c */ /* 0x000fe2000bf06270 */
[----:B------:R-:W-:Y:S01]  /*a9b60*/  IMAD.WIDE R16, R138, 0x4, R2 ;  /* 0x000000048a107825 */ /* 0x000fe200078e0202 */
[----:B------:R-:W-:Y:S01]  /*a9b70*/  ISETP.LT.AND P2, PT, R14, UR6, !P2 ;  /* 0x000000060e007c0c */ /* 0x000fe2000d741270 */
[----:B------:R-:W-:Y:S01]  /*a9b80*/  @P1 STG.E desc[UR4][R8.64], R149 ;  /* 0x0000009508001986 */ /* 0x000fe2000c101904 */
[----:B------:R-:W-:Y:S01]  /*a9b90*/  ISETP.LT.AND P1, PT, R11, UR6, !P0 ;  /* 0x000000060b007c0c */ /* 0x000fe2000c721270 */
[----:B------:R-:W-:-:S04]  /*a9ba0*/  IMAD.WIDE R20, R138, 0x4, R152 ;  /* 0x000000048a147825 */ /* 0x000fc800078e0298 */
[----:B------:R-:W-:Y:S01]  /*a9bb0*/  IMAD.WIDE R18, R138, 0x4, R4 ;  /* 0x000000048a127825 */ /* 0x000fe200078e0204 */
[----:B------:R1:W-:Y:S03]  /*a9bc0*/  @P6 STG.E desc[UR4][R16.64], R150 ;  /* 0x0000009610006986 */ /* 0x0003e6000c101904 */
[----:B------:R-:W-:Y:S01]  /*a9bd0*/  VIADD R15, R10, 0x1a7 ;  /* 0x000001a70a0f7836 */ /* 0x000fe20000000000 */
[----:B------:R1:W-:Y:S04]  /*a9be0*/  @P3 STG.E desc[UR4][R20.64], R148 ;  /* 0x0000009414003986 */ /* 0x0003e8000c101904 */
[----:B--2---:R-:W-:Y:S01]  /*a9bf0*/  @P5 STG.E desc[UR4][R18.64], R145 ;  /* 0x0000009112005986 */ /* 0x004fe2000c101904 */
[----:B------:R-:W-:Y:S01]  /*a9c00*/  ISETP.LT.AND P5, PT, R12, UR6, !P0 ;  /* 0x000000060c007c0c */ /* 0x000fe2000c7a1270 */
[----:B-1----:R-:W-:Y:S01]  /*a9c10*/  IMAD.WIDE R16, R138, 0x4, R6 ;  /* 0x000000048a107825 */ /* 0x002fe200078e0206 */
[----:B------:R-:W-:Y:S01]  /*a9c20*/  ISETP.GE.AND P4, PT, R15, UR7, PT ;  /* 0x000000070f007c0c */ /* 0x000fe2000bf86270 */
[----:B------:R-:W2:Y:S01]  /*a9c30*/  LDL.LU R148, [R1+0xb4c] ;  /* 0x000b4c0001947983 */ /* 0x000ea20000300800 */
[----:B------:R-:W-:-:S02]  /*a9c40*/  ISETP.LT.AND P3, PT, R13, UR6, !P0 ;  /* 0x000000060d007c0c */ /* 0x000fc4000c761270 */
[----:B------:R-:W-:Y:S01]  /*a9c50*/  ISETP.LT.AND P0, PT, R14, UR6, !P0 ;  /* 0x000000060e007c0c */ /* 0x000fe2000c701270 */
[----:B------:R-:W2:Y:S01]  /*a9c60*/  LDL.LU R138, [R1+0x2710] ;  /* 0x00271000018a7983 */ /* 0x000ea20000300800 */
[----:B------:R-:W-:-:S03]  /*a9c70*/  ISETP.LT.AND P6, PT, R11, UR6, !P4 ;  /* 0x000000060b007c0c */ /* 0x000fc6000e7c1270 */
[----:B----4-:R1:W-:Y:S04]  /*a9c80*/  @P2 STG.E desc[UR4][R16.64], R146 ;  /* 0x0000009210002986 */ /* 0x0103e8000c101904 */
[----:B-1----:R-:W4:Y:S01]  /*a9c90*/  LDL.LU R146, [R1+0x34c] ;  /* 0x00034c0001927983 */ /* 0x002f220000300800 */
[----:B------:R-:W-:-:S05]  /*a9ca0*/  IMAD.WIDE R8, R144, 0x4, R2 ;  /* 0x0000000490087825 */ /* 0x000fca00078e0202 */
[----:B------:R1:W-:Y:S01]  /*a9cb0*/  @P1 STG.E desc[UR4][R8.64], R140 ;  /* 0x0000008c08001986 */ /* 0x0003e2000c101904 */
[----:B------:R-:W-:-:S04]  /*a9cc0*/  IMAD.WIDE R18, R144, 0x4, R152 ;  /* 0x0000000490127825 */ /* 0x000fc800078e0298 */
[C---:B------:R-:W-:Y:S01]  /*a9cd0*/  IMAD.WIDE R16, R144.reuse, 0x4, R4 ;  /* 0x0000000490107825 */ /* 0x040fe200078e0204 */
[----:B------:R1:W-:Y:S04]  /*a9ce0*/  @P5 STG.E desc[UR4][R18.64], R143 ;  /* 0x0000008f12005986 */ /* 0x0003e8000c101904 */
[----:B-1----:R-:W4:Y:S01]  /*a9cf0*/  LDL.LU R140, [R1+0x74c] ;  /* 0x00074c00018c7983 */ /* 0x002f220000300800 */
[----:B------:R-:W-:-:S03]  /*a9d00*/  IMAD.WIDE R8, R144, 0x4, R6 ;  /* 0x0000000490087825 */ /* 0x000fc600078e0206 */
[----:B------:R-:W4:Y:S01]  /*a9d10*/  LDL.LU R145, [R1+0x1740] ;  /* 0x0017400001917983 */ /* 0x000f220000300800 */
[----:B------:R-:W-:-:S03]  /*a9d20*/  IMAD.WIDE R18, R147, 0x4, R2 ;  /* 0x0000000493127825 */ /* 0x000fc600078e0202 */
[----:B------:R-:W4:Y:S04]  /*a9d30*/  LDL.LU R144, [R1+0x2040] ;  /* 0x0020400001907983 */ /* 0x000f280000300800 */
[----:B------:R1:W-:Y:S04]  /*a9d40*/  @P3 STG.E desc[UR4][R16.64], R141 ;  /* 0x0000008d10003986 */ /* 0x0003e8000c101904 */
[----:B------:R-:W4:Y:S04]  /*a9d50*/  LDL.LU R143, [R1+0x1b40] ;  /* 0x001b4000018f7983 */ /* 0x000f280000300800 */
[----:B-1----:R-:W4:Y:S04]  /*a9d60*/  LDL.LU R141, [R1+0x1340] ;  /* 0x00134000018d7983 */ /* 0x002f280000300800 */
[----:B---3--:R1:W-:Y:S04]  /*a9d70*/  @P0 STG.E desc[UR4][R8.64], R142 ;  /* 0x0000008e08000986 */ /* 0x0083e8000c101904 */
[----:B------:R3:W-:Y:S04]  /*a9d80*/  @P6 STG.E desc[UR4][R18.64], R139 ;  /* 0x0000008b12006986 */ /* 0x0007e8000c101904 */
[----:B-1----:R-:W4:Y:S04]  /*a9d90*/  LDL.LU R142, [R1+0xf50] ;  /* 0x000f5000018e7983 */ /* 0x002f280000300800 */
[----:B---3--:R-:W3:Y:S01]  /*a9da0*/  LDL.LU R139, [R1+0x2714] ;  /* 0x00271400018b7983 */ /* 0x008ee20000300800 */
[----:B------:R-:W-:-:S02]  /*a9db0*/  ISETP.LT.AND P1, PT, R12, UR6, !P4 ;  /* 0x000000060c007c0c */ /* 0x000fc4000e721270 */
[----:B------:R-:W-:Y:S01]  /*a9dc0*/  ISETP.LT.AND P3, PT, R13, UR6, !P4 ;  /* 0x000000060d007c0c */ /* 0x000fe2000e761270 */
[----:B------:R-:W-:Y:S01]  /*a9dd0*/  VIADD R0, R10, 0x1a8 ;  /* 0x000001a80a007836 */ /* 0x000fe20000000000 */
[----:B------:R-:W-:Y:S01]  /*a9de0*/  ISETP.LT.AND P4, PT, R14, UR6, !P4 ;  /* 0x000000060e007c0c */ /* 0x000fe2000e781270 */
[C---:B------:R-:W-:Y:S01]  /*a9df0*/  IMAD.WIDE R16, R147.reuse, 0x4, R152 ;  /* 0x0000000493107825 */ /* 0x040fe200078e0298 */
[----:B------:R-:W3:Y:S02]  /*a9e00*/  LDL.LU R150, [R1+0xb50] ;  /* 0x000b500001967983 */ /* 0x000ee40000300800 */
[----:B------:R-:W-:Y:S01]  /*a9e10*/  ISETP.GE.AND P2, PT, R0, UR7, PT ;  /* 0x0000000700007c0c */ /* 0x000fe2000bf46270 */
[----:B------:R-:W-:-:S03]  /*a9e20*/  IMAD.WIDE R8, R147, 0x4, R4 ;  /* 0x0000000493087825 */ /* 0x000fc600078e0204 */
[----:B------:R-:W-:Y:S01]  /*a9e30*/  ISETP.LT.AND P5, PT, R11, UR6, !P2 ;  /* 0x000000060b007c0c */ /* 0x000fe2000d7a1270 */
[----:B------:R-:W-:Y:S01]  /*a9e40*/  VIADD R15, R10, 0x1a9 ;  /* 0x000001a90a0f7836 */ /* 0x000fe20000000000 */
[----:B------:R-:W-:-:S04]  /*a9e50*/  ISETP.LT.AND P6, PT, R12, UR6, !P2 ;  /* 0x000000060c007c0c */ /* 0x000fc8000d7c1270 */
[----:B------:R-:W-:Y:S01]  /*a9e60*/  ISETP.GE.AND P0, PT, R15, UR7, PT ;  /* 0x000000070f007c0c */ /* 0x000fe2000bf06270 */
[----:B--2---:R1:W-:Y:S02]  /*a9e70*/  @P1 STG.E desc[UR4][R16.64], R148 ;  /* 0x0000009410001986 */ /* 0x0043e4000c101904 */
[----:B-1----:R-:W-:Y:S02]  /*a9e80*/  IMAD.WIDE R16, R147, 0x4, R6 ;  /* 0x0000000493107825 */ /* 0x002fe400078e0206 */
[----:B------:R-:W2:Y:S04]  /*a9e90*/  LDL.LU R148, [R1+0x750] ;  /* 0x0007500001947983 */ /* 0x000ea80000300800 */
[----:B----4-:R1:W-:Y:S01]  /*a9ea0*/  @P3 STG.E desc[UR4][R8.64], R146 ;  /* 0x0000009208003986 */ /* 0x0103e2000c101904 */
[----:B------:R-:W-:-:S02]  /*a9eb0*/  ISETP.LT.AND P3, PT, R13, UR6, !P2 ;  /* 0x000000060d007c0c */ /* 0x000fc4000d761270 */
[----:B------:R-:W-:Y:S01]  /*a9ec0*/  ISETP.LT.AND P2, PT, R14, UR6, !P2 ;  /* 0x000000060e007c0c */ /* 0x000fe2000d741270 */
[----:B------:R-:W-:-:S04]  /*a9ed0*/  IMAD.WIDE R18, R138, 0x4, R152 ;  /* 0x000000048a127825 */ /* 0x000fc800078e0298 */
[----:B-1----:R-:W-:Y:S01]  /*a9ee0*/  IMAD.WIDE R8, R138, 0x4, R2 ;  /* 0x000000048a087825 */ /* 0x002fe200078e0202 */
[----:B------:R1:W-:Y:S01]  /*a9ef0*/  @P4 STG.E desc[UR4][R16.64], R140 ;  /* 0x0000008c10004986 */ /* 0x0003e2000c101904 */
[----:B------:R-:W-:-:S03]  /*a9f00*/  ISETP.LT.AND P4, PT, R11, UR6, !P0 ;  /* 0x000000060b007c0c */ /* 0x000fc6000c781270 */
[----:B-1----:R-:W4:Y:S04]  /*a9f10*/  LDL.LU R140, [R1+0x350] ;  /* 0x00035000018c7983 */ /* 0x002f280000300800 */
[----:B------:R-:W4:Y:S01]  /*a9f20*/  LDL.LU R146, [R1+0x2718] ;  /* 0x0027180001927983 */ /* 0x000f220000300800 */
[----:B------:R-:W-:-:S03]  /*a9f30*/  IMAD.WIDE R16, R138, 0x4, R4 ;  /* 0x000000048a107825 */ /* 0x000fc600078e0204 */
[----:B------:R1:W-:Y:S04]  /*a9f40*/  @P5 STG.E desc[UR4][R8.64], R145 ;  /* 0x0000009108005986 */ /* 0x0003e8000c101904 */
[----:B------:R-:W4:Y:S04]  /*a9f50*/  LDL.LU R147, [R1+0x1744] ;  /* 0x0017440001937983 */ /* 0x000f280000300800 */
[----:B------:R1:W-:Y:S04]  /*a9f60*/  @P6 STG.E desc[UR4][R18.64], R144 ;  /* 0x0000009012006986 */ /* 0x0003e8000c101904 */
[----:B-1----:R-:W4:Y:S04]  /*a9f70*/  LDL.LU R145, [R1+0x2044] ;  /* 0x0020440001917983 */ /* 0x002f280000300800 */
[----:B------:R1:W-:Y:S01]  /*a9f80*/  @P3 STG.E desc[UR4][R16.64], R143 ;  /* 0x0000008f10003986 */ /* 0x0003e2000c101904 */
[----:B------:R-:W-:-:S03]  /*a9f90*/  IMAD.WIDE R18, R138, 0x4, R6 ;  /* 0x000000048a127825 */ /* 0x000fc600078e0206 */
[----:B------:R-:W4:Y:S04]  /*a9fa0*/  LDL.LU R138, [R1+0x271c] ;  /* 0x00271c00018a7983 */ /* 0x000f280000300800 */
[----:B------:R-:W4:Y:S04]  /*a9fb0*/  LDL.LU R144, [R1+0x1b44] ;  /* 0x001b440001907983 */ /* 0x000f280000300800 */
[----:B------:R3:W-:Y:S04]  /*a9fc0*/  @P2 STG.E desc[UR4][R18.64], R141 ;  /* 0x0000008d12002986 */ /* 0x0007e8000c101904 */
[----:B-1----:R-:W4:Y:S01]  /*a9fd0*/  LDL.LU R143, [R1+0x1344] ;  /* 0x00134400018f7983 */ /* 0x002f220000300800 */
[----:B---3--:R-:W-:-:S04]  /*a9fe0*/  IMAD.WIDE R8, R139, 0x4, R2 ;  /* 0x000000048b087825 */ /* 0x008fc800078e0202 */
[C---:B------:R-:W-:Y:S01]  /*a9ff0*/  IMAD.WIDE R16, R139.reuse, 0x4, R152 ;  /* 0x000000048b107825 */ /* 0x040fe200078e0298 */
[----:B------:R1:W-:Y:S03]  /*aa000*/  @P4 STG.E desc[UR4][R8.64], R142 ;  /* 0x0000008e08004986 */ /* 0x0003e6000c101904 */
[----:B------:R-:W-:-:S04]  /*aa010*/  IMAD.WIDE R18, R139, 0x4, R6 ;  /* 0x000000048b127825 */ /* 0x000fc800078e0206 */
[----:B-1----:R-:W-:Y:S01]  /*aa020*/  IMAD.WIDE R8, R139, 0x4, R4 ;  /* 0x000000048b087825 */ /* 0x002fe200078e0204 */
        /* <DEDUP_REMOVED lines=9> */
[----:B------:R-:W-:Y:S02]  /*aa0c0*/  ISETP.LT.AND P2, PT, R11, UR6, !P1 ;  /* 0x000000060b007c0c */ /* 0x000fe4000cf41270 */
[----:B------:R-:W-:Y:S01]  /*aa0d0*/  ISETP.LT.AND P4, PT, R12, UR6, !P1 ;  /* 0x000000060c007c0c */ /* 0x000fe2000cf81270 */
[----:B------:R-:W-:Y:S01]  /*aa0e0*/  @P6 STG.E desc[UR4][R16.64], R150 ;  /* 0x0000009610006986 */ /* 0x000fe2000c101904 */
[----:B------:R-:W-:-:S03]  /*aa0f0*/  ISETP.GE.AND P3, PT, R0, UR7, PT ;  /* 0x0000000700007c0c */ /* 0x000fc6000bf66270 */
[----:B--2---:R1:W-:Y:S01]  /*aa100*/  @P5 STG.E desc[UR4][R8.64], R148 ;  /* 0x0000009408005986 */ /* 0x0043e2000c101904 */
[----:B------:R-:W-:Y:S02]  /*aa110*/  ISETP.LT.AND P6, PT, R11, UR6, !P3 ;  /* 0x000000060b007c0c */ /* 0x000fe4000dfc1270 */
[----:B------:R-:W-:Y:S01]  /*aa120*/  ISETP.LT.AND P5, PT, R12, UR6, !P3 ;  /* 0x000000060c007c0c */ /* 0x000fe2000dfa1270 */
[----:B----4-:R2:W-:Y:S01]  /*aa130*/  @P0 STG.E desc[UR4][R18.64], R140 ;  /* 0x0000008c12000986 */ /* 0x0105e2000c101904 */
[----:B------:R-:W-:Y:S02]  /*aa140*/  ISETP.LT.AND P0, PT, R13, UR6, !P1 ;  /* 0x000000060d007c0c */ /* 0x000fe4000cf01270 */
[----:B------:R-:W-:Y:S01]  /*aa150*/  ISETP.LT.AND P1, PT, R14, UR6, !P1 ;  /* 0x000000060e007c0c */ /* 0x000fe2000cf21270 */
[----:B-1----:R-:W-:-:S04]  /*aa160*/  IMAD.WIDE R8, R146, 0x4, R2 ;  /* 0x0000000492087825 */ /* 0x002fc800078e0202 */
[C---:B------:R-:W-:Y:S01]  /*aa170*/  IMAD.WIDE R16, R146.reuse, 0x4, R152 ;  /* 0x0000000492107825 */ /* 0x040fe200078e0298 */
[----:B--2---:R-:W2:Y:S04]  /*aa180*/  LDL.LU R140, [R1+0x754] ;  /* 0x00075400018c7983 */ /* 0x004ea80000300800 */
[----:B------:R1:W-:Y:S04]  /*aa190*/  @P2 STG.E desc[UR4][R8.64], R147 ;  /* 0x0000009308002986 */ /* 0x0003e8000c101904 */
[----:B------:R4:W-:Y:S04]  /*aa1a0*/  @P4 STG.E desc[UR4][R16.64], R145 ;  /* 0x0000009110004986 */ /* 0x0009e8000c101904 */
[----:B------:R-:W2:Y:S01]  /*aa1b0*/  LDL.LU R149, [R1+0x354] ;  /* 0x0003540001957983 */ /* 0x000ea20000300800 */
[----:B-1----:R-:W-:-:S03]  /*aa1c0*/  IMAD.WIDE R8, R146, 0x4, R4 ;  /* 0x0000000492087825 */ /* 0x002fc600078e0204 */
[----:B------:R-:W2:Y:S01]  /*aa1d0*/  LDL.LU R150, [R1+0x1748] ;  /* 0x0017480001967983 */ /* 0x000ea20000300800 */
[----:B----4-:R-:W-:-:S03]  /*aa1e0*/  IMAD.WIDE R16, R146, 0x4, R6 ;  /* 0x0000000492107825 */ /* 0x010fc600078e0206 */
[----:B------:R-:W4:Y:S01]  /*aa1f0*/  LDL.LU R148, [R1+0x2048] ;  /* 0x0020480001947983 */ /* 0x000f220000300800 */
[----:B------:R-:W-:-:S03]  /*aa200*/  IMAD.WIDE R18, R138, 0x4, R2 ;  /* 0x000000048a127825 */ /* 0x000fc600078e0202 */
[----:B------:R-:W4:Y:S01]  /*aa210*/  LDL.LU R145, [R1+0x1b48] ;  /* 0x001b480001917983 */ /* 0x000f220000300800 */
[----:B------:R-:W-:-:S03]  /*aa220*/  IMAD.WIDE R20, R138, 0x4, R152 ;  /* 0x000000048a147825 */ /* 0x000fc600078e0298 */
[----:B------:R-:W-:Y:S04]  /*aa230*/  @P0 STG.E desc[UR4][R8.64], R144 ;  /* 0x0000009008000986 */ /* 0x000fe8000c101904 */
[----:B------:R-:W4:Y:S04]  /*aa240*/  LDL.LU R147, [R1+0x2728] ;  /* 0x0027280001937983 */ /* 0x000f280000300800 */
[----:B------:R1:W-:Y:S04]  /*aa250*/  @P1 STG.E desc[UR4][R16.64], R143 ;  /* 0x0000008f10001986 */ /* 0x0003e8000c101904 */
[----:B-1----:R-:W4:Y:S04]  /*aa260*/  LDL.LU R143, [R1+0x1348] ;  /* 0x00134800018f7983 */ /* 0x002f280000300800 */
[----:B---3--:R-:W-:Y:S04]  /*aa270*/  @P6 STG.E desc[UR4][R18.64], R142 ;  /* 0x0000008e12006986 */ /* 0x008fe8000c101904 */
[----:B------:R1:W-:Y:S04]  /*aa280*/  @P5 STG.E desc[UR4][R20.64], R139 ;  /* 0x0000008b14005986 */ /* 0x0003e8000c101904 */
[----:B-1----:R-:W3:Y:S04]  /*aa290*/  LDL.LU R139, [R1+0xf58] ;  /* 0x000f5800018b7983 */ /* 0x002ee80000300800 */
[----:B------:R-:W3:Y:S04]  /*aa2a0*/  LDL.LU R146, [R1+0x2724] ;  /* 0x0027240001927983 */ /* 0x000ee80000300800 */
[----:B------:R-:W3:Y:S04]  /*aa2b0*/  LDL.LU R144, [R1+0xb58] ;  /* 0x000b580001907983 */ /* 0x000ee80000300800 */
[----:B------:R-:W3:Y:S01]  /*aa2c0*/  LDL.LU R142, [R1+0x758] ;  /* 0x00075800018e7983 */ /* 0x000ee20000300800 */
[----:B------:R-:W-:Y:S01]  /*aa2d0*/  ISETP.LT.AND P4, PT, R13, UR6, !P3 ;  /* 0x000000060d007c0c */ /* 0x000fe2000df81270 */
[----:B------:R-:W-:Y:S01]  /*aa2e0*/  VIADD R0, R10, 0x1ac ;  /* 0x000001ac0a007836 */ /* 0x000fe20000000000 */
[----:B------:R-:W-:Y:S01]  /*aa2f0*/  ISETP.LT.AND P3, PT, R14, UR6, !P3 ;  /* 0x000000060e007c0c */ /* 0x000fe2000df61270 */
[----:B------:R-:W-:-:S03]  /*aa300*/  IMAD.WIDE R8, R138, 0x4, R4 ;  /* 0x000000048a087825 */ /* 0x000fc600078e0204 */
[----:B------:R-:W-:-:S04]  /*aa310*/  ISETP.GE.AND P2, PT, R0, UR7, PT ;  /* 0x0000000700007c0c */ /* 0x000fc8000bf46270 */
[----:B------:R-:W-:Y:S02]  /*aa320*/  ISETP.LT.AND P6, PT, R11, UR6, !P2 ;  /* 0x000000060b007c0c */ /* 0x000fe4000d7c1270 */
[----:B------:R-:W-:Y:S01]  /*aa330*/  ISETP.LT.AND P1, PT, R12, UR6, !P2 ;  /* 0x000000060c007c0c */ /* 0x000fe2000d721270 */
[----:B------:R-:W-:Y:S01]  /*aa340*/  VIADD R0, R10, 0x1ad ;  /* 0x000001ad0a007836 */ /* 0x000fe20000000000 */
[----:B------:R-:W-:Y:S02]  /*aa350*/  ISETP.LT.AND P5, PT, R13, UR6, !P2 ;  /* 0x000000060d007c0c */ /* 0x000fe4000d7a1270 */
[----:B------:R-:W-:Y:S01]  /*aa360*/  ISETP.LT.AND P2, PT, R14, UR6, !P2 ;  /* 0x000000060e007c0c */ /* 0x000fe2000d741270 */
[----:B------:R-:W-:Y:S01]  /*aa370*/  IMAD.WIDE R16, R141, 0x4, R2 ;  /* 0x000000048d107825 */ /* 0x000fe200078e0202 */
[----:B------:R-:W-:-:S03]  /*aa380*/  ISETP.GE.AND P0, PT, R0, UR7, PT ;  /* 0x0000000700007c0c */ /* 0x000fc6000bf06270 */
[----:B------:R-:W-:-:S04]  /*aa390*/  IMAD.WIDE R20, R141, 0x4, R152 ;  /* 0x000000048d147825 */ /* 0x000fc800078e0298 */
[----:B------:R-:W-:Y:S01]  /*aa3a0*/  IMAD.WIDE R18, R141, 0x4, R4 ;  /* 0x000000048d127825 */ /* 0x000fe200078e0204 */
[----:B--2---:R1:W-:Y:S03]  /*aa3b0*/  @P4 STG.E desc[UR4][R8.64], R140 ;  /* 0x0000008c08004986 */ /* 0x0043e6000c101904 */
[----:B-1----:R-:W-:Y:S01]  /*aa3c0*/  IMAD.WIDE R8, R138, 0x4, R6 ;  /* 0x000000048a087825 */ /* 0x002fe200078e0206 */
[----:B------:R-:W2:Y:S04]  /*aa3d0*/  LDL.LU R140, [R1+0x358] ;  /* 0x00035800018c7983 */ /* 0x000ea80000300800 */
[----:B------:R-:W2:Y:S04]  /*aa3e0*/  LDL.LU R138, [R1+0x174c] ;  /* 0x00174c00018a7983 */ /* 0x000ea80000300800 */
[----:B------:R-:W-:Y:S01]  /*aa3f0*/  @P3 STG.E desc[UR4][R8.64], R149 ;  /* 0x0000009508003986 */ /* 0x000fe2000c101904 */
[----:B------:R-:W-:-:S03]  /*aa400*/  ISETP.LT.AND P3, PT, R11, UR6, !P0 ;  /* 0x000000060b007c0c */ /* 0x000fc6000c761270 */
[----:B------:R1:W-:Y:S04]  /*aa410*/  @P6 STG.E desc[UR4][R16.64], R150 ;  /* 0x0000009610006986 */ /* 0x0003e8000c101904 */
[----:B----4-:R4:W-:Y:S04]  /*aa420*/  @P1 STG.E desc[UR4][R20.64], R148 ;  /* 0x0000009414001986 */ /* 0x0109e8000c101904 */
[----:B------:R-:W-:Y:S01]  /*aa430*/  @P5 STG.E desc[UR4][R18.64], R145 ;  /* 0x0000009112005986 */ /* 0x000fe2000c101904 */
[----:B-1----:R-:W-:-:S03]  /*aa440*/  IMAD.WIDE R16, R141, 0x4, R6 ;  /* 0x000000048d107825 */ /* 0x002fc600078e0206 */
[----:B----4-:R-:W4:Y:S04]  /*aa450*/  LDL.LU R148, [R1+0x204c] ;  /* 0x00204c0001947983 */ /* 0x010f280000300800 */
[----:B------:R-:W4:Y:S04]  /*aa460*/  LDL.LU R141, [R1+0x272c] ;  /* 0x00272c00018d7983 */ /* 0x000f280000300800 */
[----:B------:R1:W-:Y:S01]  /*aa470*/  @P2 STG.E desc[UR4][R16.64], R143 ;  /* 0x0000008f10002986 */ /* 0x0003e2000c101904 */
[----:B------:R-:W-:Y:S02]  /*aa480*/  ISETP.LT.AND P5, PT, R12, UR6, !P0 ;  /* 0x000000060c007c0c */ /* 0x000fe4000c7a1270 */
[----:B------:R-:W-:Y:S01]  /*aa490*/  ISETP.LT.AND P1, PT, R13, UR6, !P0 ;  /* 0x000000060d007c0c */ /* 0x000fe2000c721270 */
[----:B-1----:R-:W4:Y:S01]  /*aa4a0*/  LDL.LU R143, [R1+0x1b4c] ;  /* 0x001b4c00018f7983 */ /* 0x002f220000300800 */
[----:B---3--:R-:W-:-:S05]  /*aa4b0*/  IMAD.WIDE R8, R146, 0x4, R2 ;  /* 0x0000000492087825 */ /* 0x008fca00078e0202 */
[----:B------:R1:W-:Y:S01]  /*aa4c0*/  @P3 STG.E desc[UR4][R8.64], R139 ;  /* 0x0000008b08003986 */ /* 0x0003e2000c101904 */
[----:B------:R-:W-:-:S04]  /*aa4d0*/  IMAD.WIDE R18, R146, 0x4, R152 ;  /* 0x0000000492127825 */ /* 0x000fc800078e0298 */
[C---:B------:R-:W-:Y:S01]  /*aa4e0*/  IMAD.WIDE R16, R146.reuse, 0x4, R4 ;  /* 0x0000000492107825 */ /* 0x040fe200078e0204 */
[----:B-1----:R-:W3:Y:S04]  /*aa4f0*/  LDL.LU R139, [R1+0x134c] ;  /* 0x00134c00018b7983 */ /* 0x002ee80000300800 */
[----:B------:R-:W3:Y:S04]  /*aa500*/  LDL.LU R145, [R1+0xf5c] ;  /* 0x000f5c0001917983 */ /* 0x000ee80000300800 */
[----:B------:R1:W-:Y:S01]  /*aa510*/  @P5 STG.E desc[UR4][R18.64], R144 ;  /* 0x0000009012005986 */ /* 0x0003e2000c101904 */
[----:B------:R-:W-:-:S03]  /*aa520*/  IMAD.WIDE R8, R146, 0x4, R6 ;  /* 0x0000000492087825 */ /* 0x000fc600078e0206 */
[----:B------:R1:W-:Y:S04]  /*aa530*/  @P1 STG.E desc[UR4][R16.64], R142 ;  /* 0x0000008e10001986 */ /* 0x0003e8000c101904 */
[----:B-1----:R-:W3:Y:S04]  /*aa540*/  LDL.LU R144, [R1+0xb5c] ;  /* 0x000b5c0001907983 */ /* 0x002ee80000300800 */
[----:B------:R-:W3:Y:S04]  /*aa550*/  LDL.LU R146, [R1+0x75c] ;  /* 0x00075c0001927983 */ /* 0x000ee80000300800 */
[----:B------:R-:W3:Y:S01]  /*aa560*/  LDL.LU R142, [R1+0x35c] ;  /* 0x00035c00018e7983 */ /* 0x000ee20000300800 */
[----:B------:R-:W-:Y:S01]  /*aa570*/  VIADD R15, R10, 0x1ae ;  /* 0x000001ae0a0f7836 */ /* 0x000fe20000000000 */
[----:B------:R-:W-:-:S04]  /*aa580*/  ISETP.LT.AND P0, PT, R14, UR6, !P0 ;  /* 0x000000060e007c0c */ /* 0x000fc8000c701270 */
[----:B------:R-:W-:-:S04]  /*aa590*/  ISETP.GE.AND P4, PT, R15, UR7, PT ;  /* 0x000000070f007c0c */ /* 0x000fc8000bf86270 */
[----:B------:R-:W-:Y:S01]  /*aa5a0*/  ISETP.LT.AND P6, PT, R11, UR6, !P4 ;  /* 0x000000060b007c0c */ /* 0x000fe2000e7c1270 */
[----:B------:R-:W-:Y:S01]  /*aa5b0*/  IMAD.WIDE R18, R147, 0x4, R2 ;  /* 0x0000000493127825 */ /* 0x000fe200078e0202 */
[----:B------:R-:W-:Y:S02]  /*aa5c0*/  ISETP.LT.AND P3, PT, R12, UR6, !P4 ;  /* 0x000000060c007c0c */ /* 0x000fe4000e761270 */
[----:B------:R-:W-:Y:S01]  /*aa5d0*/  ISETP.LT.AND P1, PT, R13, UR6, !P4 ;  /* 0x000000060d007c0c */ /* 0x000fe2000e721270 */
[----:B--2---:R1:W-:Y:S08]  /*aa5e0*/  @P0 STG.E desc[UR4][R8.64], R140 ;  /* 0x0000008c08000986 */ /* 0x0043f0000c101904 */
[----:B------:R2:W-:Y:S01]  /*aa5f0*/  @P6 STG.E desc[UR4][R18.64], R138 ;  /* 0x0000008a12006986 */ /* 0x0005e2000c101904 */
[----:B------:R-:W-:-:S03]  /*aa600*/  VIADD R0, R10, 0x1af ;  /* 0x000001af0a007836 */ /* 0x000fc60000000000 */
[----:B-1----:R-:W3:Y:S04]  /*aa610*/  LDL.LU R140, [R1+0x1b50] ;  /* 0x001b5000018c7983 */ /* 0x002ee80000300800 */
[----:B--2---:R-:W2:Y:S01]  /*aa620*/  LDL.LU R138, [R1+0x2730] ;  /* 0x00273000018a7983 */ /* 0x004ea20000300800 */
[----:B------:R-:W-:Y:S01]  /*aa630*/  IMAD.WIDE R8, R147, 0x4, R152 ;  /* 0x0000000493087825 */ /* 0x000fe200078e0298 */
[----:B------:R-:W-:-:S03]  /*aa640*/  ISETP.LT.AND P4, PT, R14, UR6, !P4 ;  /* 0x000000060e007c0c */ /* 0x000fc6000e781270 */
[----:B------:R-:W-:Y:S01]  /*aa650*/  IMAD.WIDE R16, R147, 0x4, R4 ;  /* 0x0000000493107825 */ /* 0x000fe200078e0204 */
[----:B------:R-:W-:Y:S01]  /*aa660*/  ISETP.GE.AND P2, PT, R0, UR7, PT ;  /* 0x0000000700007c0c */ /* 0x000fe2000bf46270 */
[----:B------:R-:W2:Y:S03]  /*aa670*/  LDL.LU R150, [R1+0x1750] ;  /* 0x0017500001967983 */ /* 0x000ea60000300800 */
[----:B------:R-:W-:Y:S01]  /*aa680*/  ISETP.LT.AND P5, PT, R11, UR6, !P2 ;  /* 0x000000060b007c0c */ /* 0x000fe2000d7a1270 */
[----:B----4-:R1:W-:Y:S01]  /*aa690*/  @P3 STG.E desc[UR4][R8.64], R148 ;  /* 0x0000009408003986 */ /* 0x0103e2000c101904 */
[----:B------:R-:W-:-:S03]  /*aa6a0*/  ISETP.LT.AND P6, PT, R12, UR6, !P2 ;  /* 0x000000060c007c0c */ /* 0x000fc6000d7c1270 */
[----:B-1----:R-:W4:Y:S01]  /*aa6b0*/  LDL.LU R148, [R1+0x2050] ;  /* 0x0020500001947983 */ /* 0x002f220000300800 */
[----:B------:R-:W-:-:S03]  /*aa6c0*/  IMAD.WIDE R8, R147, 0x4, R6 ;  /* 0x0000000493087825 */ /* 0x000fc600078e0206 */
[----:B------:R1:W-:Y:S01]  /*aa6d0*/  @P1 STG.E desc[UR4][R16.64], R143 ;  /* 0x0000008f10001986 */ /* 0x0003e2000c101904 */
[----:B------:R-:W-:Y:S02]  /*aa6e0*/  ISETP.LT.AND P1, PT, R13, UR6, !P2 ;  /* 0x000000060d007c0c */ /* 0x000fe4000d721270 */
[----:B------:R-:W-:Y:S01]  /*aa6f0*/  ISETP.LT.AND P2, PT, R14, UR6, !P2 ;  /* 0x000000060e007c0c */ /* 0x000fe2000d741270 */
[----:B-1----:R-:W4:Y:S01]  /*aa700*/  LDL.LU R143, [R1+0x1350] ;  /* 0x00135000018f7983 */ /* 0x002f220000300800 */
[----:B------:R-:W-:-:S04]  /*aa710*/  IMAD.WIDE R16, R141, 0x4, R2 ;  /* 0x000000048d107825 */ /* 0x000fc800078e0202 */
[C---:B------:R-:W-:Y:S01]  /*aa720*/  IMAD.WIDE R18, R141.reuse, 0x4, R152 ;  /* 0x000000048d127825 */ /* 0x040fe200078e0298 */
[----:B---3--:R1:W-:Y:S04]  /*aa730*/  @P4 STG.E desc[UR4][R8.64], R139 ;  /* 0x0000008b08004986 */ /* 0x0083e8000c101904 */
[----:B------:R3:W-:Y:S04]  /*aa740*/  @P5 STG.E desc[UR4][R16.64], R145 ;  /* 0x0000009110005986 */ /* 0x0007e8000c101904 */
[----:B-1----:R-:W4:Y:S01]  /*aa750*/  LDL.LU R139, [R1+0x2734] ;  /* 0x00273400018b7983 */ /* 0x002f220000300800 */
[----:B------:R-:W-:-:S03]  /*aa760*/  IMAD.WIDE R8, R141, 0x4, R4 ;  /* 0x000000048d087825 */ /* 0x000fc600078e0204 */
[----:B------:R-:W4:Y:S01]  /*aa770*/  LDL.LU R147, [R1+0xf60] ;  /* 0x000f600001937983 */ /* 0x000f220000300800 */
[----:B---3--:R-:W-:-:S03]  /*aa780*/  IMAD.WIDE R16, R141, 0x4, R6 ;  /* 0x000000048d107825 */ /* 0x008fc600078e0206 */
[----:B------:R-:W3:Y:S04]  /*aa790*/  LDL.LU R141, [R1+0xb60] ;  /* 0x000b6000018d7983 */ /* 0x000ee80000300800 */
[----:B------:R1:W-:Y:S04]  /*aa7a0*/  @P6 STG.E desc[UR4][R18.64], R144 ;  /* 0x0000009012006986 */ /* 0x0003e8000c101904 */
[----:B------:R1:W-:Y:S04]  /*aa7b0*/  @P1 STG.E desc[UR4][R8.64], R146 ;  /* 0x0000009208001986 */ /* 0x0003e8000c101904 */
[----:B------:R1:W-:Y:S04]  /*aa7c0*/  @P2 STG.E desc[UR4][R16.64], R142 ;  /* 0x0000008e10002986 */ /* 0x0003e8000c101904 */
[----:B-1----:R-:W3:Y:S04]  /*aa7d0*/  LDL.LU R144, [R1+0x2738] ;  /* 0x0027380001907983 */ /* 0x002ee80000300800 */
[----:B------:R-:W3:Y:S04]  /*aa7e0*/  LDL.LU R145, [R1+0x760] ;  /* 0x0007600001917983 */ /* 0x000ee80000300800 */
[----:B------:R-:W3:Y:S04]  /*aa7f0*/  LDL.LU R146, [R1+0x360] ;  /* 0x0003600001927983 */ /* 0x000ee80000300800 */
[----:B------:R-:W3:Y:S01]  /*aa800*/  LDL.LU R142, [R1+0x1b54] ;  /* 0x001b5400018e7983 */ /* 0x000ee20000300800 */
[----:B------:R-:W-:-:S05]  /*aa810*/  VIADD R15, R10, 0x1b0 ;  /* 0x000001b00a0f7836 */ /* 0x000fca0000000000 */
[----:B------:R-:W-:-:S04]  /*aa820*/  ISETP.GE.AND P0, PT, R15, UR7, PT ;  /* 0x000000070f007c0c */ /* 0x000fc8000bf06270 */
[----:B------:R-:W-:Y:S02]  /*aa830*/  ISETP.LT.AND P4, PT, R11, UR6, !P0 ;  /* 0x000000060b007c0c */ /* 0x000fe4000c781270 */
[----:B------:R-:W-:Y:S02]  /*aa840*/  ISETP.LT.AND P6, PT, R12, UR6, !P0 ;  /* 0x000000060c007c0c */ /* 0x000fe4000c7c1270 */
[----:B------:R-:W-:Y:S02]  /*aa850*/  ISETP.LT.AND P5, PT, R13, UR6, !P0 ;  /* 0x000000060d007c0c */ /* 0x000fe4000c7a1270 */
[----:B------:R-:W-:Y:S01]  /*aa860*/  ISETP.LT.AND P0, PT, R14, UR6, !P0 ;  /* 0x000000060e007c0c */ /* 0x000fe2000c701270 */
[----:B--2---:R-:W-:-:S04]  /*aa870*/  IMAD.WIDE R18, R138, 0x4, R2 ;  /* 0x000000048a127825 */ /* 0x004fc800078e0202 */
[C---:B------:R-:W-:Y:S02]  /*aa880*/  IMAD.WIDE R8, R138.reuse, 0x4, R152 ;  /* 0x000000048a087825 */ /* 0x040fe400078e0298 */
[----:B------:R1:W-:Y:S02]  /*aa890*/  @P4 STG.E desc[UR4][R18.64], R140 ;  /* 0x0000008c12004986 */ /* 0x0003e4000c101904 */
[----:B------:R-:W-:-:S04]  /*aa8a0*/  IMAD.WIDE R16, R138, 0x4, R4 ;  /* 0x000000048a107825 */ /* 0x000fc800078e0204 */
[----:B------:R-:W-:Y:S02]  /*aa8b0*/  VIADD R0, R10, 0x1b1 ;  /* 0x000001b10a007836 */ /* 0x000fe40000000000 */
[----:B-1----:R-:W-:Y:S02]  /*aa8c0*/  IMAD.WIDE R18, R138, 0x4, R6 ;  /* 0x000000048a127825 */ /* 0x002fe400078e0206 */
[----:B------:R-:W2:Y:S01]  /*aa8d0*/  LDL.LU R138, [R1+0x1754] ;  /* 0x00175400018a7983 */ /* 0x000ea20000300800 */
[----:B------:R-:W-:Y:S01]  /*aa8e0*/  ISETP.GE.AND P3, PT, R0, UR7, PT ;  /* 0x0000000700007c0c */ /* 0x000fe2000bf66270 */
[----:B------:R-:W-:Y:S02]  /*aa8f0*/  VIADD R0, R10, 0x1b2 ;  /* 0x000001b20a007836 */ /* 0x000fe40000000000 */
[----:B------:R-:W-:Y:S01]  /*aa900*/  @P6 STG.E desc[UR4][R8.64], R150 ;  /* 0x0000009608006986 */ /* 0x000fe2000c101904 */
[----:B------:R-:W-:-:S03]  /*aa910*/  ISETP.LT.AND P2, PT, R11, UR6, !P3 ;  /* 0x000000060b007c0c */ /* 0x000fc6000df41270 */
[----:B----4-:R-:W-:Y:S01]  /*aa920*/  @P5 STG.E desc[UR4][R16.64], R148 ;  /* 0x0000009410005986 */ /* 0x010fe2000c101904 */
[----:B------:R-:W-:-:S03]  /*aa930*/  ISETP.LT.AND P4, PT, R12, UR6, !P3 ;  /* 0x000000060c007c0c */ /* 0x000fc6000df81270 */
[----:B------:R-:W4:Y:S01]  /*aa940*/  LDL.LU R140, [R1+0x273c] ;  /* 0x00273c00018c7983 */ /* 0x000f220000300800 */
[----:B------:R-:W-:-:S03]  /*aa950*/  ISETP.GE.AND P1, PT, R0, UR7, PT ;  /* 0x0000000700007c0c */ /* 0x000fc6000bf26270 */
[----:B------:R1:W-:Y:S01]  /*aa960*/  @P0 STG.E desc[UR4][R18.64], R143 ;  /* 0x0000008f12000986 */ /* 0x0003e2000c101904 */
[----:B------:R-:W-:Y:S02]  /*aa970*/  ISETP.LT.AND P0, PT, R13, UR6, !P3 ;  /* 0x000000060d007c0c */ /* 0x000fe4000df01270 */
[----:B------:R-:W-:Y:S01]  /*aa980*/  ISETP.LT.AND P3, PT, R14, UR6, !P3 ;  /* 0x000000060e007c0c */ /* 0x000fe2000df61270 */
[----:B-1----:R-:W4:Y:S01]  /*aa990*/  LDL.LU R143, [R1+0x2054] ;  /* 0x00205400018f7983 */ /* 0x002f220000300800 */
[----:B------:R-:W-:-:S03]  /*aa9a0*/  ISETP.LT.AND P6, PT, R11, UR6, !P1 ;  /* 0x000000060b007c0c */ /* 0x000fc6000cfc1270 */
[----:B------:R-:W4:Y:S04]  /*aa9b0*/  LDL.LU R149, [R1+0x1354] ;  /* 0x0013540001957983 */ /* 0x000f280000300800 */
[----:B------:R-:W4:Y:S04]  /*aa9c0*/  LDL.LU R150, [R1+0xf64] ;  /* 0x000f640001967983 */ /* 0x000f280000300800 */
[----:B------:R-:W4:Y:S01]  /*aa9d0*/  LDL.LU R148, [R1+0xb64] ;  /* 0x000b640001947983 */ /* 0x000f220000300800 */
[----:B------:R-:W-:-:S04]  /*aa9e0*/  IMAD.WIDE R8, R139, 0x4, R2 ;  /* 0x000000048b087825 */ /* 0x000fc800078e0202 */
[C---:B------:R-:W-:Y:S01]  /*aa9f0*/  IMAD.WIDE R16, R139.reuse, 0x4, R152 ;  /* 0x000000048b107825 */ /* 0x040fe200078e0298 */
[----:B------:R1:W-:Y:S04]  /*aaa00*/  @P2 STG.E desc[UR4][R8.64], R147 ;  /* 0x0000009308002986 */ /* 0x0003e8000c101904 */
[----:B---3--:R3:W-:Y:S01]  /*aaa10*/  @P4 STG.E desc[UR4][R16.64], R141 ;  /* 0x0000008d10004986 */ /* 0x0087e2000c101904 */
[----:B-1----:R-:W-:-:S04]  /*aaa20*/  IMAD.WIDE R8, R139, 0x4, R4 ;  /* 0x000000048b087825 */ /* 0x002fc800078e0204 */
[----:B---3--:R-:W-:Y:S01]  /*aaa30*/  IMAD.WIDE R16, R139, 0x4, R6 ;  /* 0x000000048b107825 */ /* 0x008fe200078e0206 */
[----:B------:R-:W3:Y:S03]  /*aaa40*/  LDL.LU R141, [R1+0x764] ;  /* 0x00076400018d7983 */ /* 0x000ee60000300800 */
[----:B------:R-:W-:Y:S01]  /*aaa50*/  IMAD.WIDE R18, R144, 0x4, R2 ;  /* 0x0000000490127825 */ /* 0x000fe200078e0202 */
[----:B------:R-:W3:Y:S04]  /*aaa60*/  LDL.LU R139, [R1+0x2744] ;  /* 0x00274400018b7983 */ /* 0x000ee80000300800 */
[----:B------:R-:W-:Y:S04]  /*aaa70*/  @P0 STG.E desc[UR4][R8.64], R145 ;  /* 0x0000009108000986 */ /* 0x000fe8000c101904 */
[----:B------:R-:W-:Y:S04]  /*aaa80*/  @P3 STG.E desc[UR4][R16.64], R146 ;  /* 0x0000009210003986 */ /* 0x000fe8000c101904 */
[----:B------:R1:W-:Y:S04]  /*aaa90*/  @P6 STG.E desc[UR4][R18.64], R142 ;  /* 0x0000008e12006986 */ /* 0x0003e8000c101904 */
[----:B-1----:R-:W3:Y:S01]  /*aaaa0*/  LDL.LU R142, [R1+0x364] ;  /* 0x00036400018e7983 */ /* 0x002ee20000300800 */
[----:B------:R-:W-:Y:S01]  /*aaab0*/  ISETP.LT.AND P5, PT, R12, UR6, !P1 ;  /* 0x000000060c007c0c */ /* 0x000fe2000cfa1270 */
[----:B------:R-:W-:Y:S01]  /*aaac0*/  IMAD.WIDE R20, R144, 0x4, R152 ;  /* 0x0000000490147825 */ /* 0x000fe200078e0298 */
[----:B------:R-:W-:Y:S01]  /*aaad0*/  ISETP.LT.AND P4, PT, R13, UR6, !P1 ;  /* 0x000000060d007c0c */ /* 0x000fe2000cf81270 */
[----:B------:R-:W3:Y:S02]  /*aaae0*/  LDL.LU R147, [R1+0x1b58] ;  /* 0x001b580001937983 */ /* 0x000ee40000300800 */
[----:B------:R-:W-:-:S02]  /*aaaf0*/  VIADD R0, R10, 0x1b3 ;  /* 0x000001b30a007836 */ /* 0x000fc40000000000 */
[----:B------:R-:W-:-:S03]  /*aab00*/  IMAD.WIDE R8, R144, 0x4, R4 ;  /* 0x0000000490087825 */ /* 0x000fc600078e0204 */
[----:B------:R-:W-:-:S03]  /*aab10*/  ISETP.GE.AND P2, PT, R0, UR7, PT ;  /* 0x0000000700007c0c */ /* 0x000fc6000bf46270 */
[----:B--2---:R1:W-:Y:S01]  /*aab20*/  @P5 STG.E desc[UR4][R20.64], R138 ;  /* 0x0000008a14005986 */ /* 0x0043e2000c101904 */
[----:B------:R-:W-:-:S03]  /*aab30*/  ISETP.LT.AND P1, PT, R14, UR6, !P1 ;  /* 0x000000060e007c0c */ /* 0x000fc6000cf21270 */
[----:B-1----:R-:W2:Y:S01]  /*aab40*/  LDL.LU R138, [R1+0x2740] ;  /* 0x00274000018a7983 */ /* 0x002ea20000300800 */
[----:B------:R-:W-:Y:S02]  /*aab50*/  ISETP.LT.AND P6, PT, R11, UR6, !P2 ;  /* 0x000000060b007c0c */ /* 0x000fe4000d7c1270 */
[----:B------:R-:W-:Y:S02]  /*aab60*/  ISETP.LT.AND P3, PT, R12, UR6, !P2 ;  /* 0x000000060c007c0c */ /* 0x000fe4000d761270 */
[----:B------:R-:W-:Y:S02]  /*aab70*/  ISETP.LT.AND P5, PT, R13, UR6, !P2 ;  /* 0x000000060d007c0c */ /* 0x000fe4000d7a1270 */
[----:B------:R-:W-:Y:S01]  /*aab80*/  ISETP.LT.AND P2, PT, R14, UR6, !P2 ;  /* 0x000000060e007c0c */ /* 0x000fe2000d741270 */
[----:B----4-:R-:W-:Y:S01]  /*aab90*/  IMAD.WIDE R16, R140, 0x4, R2 ;  /* 0x000000048c107825 */ /* 0x010fe200078e0202 */
[----:B------:R1:W-:Y:S04]  /*aaba0*/  @P4 STG.E desc[UR4][R8.64], R143 ;  /* 0x0000008f08004986 */ /* 0x0003e8000c101904 */
[----:B-1----:R-:W4:Y:S01]  /*aabb0*/  LDL.LU R143, [R1+0x1758] ;  /* 0x00175800018f7983 */ /* 0x002f220000300800 */
[----:B------:R-:W-:-:S03]  /*aabc0*/  IMAD.WIDE R8, R144, 0x4, R6 ;  /* 0x0000000490087825 */ /* 0x000fc600078e0206 */
[----:B------:R-:W4:Y:S01]  /*aabd0*/  LDL.LU R145, [R1+0x2058] ;  /* 0x0020580001917983 */ /* 0x000f220000300800 */
[----:B------:R-:W-:-:S03]  /*aabe0*/  IMAD.WIDE R20, R140, 0x4, R152 ;  /* 0x000000048c147825 */ /* 0x000fc600078e0298 */
[----:B------:R-:W4:Y:S01]  /*aabf0*/  LDL.LU R146, [R1+0x1358] ;  /* 0x0013580001927983 */ /* 0x000f220000300800 */
[----:B------:R-:W-:-:S03]  /*aac00*/  IMAD.WIDE R18, R140, 0x4, R4 ;  /* 0x000000048c127825 */ /* 0x000fc600078e0204 */
[----:B------:R-:W4:Y:S04]  /*aac10*/  LDL.LU R144, [R1+0xf68] ;  /* 0x000f680001907983 */ /* 0x000f280000300800 */
[----:B------:R-:W-:Y:S04]  /*aac20*/  @P1 STG.E desc[UR4][R8.64], R149 ;  /* 0x0000009508001986 */ /* 0x000fe8000c101904 */
[----:B------:R1:W-:Y:S04]  /*aac30*/  @P6 STG.E desc[UR4][R16.64], R150 ;  /* 0x0000009610006986 */ /* 0x0003e8000c101904 */
[----:B------:R-:W-:Y:S01]  /*aac40*/  @P3 STG.E desc[UR4][R20.64], R148 ;  /* 0x0000009414003986 */ /* 0x000fe2000c101904 */
[----:B-1----:R-:W-:-:S03]  /*aac50*/  IMAD.WIDE R16, R140, 0x4, R6 ;  /* 0x000000048c107825 */ /* 0x002fc600078e0206 */
[----:B------:R-:W4:Y:S04]  /*aac60*/  LDL.LU R140, [R1+0xb68] ;  /* 0x000b6800018c7983 */ /* 0x000f280000300800 */
[----:B---3--:R1:W-:Y:S04]  /*aac70*/  @P5 STG.E desc[UR4][R18.64], R141 ;  /* 0x0000008d12005986 */ /* 0x0083e8000c101904 */
[----:B-1----:R-:W3:Y:S04]  /*aac80*/  LDL.LU R141, [R1+0x2748] ;  /* 0x00274800018d7983 */ /* 0x002ee80000300800 */
[----:B------:R1:W-:Y:S04]  /*aac90*/  @P2 STG.E desc[UR4][R16.64], R142 ;  /* 0x0000008e10002986 */ /* 0x0003e8000c101904 */
[----:B-1----:R-:W3:Y:S01]  /*aaca0*/  LDL.LU R142, [R1+0x768] ;  /* 0x00076800018e7983 */ /* 0x002ee20000300800 */
[----:B------:R-:W-:-:S05]  /*aacb0*/  VIADD R0, R10, 0x1b4 ;  /* 0x000001b40a007836 */ /* 0x000fca0000000000 */
[----:B------:R-:W-:-:S04]  /*aacc0*/  ISETP.GE.AND P0, PT, R0, UR7, PT ;  /* 0x0000000700007c0c */ /* 0x000fc8000bf06270 */
[----:B------:R-:W-:Y:S02]  /*aacd0*/  ISETP.LT.AND P1, PT, R11, UR6, !P0 ;  /* 0x000000060b007c0c */ /* 0x000fe4000c721270 */
[----:B------:R-:W-:Y:S01]  /*aace0*/  ISETP.LT.AND P5, PT, R12, UR6, !P0 ;  /* 0x000000060c007c0c */ /* 0x000fe2000c7a1270 */
[----:B------:R-:W-:Y:S01]  /*aacf0*/  VIADD R15, R10, 0x1b5 ;  /* 0x000001b50a0f7836 */ /* 0x000fe20000000000 */
[----:B------:R-:W-:-:S04]  /*aad00*/  ISETP.LT.AND P3, PT, R13, UR6, !P0 ;  /* 0x000000060d007c0c */ /* 0x000fc8000c761270 */
[----:B------:R-:W-:Y:S01]  /*aad10*/  ISETP.GE.AND P4, PT, R15, UR7, PT ;  /* 0x000000070f007c0c */ /* 0x000fe2000bf86270 */
[----:B--2---:R-:W-:Y:S01]  /*aad20*/  IMAD.WIDE R8, R138, 0x4, R2 ;  /* 0x000000048a087825 */ /* 0x004fe200078e0202 */
[----:B------:R-:W-:-:S03]  /*aad30*/  ISETP.LT.AND P0, PT, R14, UR6, !P0 ;  /* 0x000000060e007c0c */ /* 0x000fc6000c701270 */
[C---:B------:R-:W-:Y:S01]  /*aad40*/  IMAD.WIDE R18, R138.reuse, 0x4, R152 ;  /* 0x000000048a127825 */ /* 0x040fe200078e0298 */
[----:B------:R1:W-:Y:S01]  /*aad50*/  @P1 STG.E desc[UR4][R8.64], R147 ;  /* 0x0000009308001986 */ /* 0x0003e2000c101904 */
[----:B------:R-:W-:Y:S02]  /*aad60*/  ISETP.LT.AND P6, PT, R11, UR6, !P4 ;  /* 0x000000060b007c0c */ /* 0x000fe4000e7c1270 */
[----:B------:R-:W-:Y:S01]  /*aad70*/  IMAD.WIDE R16, R138, 0x4, R4 ;  /* 0x000000048a107825 */ /* 0x000fe200078e0204 */
[----:B------:R-:W-:-:S03]  /*aad80*/  ISETP.LT.AND P1, PT, R12, UR6, !P4 ;  /* 0x000000060c007c0c */ /* 0x000fc6000e721270 */
[----:B-1----:R-:W-:Y:S02]  /*aad90*/  IMAD.WIDE R8, R138, 0x4, R6 ;  /* 0x000000048a087825 */ /* 0x002fe400078e0206 */
[----:B------:R-:W2:Y:S04]  /*aada0*/  LDL.LU R138, [R1+0x274c] ;  /* 0x00274c00018a7983 */ /* 0x000ea80000300800 */
[----:B------:R-:W2:Y:S04]  /*aadb0*/  LDL.LU R150, [R1+0x368] ;  /* 0x0003680001967983 */ /* 0x000ea80000300800 */
[----:B------:R-:W2:Y:S04]  /*aadc0*/  LDL.LU R147, [R1+0x1b5c] ;  /* 0x001b5c0001937983 */ /* 0x000ea80000300800 */
[----:B----4-:R1:W-:Y:S04]  /*aadd0*/  @P5 STG.E desc[UR4][R18.64], R143 ;  /* 0x0000008f12005986 */ /* 0x0103e8000c101904 */
[----:B------:R4:W-:Y:S04]  /*aade0*/  @P3 STG.E desc[UR4][R16.64], R145 ;  /* 0x0000009110003986 */ /* 0x0009e8000c101904 */
[----:B-1----:R-:W2:Y:S01]  /*aadf0*/  LDL.LU R143, [R1+0x175c] ;  /* 0x00175c00018f7983 */ /* 0x002ea20000300800 */
[----:B------:R-:W-:Y:S01]  /*aae00*/  IMAD.WIDE R18, R139, 0x4, R2 ;  /* 0x000000048b127825 */ /* 0x000fe200078e0202 */
[----:B------:R-:W-:-:S02]  /*aae10*/  ISETP.LT.AND P3, PT, R13, UR6, !P4 ;  /* 0x000000060d007c0c */ /* 0x000fc4000e761270 */
[----:B------:R1:W-:Y:S04]  /*aae20*/  @P0 STG.E desc[UR4][R8.64], R146 ;  /* 0x0000009208000986 */ /* 0x0003e8000c101904 */
[----:B----4-:R-:W4:Y:S04]  /*aae30*/  LDL.LU R145, [R1+0x205c] ;  /* 0x00205c0001917983 */ /* 0x010f280000300800 */
[----:B------:R1:W-:Y:S04]  /*aae40*/  @P6 STG.E desc[UR4][R18.64], R144 ;  /* 0x0000009012006986 */ /* 0x0003e8000c101904 */
[----:B-1----:R-:W4:Y:S01]  /*aae50*/  LDL.LU R146, [R1+0x135c] ;  /* 0x00135c0001927983 */ /* 0x002f220000300800 */
[----:B------:R-:W-:-:S03]  /*aae60*/  IMAD.WIDE R8, R139, 0x4, R152 ;  /* 0x000000048b087825 */ /* 0x000fc600078e0298 */
[----:B------:R-:W4:Y:S01]  /*aae70*/  LDL.LU R144, [R1+0xf6c] ;  /* 0x000f6c0001907983 */ /* 0x000f220000300800 */
[----:B------:R-:W-:-:S03]  /*aae80*/  IMAD.WIDE R16, R139, 0x4, R4 ;  /* 0x000000048b107825 */ /* 0x000fc600078e0204 */
[----:B------:R1:W-:Y:S02]  /*aae90*/  @P1 STG.E desc[UR4][R8.64], R140 ;  /* 0x0000008c08001986 */ /* 0x0003e4000c101904 */
[----:B-1----:R-:W-:Y:S02]  /*aaea0*/  IMAD.WIDE R8, R139, 0x4, R6 ;  /* 0x000000048b087825 */ /* 0x002fe400078e0206 */
[----:B------:R-:W4:Y:S04]  /*aaeb0*/  LDL.LU R139, [R1+0x36c] ;  /* 0x00036c00018b7983 */ /* 0x000f280000300800 */
[----:B------:R-:W4:Y:S04]  /*aaec0*/  LDL.LU R140, [R1+0x2750] ;  /* 0x00275000018c7983 */ /* 0x000f280000300800 */
[----:B------:R-:W4:Y:S04]  /*aaed0*/  LDL.LU R148, [R1+0xb6c] ;  /* 0x000b6c0001947983 */ /* 0x000f280000300800 */
[----:B---3--:R1:W-:Y:S04]  /*aaee0*/  @P3 STG.E desc[UR4][R16.64], R142 ;  /* 0x0000008e10003986 */ /* 0x0083e8000c101904 */
[----:B-1----:R-:W3:Y:S01]  /*aaef0*/  LDL.LU R142, [R1+0x76c] ;  /* 0x00076c00018e7983 */ /* 0x002ee20000300800 */
[----:B------:R-:W-:Y:S01]  /*aaf00*/  VIADD R0, R10, 0x1b6 ;  /* 0x000001b60a007836 */ /* 0x000fe20000000000 */
[----:B------:R-:W-:-:S04]  /*aaf10*/  ISETP.LT.AND P4, PT, R14, UR6, !P4 ;  /* 0x000000060e007c0c */ /* 0x000fc8000e781270 */
[----:B------:R-:W-:-:S04]  /*aaf20*/  ISETP.GE.AND P2, PT, R0, UR7, PT ;  /* 0x0000000700007c0c */ /* 0x000fc8000bf46270 */
[----:B------:R-:W-:Y:S02]  /*aaf30*/  ISETP.LT.AND P5, PT, R11, UR6, !P2 ;  /* 0x000000060b007c0c */ /* 0x000fe4000d7a1270 */
[----:B------:R-:W-:Y:S01]  /*aaf40*/  ISETP.LT.AND P6, PT, R12, UR6, !P2 ;  /* 0x000000060c007c0c */ /* 0x000fe2000d7c1270 */
[----:B------:R-:W-:Y:S02]  /*aaf50*/  VIADD R15, R10, 0x1b7 ;  /* 0x000001b70a0f7836 */ /* 0x000fe40000000000 */
[----:B------:R-:W-:Y:S01]  /*aaf60*/  IMAD.WIDE R16, R141, 0x4, R2 ;  /* 0x000000048d107825 */ /* 0x000fe200078e0202 */
[----:B------:R-:W-:Y:S02]  /*aaf70*/  ISETP.LT.AND P3, PT, R13, UR6, !P2 ;  /* 0x000000060d007c0c */ /* 0x000fe4000d761270 */
[----:B------:R-:W-:Y:S01]  /*aaf80*/  ISETP.GE.AND P0, PT, R15, UR7, PT ;  /* 0x000000070f007c0c */ /* 0x000fe2000bf06270 */
[----:B------:R-:W-:Y:S01]  /*aaf90*/  IMAD.WIDE R18, R141, 0x4, R152 ;  /* 0x000000048d127825 */ /* 0x000fe200078e0298 */
[----:B------:R-:W-:Y:S01]  /*aafa0*/  ISETP.LT.AND P2, PT, R14, UR6, !P2 ;  /* 0x000000060e007c0c */ /* 0x000fe2000d741270 */
[----:B--2---:R-:W-:Y:S01]  /*aafb0*/  @P4 STG.E desc[UR4][R8.64], R150 ;  /* 0x0000009608004986 */ /* 0x004fe2000c101904 */
[----:B------:R-:W-:-:S03]  /*aafc0*/  ISETP.LT.AND P4, PT, R11, UR6, !P0 ;  /* 0x000000060b007c0c */ /* 0x000fc6000c781270 */
[----:B------:R1:W-:Y:S01]  /*aafd0*/  @P5 STG.E desc[UR4][R16.64], R147 ;  /* 0x0000009310005986 */ /* 0x0003e2000c101904 */
[----:B------:R-:W-:Y:S01]  /*aafe0*/  ISETP.LT.AND P5, PT, R13, UR6, !P0 ;  /* 0x000000060d007c0c */ /* 0x000fe2000c7a1270 */
[----:B-1----:R-:W-:Y:S02]  /*aaff0*/  IMAD.WIDE R16, R141, 0x4, R4 ;  /* 0x000000048d107825 */ /* 0x002fe400078e0204 */
[----:B------:R-:W2:Y:S04]  /*ab000*/  LDL.LU R147, [R1+0x1b60] ;  /* 0x001b600001937983 */ /* 0x000ea80000300800 */
[----:B------:R1:W-:Y:S01]  /*ab010*/  @P6 STG.E desc[UR4][R18.64], R143 ;  /* 0x0000008f12006986 */ /* 0x0003e2000c101904 */
[----:B------:R-:W-:Y:S01]  /*ab020*/  IMAD.WIDE R8, R138, 0x4, R2 ;  /* 0x000000048a087825 */ /* 0x000fe200078e0202 */
[----:B------:R-:W-:-:S03]  /*ab030*/  ISETP.LT.AND P6, PT, R12, UR6, !P0 ;  /* 0x000000060c007c0c */ /* 0x000fc6000c7c1270 */
[----:B-1----:R-:W-:Y:S02]  /*ab040*/  IMAD.WIDE R18, R141, 0x4, R6 ;  /* 0x000000048d127825 */ /* 0x002fe400078e0206 */
[----:B------:R-:W2:Y:S04]  /*ab050*/  LDL.LU R141, [R1+0x2060] ;  /* 0x00206000018d7983 */ /* 0x000ea80000300800 */
[----:B------:R-:W2:Y:S04]  /*ab060*/  LDL.LU R143, [R1+0x2754] ;  /* 0x00275400018f7983 */ /* 0x000ea80000300800 */
[----:B----4-:R1:W-:Y:S04]  /*ab070*/  @P3 STG.E desc[UR4][R16.64], R145 ;  /* 0x0000009110003986 */ /* 0x0103e8000c101904 */
[----:B------:R4:W-:Y:S04]  /*ab080*/  @P2 STG.E desc[UR4][R18.64], R146 ;  /* 0x0000009212002986 */ /* 0x0009e8000c101904 */
[----:B------:R4:W-:Y:S04]  /*ab090*/  @P4 STG.E desc[UR4][R8.64], R144 ;  /* 0x0000009008004986 */ /* 0x0009e8000c101904 */
[----:B-1----:R-:W2:Y:S01]  /*ab0a0*/  LDL.LU R145, [R1+0x1760] ;  /* 0x0017600001917983 */ /* 0x002ea20000300800 */
[----:B------:R-:W-:-:S03]  /*ab0b0*/  IMAD.WIDE R16, R138, 0x4, R152 ;  /* 0x000000048a107825 */ /* 0x000fc600078e0298 */
[----:B----4-:R-:W4:Y:S01]  /*ab0c0*/  LDL.LU R146, [R1+0x1360] ;  /* 0x0013600001927983 */ /* 0x010f220000300800 */
[----:B------:R-:W-:-:S03]  /*ab0d0*/  IMAD.WIDE R18, R138, 0x4, R6 ;  /* 0x000000048a127825 */ /* 0x000fc600078e0206 */
[----:B------:R-:W4:Y:S01]  /*ab0e0*/  LDL.LU R144, [R1+0xf70] ;  /* 0x000f700001907983 */ /* 0x000f220000300800 */
[----:B------:R-:W-:-:S03]  /*ab0f0*/  IMAD.WIDE R8, R138, 0x4, R4 ;  /* 0x000000048a087825 */ /* 0x000fc600078e0204 */
[----:B------:R-:W4:Y:S04]  /*ab100*/  LDL.LU R138, [R1+0x770] ;  /* 0x00077000018a7983 */ /* 0x000f280000300800 */
[----:B------:R-:W-:Y:S04]  /*ab110*/  @P6 STG.E desc[UR4][R16.64], R148 ;  /* 0x0000009410006986 */ /* 0x000fe8000c101904 */
[----:B---3--:R1:W-:Y:S04]  /*ab120*/  @P5 STG.E desc[UR4][R8.64], R142 ;  /* 0x0000008e08005986 */ /* 0x0083e8000c101904 */
[----:B-1----:R-:W3:Y:S01]  /*ab130*/  LDL.LU R142, [R1+0xb70] ;  /* 0x000b7000018e7983 */ /* 0x002ee20000300800 */
[----:B------:R-:W-:Y:S01]  /*ab140*/  VIADD R0, R10, 0x1b8 ;  /* 0x000001b80a007836 */ /* 0x000fe20000000000 */
[----:B------:R-:W-:-:S04]  /*ab150*/  ISETP.LT.AND P0, PT, R14, UR6, !P0 ;  /* 0x000000060e007c0c */ /* 0x000fc8000c701270 */
[----:B------:R-:W-:Y:S01]  /*ab160*/  ISETP.GE.AND P1, PT, R0, UR7, PT ;  /* 0x0000000700007c0c */ /* 0x000fe2000bf26270 */
[----:B------:R-:W-:-:S03]  /*ab170*/  VIADD R0, R10, 0x1b9 ;  /* 0x000001b90a007836 */ /* 0x000fc60000000000 */
[----:B------:R-:W-:Y:S02]  /*ab180*/  ISETP.LT.AND P2, PT, R11, UR6, !P1 ;  /* 0x000000060b007c0c */ /* 0x000fe4000cf41270 */
[----:B------:R-:W-:Y:S01]  /*ab190*/  ISETP.LT.AND P4, PT, R12, UR6, !P1 ;  /* 0x000000060c007c0c */ /* 0x000fe2000cf81270 */
[----:B------:R-:W-:Y:S01]  /*ab1a0*/  IMAD.WIDE R8, R140, 0x4, R2 ;  /* 0x000000048c087825 */ /* 0x000fe200078e0202 */
[----:B------:R-:W-:Y:S01]  /*ab1b0*/  ISETP.GE.AND P3, PT, R0, UR7, PT ;  /* 0x0000000700007c0c */ /* 0x000fe2000bf66270 */
[----:B------:R1:W-:Y:S01]  /*ab1c0*/  @P0 STG.E desc[UR4][R18.64], R139 ;  /* 0x0000008b12000986 */ /* 0x0003e2000c101904 */
[----:B------:R-:W-:Y:S01]  /*ab1d0*/  ISETP.LT.AND P0, PT, R13, UR6, !P1 ;  /* 0x000000060d007c0c */ /* 0x000fe2000cf01270 */
[----:B------:R-:W-:Y:S01]  /*ab1e0*/  IMAD.WIDE R16, R140, 0x4, R152 ;  /* 0x000000048c107825 */ /* 0x000fe200078e0298 */
[----:B------:R-:W-:Y:S02]  /*ab1f0*/  ISETP.LT.AND P1, PT, R14, UR6, !P1 ;  /* 0x000000060e007c0c */ /* 0x000fe4000cf21270 */
[----:B------:R-:W-:-:S02]  /*ab200*/  ISETP.LT.AND P6, PT, R11, UR6, !P3 ;  /* 0x000000060b007c0c */ /* 0x000fc4000dfc1270 */
[----:B------:R-:W-:Y:S01]  /*ab210*/  ISETP.LT.AND P5, PT, R12, UR6, !P3 ;  /* 0x000000060c007c0c */ /* 0x000fe2000dfa1270 */
[----:B-1----:R-:W3:Y:S04]  /*ab220*/  LDL.LU R139, [R1+0x2758] ;  /* 0x00275800018b7983 */ /* 0x002ee80000300800 */
[----:B------:R-:W3:Y:S04]  /*ab230*/  LDL.LU R149, [R1+0x370] ;  /* 0x0003700001957983 */ /* 0x000ee80000300800 */
[----:B------:R-:W3:Y:S04]  /*ab240*/  LDL.LU R150, [R1+0x1b64] ;  /* 0x001b640001967983 */ /* 0x000ee80000300800 */
[----:B--2---:R1:W-:Y:S04]  /*ab250*/  @P2 STG.E desc[UR4][R8.64], R147 ;  /* 0x0000009308002986 */ /* 0x0043e8000c101904 */
[----:B------:R-:W2:Y:S01]  /*ab260*/  LDL.LU R148, [R1+0x2064] ;  /* 0x0020640001947983 */ /* 0x000ea20000300800 */
[----:B-1----:R-:W-:-:S03]  /*ab270*/  IMAD.WIDE R8, R140, 0x4, R4 ;  /* 0x000000048c087825 */ /* 0x002fc600078e0204 */
[----:B------:R1:W-:Y:S01]  /*ab280*/  @P4 STG.E desc[UR4][R16.64], R141 ;  /* 0x0000008d10004986 */ /* 0x0003e2000c101904 */
[----:B------:R-:W-:Y:S01]  /*ab290*/  ISETP.LT.AND P4, PT, R13, UR6, !P3 ;  /* 0x000000060d007c0c */ /* 0x000fe2000df81270 */
[----:B------:R-:W-:-:S04]  /*ab2a0*/  IMAD.WIDE R18, R143, 0x4, R2 ;  /* 0x000000048f127825 */ /* 0x000fc800078e0202 */
[----:B-1----:R-:W-:Y:S02]  /*ab2b0*/  IMAD.WIDE R16, R140, 0x4, R6 ;  /* 0x000000048c107825 */ /* 0x002fe400078e0206 */
[----:B------:R-:W2:Y:S02]  /*ab2c0*/  LDL.LU R140, [R1+0x1764] ;  /* 0x00176400018c7983 */ /* 0x000ea40000300800 */
[C---:B------:R-:W-:Y:S02]  /*ab2d0*/  IMAD.WIDE R20, R143.reuse, 0x4, R152 ;  /* 0x000000048f147825 */ /* 0x040fe400078e0298 */
[----:B------:R-:W2:Y:S04]  /*ab2e0*/  LDL.LU R141, [R1+0x2760] ;  /* 0x00276000018d7983 */ /* 0x000ea80000300800 */
[----:B------:R1:W-:Y:S04]  /*ab2f0*/  @P0 STG.E desc[UR4][R8.64], R145 ;  /* 0x0000009108000986 */ /* 0x0003e8000c101904 */
[----:B----4-:R-:W-:Y:S04]  /*ab300*/  @P1 STG.E desc[UR4][R16.64], R146 ;  /* 0x0000009210001986 */ /* 0x010fe8000c101904 */
[----:B------:R-:W-:Y:S04]  /*ab310*/  @P6 STG.E desc[UR4][R18.64], R144 ;  /* 0x0000009012006986 */ /* 0x000fe8000c101904 */
[----:B------:R-:W4:Y:S04]  /*ab320*/  LDL.LU R147, [R1+0x1364] ;  /* 0x0013640001937983 */ /* 0x000f280000300800 */
[----:B------:R1:W-:Y:S04]  /*ab330*/  @P5 STG.E desc[UR4][R20.64], R138 ;  /* 0x0000008a14005986 */ /* 0x0003e8000c101904 */
[----:B-1----:R-:W4:Y:S01]  /*ab340*/  LDL.LU R145, [R1+0xf74] ;  /* 0x000f740001917983 */ /* 0x002f220000300800 */
[----:B------:R-:W-:-:S03]  /*ab350*/  IMAD.WIDE R8, R143, 0x4, R4 ;  /* 0x000000048f087825 */ /* 0x000fc600078e0204 */
[----:B------:R-:W4:Y:S04]  /*ab360*/  LDL.LU R138, [R1+0x275c] ;  /* 0x00275c00018a7983 */ /* 0x000f280000300800 */
[----:B---3--:R1:W-:Y:S04]  /*ab370*/  @P4 STG.E desc[UR4][R8.64], R142 ;  /* 0x0000008e08004986 */ /* 0x0083e8000c101904 */
[----:B-1----:R-:W3:Y:S04]  /*ab380*/  LDL.LU R142, [R1+0x774] ;  /* 0x00077400018e7983 */ /* 0x002ee80000300800 */
[----:B------:R-:W3:Y:S04]  /*ab390*/  LDL.LU R146, [R1+0xb74] ;  /* 0x000b740001927983 */ /* 0x000ee80000300800 */
[----:B------:R-:W3:Y:S01]  /*ab3a0*/  LDL.LU R144, [R1+0x374] ;  /* 0x0003740001907983 */ /* 0x000ee20000300800 */
[----:B------:R-:W-:Y:S01]  /*ab3b0*/  VIADD R0, R10, 0x1ba ;  /* 0x000001ba0a007836 */ /* 0x000fe20000000000 */
[----:B------:R-:W-:-:S04]  /*ab3c0*/  ISETP.LT.AND P3, PT, R14, UR6, !P3 ;  /* 0x000000060e007c0c */ /* 0x000fc8000df61270 */
[----:B------:R-:W-:-:S04]  /*ab3d0*/  ISETP.GE.AND P2, PT, R0, UR7, PT ;  /* 0x0000000700007c0c */ /* 0x000fc8000bf46270 */
[----:B------:R-:W-:Y:S02]  /*ab3e0*/  ISETP.LT.AND P6, PT, R11, UR6, !P2 ;  /* 0x000000060b007c0c */ /* 0x000fe4000d7c1270 */
[----:B------:R-:W-:Y:S02]  /*ab3f0*/  ISETP.LT.AND P1, PT, R12, UR6, !P2 ;  /* 0x000000060c007c0c */ /* 0x000fe4000d721270 */
[----:B------:R-:W-:Y:S01]  /*ab400*/  ISETP.LT.AND P5, PT, R13, UR6, !P2 ;  /* 0x000000060d007c0c */ /* 0x000fe2000d7a1270 */
[----:B------:R-:W-:-:S04]  /*ab410*/  IMAD.WIDE R8, R143, 0x4, R6 ;  /* 0x000000048f087825 */ /* 0x000fc800078e0206 */
[C---:B------:R-:W-:Y:S01]  /*ab420*/  IMAD.WIDE R16, R139.reuse, 0x4, R2 ;  /* 0x000000048b107825 */ /* 0x040fe200078e0202 */
[----:B------:R-:W-:Y:S03]  /*ab430*/  @P3 STG.E desc[UR4][R8.64], R149 ;  /* 0x0000009508003986 */ /* 0x000fe6000c101904 */
[----:B------:R-:W-:Y:S02]  /*ab440*/  VIADD R0, R10, 0x1bb ;  /* 0x000001bb0a007836 */ /* 0x000fe40000000000 */
[C---:B------:R-:W-:Y:S01]  /*ab450*/  IMAD.WIDE R20, R139.reuse, 0x4, R152 ;  /* 0x000000048b147825 */ /* 0x040fe200078e0298 */
[----:B------:R1:W-:Y:S03]  /*ab460*/  @P6 STG.E desc[UR4][R16.64], R150 ;  /* 0x0000009610006986 */ /* 0x0003e6000c101904 */
[----:B------:R-:W-:Y:S01]  /*ab470*/  IMAD.WIDE R18, R139, 0x4, R4 ;  /* 0x000000048b127825 */ /* 0x000fe200078e0204 */
[----:B------:R-:W-:Y:S01]  /*ab480*/  ISETP.GE.AND P0, PT, R0, UR7, PT ;  /* 0x0000000700007c0c */ /* 0x000fe2000bf06270 */
[----:B--2---:R-:W-:Y:S01]  /*ab490*/  @P1 STG.E desc[UR4][R20.64], R148 ;  /* 0x0000009414001986 */ /* 0x004fe2000c101904 */
[----:B------:R-:W-:-:S03]  /*ab4a0*/  ISETP.LT.AND P2, PT, R14, UR6, !P2 ;  /* 0x000000060e007c0c */ /* 0x000fc6000d741270 */
[----:B------:R-:W2:Y:S01]  /*ab4b0*/  LDL.LU R143, [R1+0x1b68] ;  /* 0x001b6800018f7983 */ /* 0x000ea20000300800 */
[----:B------:R-:W-:Y:S01]  /*ab4c0*/  ISETP.LT.AND P3, PT, R11, UR6, !P0 ;  /* 0x000000060b007c0c */ /* 0x000fe2000c761270 */
[----:B-1----:R-:W-:Y:S01]  /*ab4d0*/  IMAD.WIDE R16, R139, 0x4, R6 ;  /* 0x000000048b107825 */ /* 0x002fe200078e0206 */
[----:B------:R-:W-:Y:S01]  /*ab4e0*/  ISETP.LT.AND P1, PT, R13, UR6, !P0 ;  /* 0x000000060d007c0c */ /* 0x000fe2000c721270 */
[----:B------:R1:W-:Y:S01]  /*ab4f0*/  @P5 STG.E desc[UR4][R18.64], R140 ;  /* 0x0000008c12005986 */ /* 0x0003e2000c101904 */
[----:B------:R-:W-:-:S03]  /*ab500*/  ISETP.LT.AND P5, PT, R12, UR6, !P0 ;  /* 0x000000060c007c0c */ /* 0x000fc6000c7a1270 */
[----:B-1----:R-:W2:Y:S01]  /*ab510*/  LDL.LU R140, [R1+0x2068] ;  /* 0x00206800018c7983 */ /* 0x002ea20000300800 */
[----:B------:R-:W-:-:S03]  /*ab520*/  ISETP.LT.AND P0, PT, R14, UR6, !P0 ;  /* 0x000000060e007c0c */ /* 0x000fc6000c701270 */
[----:B------:R-:W2:Y:S04]  /*ab530*/  LDL.LU R139, [R1+0x2764] ;  /* 0x00276400018b7983 */ /* 0x000ea80000300800 */
[----:B----4-:R1:W-:Y:S04]  /*ab540*/  @P2 STG.E desc[UR4][R16.64], R147 ;  /* 0x0000009310002986 */ /* 0x0103e8000c101904 */
[----:B-1----:R-:W4:Y:S01]  /*ab550*/  LDL.LU R147, [R1+0x1768] ;  /* 0x0017680001937983 */ /* 0x002f220000300800 */
[----:B------:R-:W-:-:S04]  /*ab560*/  IMAD.WIDE R8, R138, 0x4, R2 ;  /* 0x000000048a087825 */ /* 0x000fc800078e0202 */
[C---:B------:R-:W-:Y:S01]  /*ab570*/  IMAD.WIDE R18, R138.reuse, 0x4, R152 ;  /* 0x000000048a127825 */ /* 0x040fe200078e0298 */
[----:B------:R1:W-:Y:S03]  /*ab580*/  @P3 STG.E desc[UR4][R8.64], R145 ;  /* 0x0000009108003986 */ /* 0x0003e6000c101904 */
[----:B------:R-:W-:-:S04]  /*ab590*/  IMAD.WIDE R16, R138, 0x4, R4 ;  /* 0x000000048a107825 */ /* 0x000fc800078e0204 */
[----:B-1----:R-:W-:Y:S02]  /*ab5a0*/  IMAD.WIDE R8, R138, 0x4, R6 ;  /* 0x000000048a087825 */ /* 0x002fe400078e0206 */
[----:B------:R-:W4:Y:S04]  /*ab5b0*/  LDL.LU R138, [R1+0x2768] ;  /* 0x00276800018a7983 */ /* 0x000f280000300800 */
[----:B------:R-:W4:Y:S04]  /*ab5c0*/  LDL.LU R150, [R1+0x1368] ;  /* 0x0013680001967983 */ /* 0x000f280000300800 */
[----:B------:R-:W4:Y:S04]  /*ab5d0*/  LDL.LU R145, [R1+0xf78] ;  /* 0x000f780001917983 */ /* 0x000f280000300800 */
[----:B---3--:R1:W-:Y:S04]  /*ab5e0*/  @P5 STG.E desc[UR4][R18.64], R142 ;  /* 0x0000008e12005986 */ /* 0x0083e8000c101904 */
[----:B------:R-:W-:Y:S04]  /*ab5f0*/  @P1 STG.E desc[UR4][R16.64], R146 ;  /* 0x0000009210001986 */ /* 0x000fe8000c101904 */
[----:B-1----:R-:W3:Y:S04]  /*ab600*/  LDL.LU R142, [R1+0x778] ;  /* 0x00077800018e7983 */ /* 0x002ee80000300800 */
[----:B------:R1:W-:Y:S04]  /*ab610*/  @P0 STG.E desc[UR4][R8.64], R144 ;  /* 0x0000009008000986 */ /* 0x0003e8000c101904 */
[----:B-1----:R-:W3:Y:S01]  /*ab620*/  LDL.LU R144, [R1+0xb78] ;  /* 0x000b780001907983 */ /* 0x002ee20000300800 */
[----:B------:R-:W-:-:S05]  /*ab630*/  VIADD R15, R10, 0x1bc ;  /* 0x000001bc0a0f7836 */ /* 0x000fca0000000000 */
[----:B------:R-:W-:-:S04]  /*ab640*/  ISETP.GE.AND P4, PT, R15, UR7, PT ;  /* 0x000000070f007c0c */ /* 0x000fc8000bf86270 */
[----:B------:R-:W-:Y:S02]  /*ab650*/  ISETP.LT.AND P6, PT, R11, UR6, !P4 ;  /* 0x000000060b007c0c */ /* 0x000fe4000e7c1270 */
[----:B------:R-:W-:Y:S01]  /*ab660*/  ISETP.LT.AND P3, PT, R12, UR6, !P4 ;  /* 0x000000060c007c0c */ /* 0x000fe2000e761270 */
[----:B------:R-:W-:-:S04]  /*ab670*/  IMAD.WIDE R18, R141, 0x4, R2 ;  /* 0x000000048d127825 */ /* 0x000fc800078e0202 */
[----:B------:R-:W-:Y:S01]  /*ab680*/  IMAD.WIDE R8, R141, 0x4, R152 ;  /* 0x000000048d087825 */ /* 0x000fe200078e0298 */
[----:B------:R-:W-:-:S03]  /*ab690*/  ISETP.LT.AND P1, PT, R13, UR6, !P4 ;  /* 0x000000060d007c0c */ /* 0x000fc6000e721270 */
[----:B------:R-:W-:Y:S02]  /*ab6a0*/  VIADD R0, R10, 0x1bd ;  /* 0x000001bd0a007836 */ /* 0x000fe40000000000 */
[----:B--2---:R1:W-:Y:S03]  /*ab6b0*/  @P6 STG.E desc[UR4][R18.64], R143 ;  /* 0x0000008f12006986 */ /* 0x0043e6000c101904 */
[----:B------:R-:W-:Y:S02]  /*ab6c0*/  ISETP.GE.AND P2, PT, R0, UR7, PT ;  /* 0x0000000700007c0c */ /* 0x000fe4000bf46270 */
[----:B------:R-:W-:Y:S01]  /*ab6d0*/  ISETP.LT.AND P4, PT, R14, UR6, !P4 ;  /* 0x000000060e007c0c */ /* 0x000fe2000e781270 */
[----:B-1----:R-:W2:Y:S01]  /*ab6e0*/  LDL.LU R143, [R1+0x378] ;  /* 0x00037800018f7983 */ /* 0x002ea20000300800 */
[----:B------:R-:W-:Y:S01]  /*ab6f0*/  ISETP.LT.AND P5, PT, R11, UR6, !P2 ;  /* 0x000000060b007c0c */ /* 0x000fe2000d7a1270 */
[C---:B------:R-:W-:Y:S01]  /*ab700*/  IMAD.WIDE R16, R141.reuse, 0x4, R4 ;  /* 0x000000048d107825 */ /* 0x040fe200078e0204 */
[----:B------:R-:W-:Y:S01]  /*ab710*/  ISETP.LT.AND P6, PT, R12, UR6, !P2 ;  /* 0x000000060c007c0c */ /* 0x000fe2000d7c1270 */
[----:B------:R1:W-:Y:S04]  /*ab720*/  @P3 STG.E desc[UR4][R8.64], R140 ;  /* 0x0000008c08003986 */ /* 0x0003e8000c101904 */
[----:B-1----:R-:W2:Y:S01]  /*ab730*/  LDL.LU R140, [R1+0x1b6c] ;  /* 0x001b6c00018c7983 */ /* 0x002ea20000300800 */
[----:B------:R-:W-:-:S03]  /*ab740*/  IMAD.WIDE R8, R141, 0x4, R6 ;  /* 0x000000048d087825 */ /* 0x000fc600078e0206 */
[----:B------:R-:W2:Y:S04]  /*ab750*/  LDL.LU R141, [R1+0x136c] ;  /* 0x00136c00018d7983 */ /* 0x000ea80000300800 */
[----:B------:R-:W2:Y:S01]  /*ab760*/  LDL.LU R146, [R1+0x276c] ;  /* 0x00276c0001927983 */ /* 0x000ea20000300800 */
[----:B------:R-:W-:-:S03]  /*ab770*/  IMAD.WIDE R18, R139, 0x4, R152 ;  /* 0x000000048b127825 */ /* 0x000fc600078e0298 */
[----:B----4-:R1:W-:Y:S01]  /*ab780*/  @P1 STG.E desc[UR4][R16.64], R147 ;  /* 0x0000009310001986 */ /* 0x0103e2000c101904 */
[----:B------:R-:W-:-:S03]  /*ab790*/  ISETP.LT.AND P1, PT, R13, UR6, !P2 ;  /* 0x000000060d007c0c */ /* 0x000fc6000d721270 */
[----:B------:R-:W4:Y:S04]  /*ab7a0*/  LDL.LU R148, [R1+0x206c] ;  /* 0x00206c0001947983 */ /* 0x000f280000300800 */
[----:B-1----:R-:W4:Y:S01]  /*ab7b0*/  LDL.LU R147, [R1+0x176c] ;  /* 0x00176c0001937983 */ /* 0x002f220000300800 */
[----:B------:R-:W-:-:S03]  /*ab7c0*/  IMAD.WIDE R16, R139, 0x4, R2 ;  /* 0x000000048b107825 */ /* 0x000fc600078e0202 */
[----:B------:R1:W-:Y:S04]  /*ab7d0*/  @P4 STG.E desc[UR4][R8.64], R150 ;  /* 0x0000009608004986 */ /* 0x0003e8000c101904 */
[----:B------:R-:W-:Y:S01]  /*ab7e0*/  @P5 STG.E desc[UR4][R16.64], R145 ;  /* 0x0000009110005986 */ /* 0x000fe2000c101904 */
[----:B-1----:R-:W-:-:S03]  /*ab7f0*/  IMAD.WIDE R8, R139, 0x4, R4 ;  /* 0x000000048b087825 */ /* 0x002fc600078e0204 */
[----:B---3--:R1:W-:Y:S04]  /*ab800*/  @P6 STG.E desc[UR4][R18.64], R142 ;  /* 0x0000008e12006986 */ /* 0x0083e8000c101904 */
[----:B-1----:R-:W3:Y:S01]  /*ab810*/  LDL.LU R142, [R1+0xf7c] ;  /* 0x000f7c00018e7983 */ /* 0x002ee20000300800 */
[----:B------:R-:W-:-:S03]  /*ab820*/  IMAD.WIDE R18, R139, 0x4, R6 ;  /* 0x000000048b127825 */ /* 0x000fc600078e0206 */
[----:B------:R-:W3:Y:S04]  /*ab830*/  LDL.LU R145, [R1+0x77c] ;  /* 0x00077c0001917983 */ /* 0x000ee80000300800 */
[----:B------:R-:W3:Y:S04]  /*ab840*/  LDL.LU R139, [R1+0x2770] ;  /* 0x00277000018b7983 */ /* 0x000ee80000300800 */
[----:B------:R1:W-:Y:S04]  /*ab850*/  @P1 STG.E desc[UR4][R8.64], R144 ;  /* 0x0000009008001986 */ /* 0x0003e8000c101904 */
[----:B-1----:R-:W3:Y:S01]  /*ab860*/  LDL.LU R144, [R1+0xb7c] ;  /* 0x000b7c0001907983 */ /* 0x002ee20000300800 */
[----:B------:R-:W-:Y:S01]  /*ab870*/  VIADD R15, R10, 0x1be ;  /* 0x000001be0a0f7836 */ /* 0x000fe20000000000 */
[----:B------:R-:W-:-:S04]  /*ab880*/  ISETP.LT.AND P2, PT, R14, UR6, !P2 ;  /* 0x000000060e007c0c */ /* 0x000fc8000d741270 */
[----:B------:R-:W-:-:S04]  /*ab890*/  ISETP.GE.AND P0, PT, R15, UR7, PT ;  /* 0x000000070f007c0c */ /* 0x000fc8000bf06270 */
[----:B------:R-:W-:Y:S01]  /*ab8a0*/  ISETP.LT.AND P4, PT, R11, UR6, !P0 ;  /* 0x000000060b007c0c */ /* 0x000fe2000c781270 */
[----:B------:R-:W-:Y:S01]  /*ab8b0*/  IMAD.WIDE R16, R138, 0x4, R2 ;  /* 0x000000048a107825 */ /* 0x000fe200078e0202 */
[----:B------:R-:W-:Y:S02]  /*ab8c0*/  ISETP.LT.AND P6, PT, R12, UR6, !P0 ;  /* 0x000000060c007c0c */ /* 0x000fe4000c7c1270 */
[----:B------:R-:W-:Y:S01]  /*ab8d0*/  ISETP.LT.AND P5, PT, R13, UR6, !P0 ;  /* 0x000000060d007c0c */ /* 0x000fe2000c7a1270 */
[----:B------:R-:W-:Y:S01]  /*ab8e0*/  VIADD R0, R10, 0x1bf ;  /* 0x000001bf0a007836 */ /* 0x000fe20000000000 */
[----:B--2---:R1:W-:Y:S01]  /*ab8f0*/  @P2 STG.E desc[UR4][R18.64], R143 ;  /* 0x0000008f12002986 */ /* 0x0043e2000c101904 */
[----:B------:R-:W-:Y:S01]  /*ab900*/  ISETP.LT.AND P0, PT, R14, UR6, !P0 ;  /* 0x000000060e007c0c */ /* 0x000fe2000c701270 */
[----:B------:R-:W-:Y:S02]  /*ab910*/  IMAD.WIDE R8, R138, 0x4, R152 ;  /* 0x000000048a087825 */ /* 0x000fe400078e0298 */
[----:B------:R-:W-:-:S04]  /*ab920*/  ISETP.GE.AND P3, PT, R0, UR7, PT ;  /* 0x0000000700007c0c */ /* 0x000fc8000bf66270 */
[----:B------:R-:W-:Y:S01]  /*ab930*/  ISETP.LT.AND P2, PT, R11, UR6, !P3 ;  /* 0x000000060b007c0c */ /* 0x000fe2000df41270 */
[C---:B-1----:R-:W-:Y:S01]  /*ab940*/  IMAD.WIDE R18, R138.reuse, 0x4, R6 ;  /* 0x000000048a127825 */ /* 0x042fe200078e0206 */
[----:B------:R1:W-:Y:S04]  /*ab950*/  @P4 STG.E desc[UR4][R16.64], R140 ;  /* 0x0000008c10004986 */ /* 0x0003e8000c101904 */
[----:B-1----:R-:W2:Y:S01]  /*ab960*/  LDL.LU R140, [R1+0x37c] ;  /* 0x00037c00018c7983 */ /* 0x002ea20000300800 */
[----:B------:R-:W-:-:S03]  /*ab970*/  IMAD.WIDE R16, R138, 0x4, R4 ;  /* 0x000000048a107825 */ /* 0x000fc600078e0204 */
[----:B------:R-:W2:Y:S04]  /*ab980*/  LDL.LU R143, [R1+0x1b70] ;  /* 0x001b7000018f7983 */ /* 0x000ea80000300800 */
[----:B------:R-:W2:Y:S01]  /*ab990*/  LDL.LU R138, [R1+0x1770] ;  /* 0x00177000018a7983 */ /* 0x000ea20000300800 */
[----:B------:R-:W-:-:S03]  /*ab9a0*/  ISETP.LT.AND P4, PT, R12, UR6, !P3 ;  /* 0x000000060c007c0c */ /* 0x000fc6000df81270 */
[----:B----4-:R1:W-:Y:S04]  /*ab9b0*/  @P6 STG.E desc[UR4][R8.64], R148 ;  /* 0x0000009408006986 */ /* 0x0103e8000c101904 */
[----:B------:R4:W-:Y:S04]  /*ab9c0*/  @P5 STG.E desc[UR4][R16.64], R147 ;  /* 0x0000009310005986 */ /* 0x0009e8000c101904 */
[----:B------:R4:W-:Y:S01]  /*ab9d0*/  @P0 STG.E desc[UR4][R18.64], R141 ;  /* 0x0000008d12000986 */ /* 0x0009e2000c101904 */
[----:B------:R-:W-:Y:S01]  /*ab9e0*/  ISETP.LT.AND P0, PT, R13, UR6, !P3 ;  /* 0x000000060d007c0c */ /* 0x000fe2000df01270 */
[----:B-1----:R-:W-:-:S04]  /*ab9f0*/  IMAD.WIDE R8, R146, 0x4, R2 ;  /* 0x0000000492087825 */ /* 0x002fc800078e0202 */
[C---:B----4-:R-:W-:Y:S01]  /*aba00*/  IMAD.WIDE R16, R146.reuse, 0x4, R152 ;  /* 0x0000000492107825 */ /* 0x050fe200078e0298 */
[----:B------:R-:W4:Y:S04]  /*aba10*/  LDL.LU R141, [R1+0x2070] ;  /* 0x00207000018d7983 */ /* 0x000f280000300800 */
[----:B---3--:R1:W-:Y:S04]  /*aba20*/  @P2 STG.E desc[UR4][R8.64], R142 ;  /* 0x0000008e08002986 */ /* 0x0083e8000c101904 */
[----:B------:R-:W-:Y:S04]  /*aba30*/  @P4 STG.E desc[UR4][R16.64], R145 ;  /* 0x0000009110004986 */ /* 0x000fe8000c101904 */
[----:B-1----:R-:W3:Y:S01]  /*aba40*/  LDL.LU R142, [R1+0x277c] ;  /* 0x00277c00018e7983 */ /* 0x002ee20000300800 */
[----:B------:R-:W-:-:S03]  /*aba50*/  IMAD.WIDE R8, R146, 0x4, R4 ;  /* 0x0000000492087825 */ /* 0x000fc600078e0204 */
[----:B------:R-:W3:Y:S04]  /*aba60*/  LDL.LU R149, [R1+0x1370] ;  /* 0x0013700001957983 */ /* 0x000ee80000300800 */
[----:B------:R-:W3:Y:S04]  /*aba70*/  LDL.LU R150, [R1+0xf80] ;  /* 0x000f800001967983 */ /* 0x000ee80000300800 */
[----:B------:R1:W-:Y:S04]  /*aba80*/  @P0 STG.E desc[UR4][R8.64], R144 ;  /* 0x0000009008000986 */ /* 0x0003e8000c101904 */
[----:B------:R-:W3:Y:S04]  /*aba90*/  LDL.LU R147, [R1+0x780] ;  /* 0x0007800001937983 */ /* 0x000ee80000300800 */
[----:B-1----:R-:W3:Y:S01]  /*abaa0*/  LDL.LU R144, [R1+0x380] ;  /* 0x0003800001907983 */ /* 0x002ee20000300800 */
[----:B------:R-:W-:Y:S01]  /*abab0*/  VIADD R0, R10, 0x1c0 ;  /* 0x000001c00a007836 */ /* 0x000fe20000000000 */
[----:B------:R-:W-:-:S04]  /*abac0*/  ISETP.LT.AND P3, PT, R14, UR6, !P3 ;  /* 0x000000060e007c0c */ /* 0x000fc8000df61270 */
[----:B------:R-:W-:-:S04]  /*abad0*/  ISETP.GE.AND P1, PT, R0, UR7, PT ;  /* 0x0000000700007c0c */ /* 0x000fc8000bf26270 */
[----:B------:R-:W-:Y:S02]  /*abae0*/  ISETP.LT.AND P6, PT, R11, UR6, !P1 ;  /* 0x000000060b007c0c */ /* 0x000fe4000cfc1270 */
[----:B------:R-:W-:Y:S01]  /*abaf0*/  ISETP.LT.AND P5, PT, R12, UR6, !P1 ;  /* 0x000000060c007c0c */ /* 0x000fe2000cfa1270 */
[----:B------:R-:W-:-:S04]  /*abb00*/  IMAD.WIDE R16, R146, 0x4, R6 ;  /* 0x0000000492107825 */ /* 0x000fc800078e0206 */
[----:B------:R-:W-:-:S04]  /*abb10*/  IMAD.WIDE R18, R139, 0x4, R2 ;  /* 0x000000048b127825 */ /* 0x000fc800078e0202 */
[----:B------:R-:W-:Y:S01]  /*abb20*/  IMAD.WIDE R20, R139, 0x4, R152 ;  /* 0x000000048b147825 */ /* 0x000fe200078e0298 */
[----:B------:R-:W-:-:S03]  /*abb30*/  ISETP.LT.AND P4, PT, R13, UR6, !P1 ;  /* 0x000000060d007c0c */ /* 0x000fc6000cf81270 */
[----:B------:R-:W-:Y:S01]  /*abb40*/  VIADD R0, R10, 0x1c1 ;  /* 0x000001c10a007836 */ /* 0x000fe20000000000 */
[----:B------:R-:W-:Y:S01]  /*abb50*/  ISETP.LT.AND P1, PT, R14, UR6, !P1 ;  /* 0x000000060e007c0c */ /* 0x000fe2000cf21270 */
[----:B------:R-:W-:-:S03]  /*abb60*/  IMAD.WIDE R8, R139, 0x4, R4 ;  /* 0x000000048b087825 */ /* 0x000fc600078e0204 */
[----:B------:R-:W-:Y:S01]  /*abb70*/  ISETP.GE.AND P2, PT, R0, UR7, PT ;  /* 0x0000000700007c0c */ /* 0x000fe2000bf46270 */
[----:B--2---:R1:W-:Y:S04]  /*abb80*/  @P3 STG.E desc[UR4][R16.64], R140 ;  /* 0x0000008c10003986 */ /* 0x0043e8000c101904 */
[----:B------:R2:W-:Y:S04]  /*abb90*/  @P6 STG.E desc[UR4][R18.64], R143 ;  /* 0x0000008f12006986 */ /* 0x0005e8000c101904 */
[----:B------:R2:W-:Y:S04]  /*abba0*/  @P5 STG.E desc[UR4][R20.64], R138 ;  /* 0x0000008a14005986 */ /* 0x0005e8000c101904 */
[----:B-1----:R-:W3:Y:S04]  /*abbb0*/  LDL.LU R140, [R1+0x278c] ;  /* 0x00278c00018c7983 */ /* 0x002ee80000300800 */
[----:B------:R-:W3:Y:S04]  /*abbc0*/  LDL.LU R145, [R1+0x2b0] ;  /* 0x0002b00001917983 */ /* 0x000ee80000300800 */
[----:B--2---:R-:W2:Y:S04]  /*abbd0*/  LDL.LU R143, [R1+0x1b74] ;  /* 0x001b7400018f7983 */ /* 0x004ea80000300800 */
[----:B------:R-:W2:Y:S01]  /*abbe0*/  LDL.LU R138, [R1+0x2780] ;  /* 0x00278000018a7983 */ /* 0x000ea20000300800 */
[----:B------:R-:W-:-:S02]  /*abbf0*/  ISETP.LT.AND P6, PT, R11, UR6, !P2 ;  /* 0x000000060b007c0c */ /* 0x000fc4000d7c1270 */
[----:B------:R-:W-:Y:S02]  /*abc00*/  ISETP.LT.AND P3, PT, R12, UR6, !P2 ;  /* 0x000000060c007c0c */ /* 0x000fe4000d761270 */
[----:B------:R-:W-:Y:S01]  /*abc10*/  ISETP.LT.AND P5, PT, R13, UR6, !P2 ;  /* 0x000000060d007c0c */ /* 0x000fe2000d7a1270 */
[----:B----4-:R1:W-:Y:S04]  /*abc20*/  @P4 STG.E desc[UR4][R8.64], R141 ;  /* 0x0000008d08004986 */ /* 0x0103e8000c101904 */
[----:B-1----:R-:W4:Y:S01]  /*abc30*/  LDL.LU R141, [R1+0x1774] ;  /* 0x00177400018d7983 */ /* 0x002f220000300800 */
[----:B------:R-:W-:-:S03]  /*abc40*/  IMAD.WIDE R8, R139, 0x4, R6 ;  /* 0x000000048b087825 */ /* 0x000fc600078e0206 */
[----:B------:R-:W4:Y:S04]  /*abc50*/  LDL.LU R148, [R1+0x2074] ;  /* 0x0020740001947983 */ /* 0x000f280000300800 */
[----:B------:R-:W4:Y:S04]  /*abc60*/  LDL.LU R146, [R1+0x1374] ;  /* 0x0013740001927983 */ /* 0x000f280000300800 */
[----:B------:R-:W4:Y:S01]  /*abc70*/  LDL.LU R139, [R1+0xf84] ;  /* 0x000f8400018b7983 */ /* 0x000f220000300800 */
[----:B---3--:R-:W-:-:S04]  /*abc80*/  IMAD.WIDE R16, R142, 0x4, R2 ;  /* 0x000000048e107825 */ /* 0x008fc800078e0202 */
[C---:B------:R-:W-:Y:S01]  /*abc90*/  IMAD.WIDE R20, R142.reuse, 0x4, R152 ;  /* 0x000000048e147825 */ /* 0x040fe200078e0298 */
[----:B------:R-:W-:Y:S03]  /*abca0*/  @P1 STG.E desc[UR4][R8.64], R149 ;  /* 0x0000009508001986 */ /* 0x000fe6000c101904 */
[----:B------:R-:W-:Y:S01]  /*abcb0*/  IMAD.WIDE R18, R142, 0x4, R4 ;  /* 0x000000048e127825 */ /* 0x000fe200078e0204 */
[----:B------:R-:W-:Y:S04]  /*abcc0*/  @P6 STG.E desc[UR4][R16.64], R150 ;  /* 0x0000009610006986 */ /* 0x000fe8000c101904 */
[----:B------:R-:W-:Y:S04]  /*abcd0*/  @P3 STG.E desc[UR4][R20.64], R147 ;  /* 0x0000009314003986 */ /* 0x000fe8000c101904 */
[----:B------:R1:W-:Y:S04]  /*abce0*/  @P5 STG.E desc[UR4][R18.64], R144 ;  /* 0x0000009012005986 */ /* 0x0003e8000c101904 */
[----:B-1----:R-:W3:Y:S01]  /*abcf0*/  LDL.LU R144, [R1+0x784] ;  /* 0x0007840001907983 */ /* 0x002ee20000300800 */
[----:B------:R-:W-:Y:S01]  /*abd00*/  VIADD R0, R10, 0x1c2 ;  /* 0x000001c20a007836 */ /* 0x000fe20000000000 */
[----:B------:R-:W-:-:S04]  /*abd10*/  ISETP.LT.AND P2, PT, R14, UR6, !P2 ;  /* 0x000000060e007c0c */ /* 0x000fc8000d741270 */
[----:B------:R-:W-:-:S04]  /*abd20*/  ISETP.GE.AND P0, PT, R0, UR7, PT ;  /* 0x0000000700007c0c */ /* 0x000fc8000bf06270 */
[----:B------:R-:W-:Y:S01]  /*abd30*/  ISETP.LT.AND P1, PT, R11, UR6, !P0 ;  /* 0x000000060b007c0c */ /* 0x000fe2000c721270 */
[----:B------:R-:W-:Y:S01]  /*abd40*/  VIADD R15, R10, 0x1c3 ;  /* 0x000001c30a0f7836 */ /* 0x000fe20000000000 */
[----:B------:R-:W-:Y:S01]  /*abd50*/  ISETP.LT.AND P5, PT, R12, UR6, !P0 ;  /* 0x000000060c007c0c */ /* 0x000fe2000c7a1270 */
[----:B------:R-:W-:Y:S01]  /*abd60*/  IMAD.WIDE R16, R142, 0x4, R6 ;  /* 0x000000048e107825 */ /* 0x000fe200078e0206 */
[----:B------:R-:W-:Y:S01]  /*abd70*/  ISETP.LT.AND P3, PT, R13, UR6, !P0 ;  /* 0x000000060d007c0c */ /* 0x000fe2000c761270 */
[----:B------:R-:W3:Y:S01]  /*abd80*/  LDL.LU R142, [R1+0x2794] ;  /* 0x00279400018e7983 */ /* 0x000ee20000300800 */
[----:B------:R-:W-:Y:S02]  /*abd90*/  ISETP.GE.AND P4, PT, R15, UR7, PT ;  /* 0x000000070f007c0c */ /* 0x000fe4000bf86270 */
[----:B------:R-:W-:Y:S01]  /*abda0*/  ISETP.LT.AND P0, PT, R14, UR6, !P0 ;  /* 0x000000060e007c0c */ /* 0x000fe2000c701270 */
[----:B------:R-:W3:Y:S01]  /*abdb0*/  LDL.LU R147, [R1+0x384] ;  /* 0x0003840001937983 */ /* 0x000ee20000300800 */
[----:B------:R-:W-:-:S03]  /*abdc0*/  ISETP.LT.AND P6, PT, R11, UR6, !P4 ;  /* 0x000000060b007c0c */ /* 0x000fc6000e7c1270 */
[----:B------:R1:W-:Y:S01]  /*abdd0*/  @P2 STG.E desc[UR4][R16.64], R145 ;  /* 0x0000009110002986 */ /* 0x0003e2000c101904 */
[----:B--2---:R-:W-:-:S05]  /*abde0*/  IMAD.WIDE R8, R138, 0x4, R2 ;  /* 0x000000048a087825 */ /* 0x004fca00078e0202 */
[----:B------:R2:W-:Y:S01]  /*abdf0*/  @P1 STG.E desc[UR4][R8.64], R143 ;  /* 0x0000008f08001986 */ /* 0x0005e2000c101904 */
[----:B------:R-:W-:Y:S01]  /*abe00*/  IMAD.WIDE R18, R138, 0x4, R152 ;  /* 0x000000048a127825 */ /* 0x000fe200078e0298 */
[----:B------:R-:W-:-:S03]  /*abe10*/  ISETP.LT.AND P1, PT, R12, UR6, !P4 ;  /* 0x000000060c007c0c */ /* 0x000fc6000e721270 */
[C---:B-1----:R-:W-:Y:S01]  /*abe20*/  IMAD.WIDE R16, R138.reuse, 0x4, R4 ;  /* 0x000000048a107825 */ /* 0x042fe200078e0204 */
[----:B--2---:R-:W2:Y:S03]  /*abe30*/  LDL.LU R143, [R1+0x2b4] ;  /* 0x0002b400018f7983 */ /* 0x004ea60000300800 */
[----:B------:R-:W-:Y:S02]  /*abe40*/  IMAD.WIDE R8, R138, 0x4, R6 ;  /* 0x000000048a087825 */ /* 0x000fe400078e0206 */
[----:B------:R-:W2:Y:S04]  /*abe50*/  LDL.LU R138, [R1+0x27a4] ;  /* 0x0027a400018a7983 */ /* 0x000ea80000300800 */
[----:B----4-:R1:W-:Y:S04]  /*abe60*/  @P5 STG.E desc[UR4][R18.64], R141 ;  /* 0x0000008d12005986 */ /* 0x0103e8000c101904 */
[----:B------:R-:W4:Y:S04]  /*abe70*/  LDL.LU R145, [R1+0x1b78] ;  /* 0x001b780001917983 */ /* 0x000f280000300800 */
[----:B------:R-:W-:Y:S04]  /*abe80*/  @P3 STG.E desc[UR4][R16.64], R148 ;  /* 0x0000009410003986 */ /* 0x000fe8000c101904 */
[----:B-1----:R-:W4:Y:S01]  /*abe90*/  LDL.LU R141, [R1+0x1778] ;  /* 0x00177800018d7983 */ /* 0x002f220000300800 */
[----:B------:R-:W-:-:S03]  /*abea0*/  IMAD.WIDE R18, R140, 0x4, R2 ;  /* 0x000000048c127825 */ /* 0x000fc600078e0202 */
[----:B------:R1:W-:Y:S04]  /*abeb0*/  @P0 STG.E desc[UR4][R8.64], R146 ;  /* 0x0000009208000986 */ /* 0x0003e8000c101904 */
[----:B------:R1:W-:Y:S04]  /*abec0*/  @P6 STG.E desc[UR4][R18.64], R139 ;  /* 0x0000008b12006986 */ /* 0x0003e8000c101904 */
[----:B-1----:R-:W4:Y:S01]  /*abed0*/  LDL.LU R146, [R1+0x2078] ;  /* 0x0020780001927983 */ /* 0x002f220000300800 */
[----:B------:R-:W-:-:S03]  /*abee0*/  IMAD.WIDE R8, R140, 0x4, R152 ;  /* 0x000000048c087825 */ /* 0x000fc600078e0298 */
[----:B------:R-:W4:Y:S04]  /*abef0*/  LDL.LU R139, [R1+0x1378] ;  /* 0x00137800018b7983 */ /* 0x000f280000300800 */
[----:B---3--:R1:W-:Y:S04]  /*abf00*/  @P1 STG.E desc[UR4][R8.64], R144 ;  /* 0x0000009008001986 */ /* 0x0083e8000c101904 */
[----:B-1----:R-:W3:Y:S01]  /*abf10*/  LDL.LU R144, [R1+0xf88] ;  /* 0x000f880001907983 */ /* 0x002ee20000300800 */
[----:B------:R-:W-:Y:S01]  /*abf20*/  VIADD R0, R10, 0x1c4 ;  /* 0x000001c40a007836 */ /* 0x000fe20000000000 */
[----:B------:R-:W-:-:S02]  /*abf30*/  ISETP.LT.AND P3, PT, R13, UR6, !P4 ;  /* 0x000000060d007c0c */ /* 0x000fc4000e761270 */
[----:B------:R-:W-:Y:S02]  /*abf40*/  ISETP.LT.AND P4, PT, R14, UR6, !P4 ;  /* 0x000000060e007c0c */ /* 0x000fe4000e781270 */
[----:B------:R-:W-:Y:S01]  /*abf50*/  ISETP.GE.AND P2, PT, R0, UR7, PT ;  /* 0x0000000700007c0c */ /* 0x000fe2000bf46270 */
[----:B------:R-:W-:-:S03]  /*abf60*/  IMAD.WIDE R16, R140, 0x4, R4 ;  /* 0x000000048c107825 */ /* 0x000fc600078e0204 */
[----:B------:R-:W-:Y:S01]  /*abf70*/  ISETP.LT.AND P5, PT, R11, UR6, !P2 ;  /* 0x000000060b007c0c */ /* 0x000fe2000d7a1270 */
[----:B------:R-:W-:Y:S01]  /*abf80*/  IMAD.WIDE R8, R140, 0x4, R6 ;  /* 0x000000048c087825 */ /* 0x000fe200078e0206 */
[----:B------:R-:W-:Y:S01]  /*abf90*/  ISETP.LT.AND P6, PT, R12, UR6, !P2 ;  /* 0x000000060c007c0c */ /* 0x000fe2000d7c1270 */
[----:B------:R-:W3:Y:S02]  /*abfa0*/  LDL.LU R140, [R1+0x27ac] ;  /* 0x0027ac00018c7983 */ /* 0x000ee40000300800 */
[----:B------:R-:W-:Y:S02]  /*abfb0*/  VIADD R15, R10, 0x1c5 ;  /* 0x000001c50a0f7836 */ /* 0x000fe40000000000 */
[----:B------:R1:W-:Y:S01]  /*abfc0*/  @P3 STG.E desc[UR4][R16.64], R147 ;  /* 0x0000009310003986 */ /* 0x0003e2000c101904 */
[----:B------:R-:W-:-:S03]  /*abfd0*/  ISETP.LT.AND P3, PT, R13, UR6, !P2 ;  /* 0x000000060d007c0c */ /* 0x000fc6000d761270 */
[----:B------:R-:W3:Y:S01]  /*abfe0*/  LDL.LU R150, [R1+0x788] ;  /* 0x0007880001967983 */ /* 0x000ee20000300800 */
[----:B------:R-:W-:-:S03]  /*abff0*/  ISETP.LT.AND P2, PT, R14, UR6, !P2 ;  /* 0x000000060e007c0c */ /* 0x000fc6000d741270 */
[----:B------:R-:W3:Y:S01]  /*ac000*/  LDL.LU R148, [R1+0x388] ;  /* 0x0003880001947983 */ /* 0x000ee20000300800 */
[----:B------:R-:W-:Y:S01]  /*ac010*/  ISETP.GE.AND P0, PT, R15, UR7, PT ;  /* 0x000000070f007c0c */ /* 0x000fe2000bf06270 */
[----:B------:R-:W-:-:S04]  /*ac020*/  IMAD.WIDE R18, R142, 0x4, R152 ;  /* 0x000000048e127825 */ /* 0x000fc800078e0298 */
[----:B-1----:R-:W-:Y:S01]  /*ac030*/  IMAD.WIDE R16, R142, 0x4, R2 ;  /* 0x000000048e107825 */ /* 0x002fe200078e0202 */
[----:B--2---:R1:W-:Y:S01]  /*ac040*/  @P4 STG.E desc[UR4][R8.64], R143 ;  /* 0x0000008f08004986 */ /* 0x0043e2000c101904 */
[----:B------:R-:W-:-:S03]  /*ac050*/  ISETP.LT.AND P4, PT, R11, UR6, !P0 ;  /* 0x000000060b007c0c */ /* 0x000fc6000c781270 */
[----:B-1----:R-:W2:Y:S04]  /*ac060*/  LDL.LU R143, [R1+0x2b8] ;  /* 0x0002b800018f7983 */ /* 0x002ea80000300800 */
[----:B----4-:R1:W-:Y:S04]  /*ac070*/  @P5 STG.E desc[UR4][R16.64], R145 ;  /* 0x0000009110005986 */ /* 0x0103e8000c101904 */
[----:B------:R4:W-:Y:S04]  /*ac080*/  @P6 STG.E desc[UR4][R18.64], R141 ;  /* 0x0000008d12006986 */ /* 0x0009e8000c101904 */
[----:B------:R-:W2:Y:S01]  /*ac090*/  LDL.LU R147, [R1+0x1b7c] ;  /* 0x001b7c0001937983 */ /* 0x000ea20000300800 */
[----:B-1----:R-:W-:-:S03]  /*ac0a0*/  IMAD.WIDE R16, R142, 0x4, R4 ;  /* 0x000000048e107825 */ /* 0x002fc600078e0204 */
[----:B------:R-:W2:Y:S01]  /*ac0b0*/  LDL.LU R145, [R1+0x177c] ;  /* 0x00177c0001917983 */ /* 0x000ea20000300800 */
[----:B----4-:R-:W-:-:S03]  /*ac0c0*/  IMAD.WIDE R18, R142, 0x4, R6 ;  /* 0x000000048e127825 */ /* 0x010fc600078e0206 */
[----:B------:R-:W4:Y:S01]  /*ac0d0*/  LDL.LU R141, [R1+0x78c] ;  /* 0x00078c00018d7983 */ /* 0x000f220000300800 */
[----:B------:R-:W-:-:S03]  /*ac0e0*/  IMAD.WIDE R8, R138, 0x4, R2 ;  /* 0x000000048a087825 */ /* 0x000fc600078e0202 */
[----:B------:R-:W-:Y:S04]  /*ac0f0*/  @P3 STG.E desc[UR4][R16.64], R146 ;  /* 0x0000009210003986 */ /* 0x000fe8000c101904 */
[----:B------:R-:W4:Y:S04]  /*ac100*/  LDL.LU R142, [R1+0x27b4] ;  /* 0x0027b400018e7983 */ /* 0x000f280000300800 */
[----:B------:R1:W-:Y:S04]  /*ac110*/  @P2 STG.E desc[UR4][R18.64], R139 ;  /* 0x0000008b12002986 */ /* 0x0003e8000c101904 */
[----:B-1----:R-:W4:Y:S04]  /*ac120*/  LDL.LU R139, [R1+0x207c] ;  /* 0x00207c00018b7983 */ /* 0x002f280000300800 */
[----:B------:R-:W4:Y:S04]  /*ac130*/  LDL.LU R146, [R1+0x137c] ;  /* 0x00137c0001927983 */ /* 0x000f280000300800 */
[----:B---3--:R1:W-:Y:S04]  /*ac140*/  @P4 STG.E desc[UR4][R8.64], R144 ;  /* 0x0000009008004986 */ /* 0x0083e8000c101904 */
[----:B-1----:R-:W3:Y:S01]  /*ac150*/  LDL.LU R144, [R1+0xf8c] ;  /* 0x000f8c0001907983 */ /* 0x002ee20000300800 */
[----:B------:R-:W-:Y:S01]  /*ac160*/  ISETP.LT.AND P6, PT, R12, UR6, !P0 ;  /* 0x000000060c007c0c */ /* 0x000fe2000c7c1270 */
[----:B------:R-:W-:Y:S01]  /*ac170*/  VIADD R0, R10, 0x1c6 ;  /* 0x000001c60a007836 */ /* 0x000fe20000000000 */
[----:B------:R-:W-:-:S02]  /*ac180*/  ISETP.LT.AND P5, PT, R13, UR6, !P0 ;  /* 0x000000060d007c0c */ /* 0x000fc4000c7a1270 */
[----:B------:R-:W-:Y:S02]  /*ac190*/  ISETP.LT.AND P0, PT, R14, UR6, !P0 ;  /* 0x000000060e007c0c */ /* 0x000fe4000c701270 */
[----:B------:R-:W-:Y:S01]  /*ac1a0*/  ISETP.GE.AND P1, PT, R0, UR7, PT ;  /* 0x0000000700007c0c */ /* 0x000fe2000bf26270 */
[----:B------:R-:W-:-:S03]  /*ac1b0*/  IMAD.WIDE R16, R138, 0x4, R152 ;  /* 0x000000048a107825 */ /* 0x000fc600078e0298 */
[----:B------:R-:W-:Y:S01]  /*ac1c0*/  ISETP.LT.AND P2, PT, R11, UR6, !P1 ;  /* 0x000000060b007c0c */ /* 0x000fe2000cf41270 */
[----:B------:R-:W-:Y:S01]  /*ac1d0*/  IMAD.WIDE R8, R138, 0x4, R4 ;  /* 0x000000048a087825 */ /* 0x000fe200078e0204 */
[----:B------:R-:W-:-:S03]  /*ac1e0*/  ISETP.LT.AND P4, PT, R12, UR6, !P1 ;  /* 0x000000060c007c0c */ /* 0x000fc6000cf81270 */
[----:B------:R-:W-:Y:S01]  /*ac1f0*/  IMAD.WIDE R18, R138, 0x4, R6 ;  /* 0x000000048a127825 */ /* 0x000fe200078e0206 */
[----:B------:R1:W-:Y:S03]  /*ac200*/  @P6 STG.E desc[UR4][R16.64], R150 ;  /* 0x0000009610006986 */ /* 0x0003e6000c101904 */
[----:B------:R-:W-:Y:S01]  /*ac210*/  VIADD R0, R10, 0x1c7 ;  /* 0x000001c70a007836 */ /* 0x000fe20000000000 */
[----:B------:R1:W-:Y:S04]  /*ac220*/  @P5 STG.E desc[UR4][R8.64], R148 ;  /* 0x0000009408005986 */ /* 0x0003e8000c101904 */
[----:B------:R-:W-:Y:S01]  /*ac230*/  ISETP.GE.AND P3, PT, R0, UR7, PT ;  /* 0x0000000700007c0c */ /* 0x000fe2000bf66270 */
[----:B------:R-:W3:Y:S01]  /*ac240*/  LDL.LU R138, [R1+0x27bc] ;  /* 0x0027bc00018a7983 */ /* 0x000ee20000300800 */
[----:B-1----:R-:W-:-:S02]  /*ac250*/  IMAD.WIDE R16, R140, 0x4, R152 ;  /* 0x000000048c107825 */ /* 0x002fc400078e0298 */
[----:B------:R-:W-:Y:S02]  /*ac260*/  ISETP.LT.AND P6, PT, R11, UR6, !P3 ;  /* 0x000000060b007c0c */ /* 0x000fe4000dfc1270 */
[----:B------:R-:W-:Y:S01]  /*ac270*/  IMAD.WIDE R8, R140, 0x4, R2 ;  /* 0x000000048c087825 */ /* 0x000fe200078e0202 */
[----:B------:R-:W-:Y:S01]  /*ac280*/  ISETP.LT.AND P5, PT, R12, UR6, !P3 ;  /* 0x000000060c007c0c */ /* 0x000fe2000dfa1270 */
[----:B--2---:R1:W-:Y:S01]  /*ac290*/  @P0 STG.E desc[UR4][R18.64], R143 ;  /* 0x0000008f12000986 */ /* 0x0043e2000c101904 */
[----:B------:R-:W-:Y:S02]  /*ac2a0*/  ISETP.LT.AND P0, PT, R13, UR6, !P1 ;  /* 0x000000060d007c0c */ /* 0x000fe4000cf01270 */
[----:B------:R-:W-:Y:S01]  /*ac2b0*/  ISETP.LT.AND P1, PT, R14, UR6, !P1 ;  /* 0x000000060e007c0c */ /* 0x000fe2000cf21270 */
[----:B-1----:R-:W2:Y:S04]  /*ac2c0*/  LDL.LU R143, [R1+0x38c] ;  /* 0x00038c00018f7983 */ /* 0x002ea80000300800 */
[----:B------:R1:W-:Y:S04]  /*ac2d0*/  @P2 STG.E desc[UR4][R8.64], R147 ;  /* 0x0000009308002986 */ /* 0x0003e8000c101904 */
[----:B------:R1:W-:Y:S02]  /*ac2e0*/  @P4 STG.E desc[UR4][R16.64], R145 ;  /* 0x0000009110004986 */ /* 0x0003e4000c101904 */
[----:B-1----:R-:W-:-:S04]  /*ac2f0*/  IMAD.WIDE R8, R140, 0x4, R4 ;  /* 0x000000048c087825 */ /* 0x002fc800078e0204 */
[----:B------:R-:W-:Y:S02]  /*ac300*/  IMAD.WIDE R16, R140, 0x4, R6 ;  /* 0x000000048c107825 */ /* 0x000fe400078e0206 */
[----:B------:R-:W2:Y:S02]  /*ac310*/  LDL.LU R140, [R1+0x2bc] ;  /* 0x0002bc00018c7983 */ /* 0x000ea40000300800 */
[C---:B----4-:R-:W-:Y:S02]  /*ac320*/  IMAD.WIDE R18, R142.reuse, 0x4, R2 ;  /* 0x000000048e127825 */ /* 0x050fe400078e0202 */
[----:B------:R-:W4:Y:S02]  /*ac330*/  LDL.LU R150, [R1+0x260] ;  /* 0x0002600001967983 */ /* 0x000f240000300800 */
[----:B------:R-:W-:Y:S02]  /*ac340*/  IMAD.WIDE R20, R142, 0x4, R152 ;  /* 0x000000048e147825 */ /* 0x000fe400078e0298 */
[----:B------:R-:W4:Y:S04]  /*ac350*/  LDL.LU R147, [R1+0x240] ;  /* 0x0002400001937983 */ /* 0x000f280000300800 */
[----:B------:R1:W-:Y:S04]  /*ac360*/  @P0 STG.E desc[UR4][R8.64], R139 ;  /* 0x0000008b08000986 */ /* 0x0003e8000c101904 */
[----:B------:R1:W-:Y:S04]  /*ac370*/  @P1 STG.E desc[UR4][R16.64], R146 ;  /* 0x0000009210001986 */ /* 0x0003e8000c101904 */
[----:B-1----:R-:W4:Y:S04]  /*ac380*/  LDL.LU R139, [R1+0x200] ;  /* 0x00020000018b7983 */ /* 0x002f280000300800 */
[----:B------:R-:W4:Y:S04]  /*ac390*/  LDL.LU R145, [R1+0x1e0] ;  /* 0x0001e00001917983 */ /* 0x000f280000300800 */
[----:B------:R-:W4:Y:S04]  /*ac3a0*/  LDL.LU R146, [R1+0x1b0] ;  /* 0x0001b00001927983 */ /* 0x000f280000300800 */
[----:B---3--:R-:W-:Y:S04]  /*ac3b0*/  @P6 STG.E desc[UR4][R18.64], R144 ;  /* 0x0000009012006986 */ /* 0x008fe8000c101904 */
[----:B------:R1:W-:Y:S04]  /*ac3c0*/  @P5 STG.E desc[UR4][R20.64], R141 ;  /* 0x0000008d14005986 */ /* 0x0003e8000c101904 */
[----:B-1----:R-:W3:Y:S01]  /*ac3d0*/  LDL.LU R141, [R1+0x27c4] ;  /* 0x0027c400018d7983 */ /* 0x002ee20000300800 */
[----:B------:R-:W-:Y:S01]  /*ac3e0*/  VIADD R0, R10, 0x1c8 ;  /* 0x000001c80a007836 */ /* 0x000fe20000000000 */
[----:B------:R-:W-:Y:S01]  /*ac3f0*/  ISETP.LT.AND P4, PT, R13, UR6, !P3 ;  /* 0x000000060d007c0c */ /* 0x000fe2000df81270 */
[----:B------:R-:W-:Y:S01]  /*ac400*/  IMAD.WIDE R8, R142, 0x4, R4 ;  /* 0x000000048e087825 */ /* 0x000fe200078e0204 */
[----:B------:R-:W3:Y:S02]  /*ac410*/  LDL.LU R144, [R1+0x27d0] ;  /* 0x0027d00001907983 */ /* 0x000ee40000300800 */
[----:B------:R-:W-:-:S02]  /*ac420*/  ISETP.GE.AND P2, PT, R0, UR7, PT ;  /* 0x0000000700007c0c */ /* 0x000fc4000bf46270 */
[----:B------:R-:W-:Y:S02]  /*ac430*/  ISETP.LT.AND P3, PT, R14, UR6, !P3 ;  /* 0x000000060e007c0c */ /* 0x000fe4000df61270 */
[----:B------:R-:W-:Y:S02]  /*ac440*/  ISETP.LT.AND P6, PT, R11, UR6, !P2 ;  /* 0x000000060b007c0c */ /* 0x000fe4000d7c1270 */
[----:B------:R-:W-:Y:S02]  /*ac450*/  ISETP.LT.AND P1, PT, R12, UR6, !P2 ;  /* 0x000000060c007c0c */ /* 0x000fe4000d721270 */
[----:B------:R-:W-:Y:S01]  /*ac460*/  ISETP.LT.AND P5, PT, R13, UR6, !P2 ;  /* 0x000000060d007c0c */ /* 0x000fe2000d7a1270 */
[----:B------:R-:W-:Y:S02]  /*ac470*/  VIADD R0, R10, 0x1c9 ;  /* 0x000001c90a007836 */ /* 0x000fe40000000000 */
[----:B------:R-:W-:-:S03]  /*ac480*/  IMAD.WIDE R16, R138, 0x4, R2 ;  /* 0x000000048a107825 */ /* 0x000fc600078e0202 */
[----:B------:R-:W-:Y:S01]  /*ac490*/  ISETP.GE.AND P0, PT, R0, UR7, PT ;  /* 0x0000000700007c0c */ /* 0x000fe2000bf06270 */
[----:B------:R-:W-:Y:S01]  /*ac4a0*/  IMAD.WIDE R20, R138, 0x4, R152 ;  /* 0x000000048a147825 */ /* 0x000fe200078e0298 */
[----:B------:R-:W-:-:S03]  /*ac4b0*/  ISETP.LT.AND P2, PT, R14, UR6, !P2 ;  /* 0x000000060e007c0c */ /* 0x000fc6000d741270 */
[----:B------:R-:W-:Y:S01]  /*ac4c0*/  IMAD.WIDE R18, R138, 0x4, R4 ;  /* 0x000000048a127825 */ /* 0x000fe200078e0204 */
[----:B--2---:R1:W-:Y:S03]  /*ac4d0*/  @P4 STG.E desc[UR4][R8.64], R143 ;  /* 0x0000008f08004986 */ /* 0x0043e6000c101904 */
[----:B-1----:R-:W-:Y:S02]  /*ac4e0*/  IMAD.WIDE R8, R142, 0x4, R6 ;  /* 0x000000048e087825 */ /* 0x002fe400078e0206 */
[----:B------:R-:W2:Y:S04]  /*ac4f0*/  LDL.LU R142, [R1+0x180] ;  /* 0x00018000018e7983 */ /* 0x000ea80000300800 */
[----:B------:R-:W2:Y:S04]  /*ac500*/  LDL.LU R148, [R1+0x150] ;  /* 0x0001500001947983 */ /* 0x000ea80000300800 */
[----:B------:R-:W2:Y:S04]  /*ac510*/  LDL.LU R143, [R1+0x120] ;  /* 0x00012000018f7983 */ /* 0x000ea80000300800 */
[----:B------:R1:W-:Y:S01]  /*ac520*/  @P3 STG.E desc[UR4][R8.64], R140 ;  /* 0x0000008c08003986 */ /* 0x0003e2000c101904 */
[----:B------:R-:W-:-:S03]  /*ac530*/  ISETP.LT.AND P3, PT, R11, UR6, !P0 ;  /* 0x000000060b007c0c */ /* 0x000fc6000c761270 */
[----:B----4-:R4:W-:Y:S04]  /*ac540*/  @P6 STG.E desc[UR4][R16.64], R150 ;  /* 0x0000009610006986 */ /* 0x0109e8000c101904 */
[----:B------:R-:W-:Y:S04]  /*ac550*/  @P1 STG.E desc[UR4][R20.64], R147 ;  /* 0x0000009314001986 */ /* 0x000fe8000c101904 */
[----:B-1----:R-:W2:Y:S04]  /*ac560*/  LDL.LU R140, [R1+0x264] ;  /* 0x00026400018c7983 */ /* 0x002ea80000300800 */
[----:B------:R1:W-:Y:S01]  /*ac570*/  @P5 STG.E desc[UR4][R18.64], R139 ;  /* 0x0000008b12005986 */ /* 0x0003e2000c101904 */
[----:B----4-:R-:W-:-:S03]  /*ac580*/  IMAD.WIDE R16, R138, 0x4, R6 ;  /* 0x000000048a107825 */ /* 0x010fc600078e0206 */
[----:B-1----:R-:W4:Y:S04]  /*ac590*/  LDL.LU R139, [R1+0x244] ;  /* 0x00024400018b7983 */ /* 0x002f280000300800 */
[----:B------:R1:W-:Y:S04]  /*ac5a0*/  @P2 STG.E desc[UR4][R16.64], R145 ;  /* 0x0000009110002986 */ /* 0x0003e8000c101904 */
[----:B------:R-:W4:Y:S04]  /*ac5b0*/  LDL.LU R138, [R1+0x27e4] ;  /* 0x0027e400018a7983 */ /* 0x000f280000300800 */
[----:B------:R-:W4:Y:S01]  /*ac5c0*/  LDL.LU R147, [R1+0x204] ;  /* 0x0002040001937983 */ /* 0x000f220000300800 */
[----:B---3--:R-:W-:-:S04]  /*ac5d0*/  IMAD.WIDE R8, R141, 0x4, R2 ;  /* 0x000000048d087825 */ /* 0x008fc800078e0202 */
[C---:B------:R-:W-:Y:S01]  /*ac5e0*/  IMAD.WIDE R18, R141.reuse, 0x4, R152 ;  /* 0x000000048d127825 */ /* 0x040fe200078e0298 */
[----:B------:R3:W-:Y:S03]  /*ac5f0*/  @P3 STG.E desc[UR4][R8.64], R146 ;  /* 0x0000009208003986 */ /* 0x0007e6000c101904 */
[----:B-1----:R-:W-:-:S04]  /*ac600*/  IMAD.WIDE R16, R141, 0x4, R4 ;  /* 0x000000048d107825 */ /* 0x002fc800078e0204 */
[----:B---3--:R-:W-:Y:S02]  /*ac610*/  IMAD.WIDE R8, R141, 0x4, R6 ;  /* 0x000000048d087825 */ /* 0x008fe400078e0206 */
[----:B------:R-:W3:Y:S02]  /*ac620*/  LDL.LU R141, [R1+0x1e4] ;  /* 0x0001e400018d7983 */ /* 0x000ee40000300800 */
[----:B------:R-:W-:Y:S01]  /*ac630*/  VIADD R15, R10, 0x1ca ;  /* 0x000001ca0a0f7836 */ /* 0x000fe20000000000 */
[----:B------:R-:W-:Y:S01]  /*ac640*/  ISETP.LT.AND P5, PT, R12, UR6, !P0 ;  /* 0x000000060c007c0c */ /* 0x000fe2000c7a1270 */
[----:B------:R-:W3:Y:S01]  /*ac650*/  LDL.LU R146, [R1+0x27e8] ;  /* 0x0027e80001927983 */ /* 0x000ee20000300800 */
[----:B------:R-:W-:Y:S02]  /*ac660*/  ISETP.LT.AND P1, PT, R13, UR6, !P0 ;  /* 0x000000060d007c0c */ /* 0x000fe4000c721270 */
[----:B------:R-:W-:Y:S01]  /*ac670*/  ISETP.LT.AND P0, PT, R14, UR6, !P0 ;  /* 0x000000060e007c0c */ /* 0x000fe2000c701270 */
[----:B------:R-:W3:Y:S01]  /*ac680*/  LDL.LU R145, [R1+0x1b4] ;  /* 0x0001b40001917983 */ /* 0x000ee20000300800 */
[----:B------:R-:W-:-:S04]  /*ac690*/  ISETP.GE.AND P4, PT, R15, UR7, PT ;  /* 0x000000070f007c0c */ /* 0x000fc8000bf86270 */
[----:B------:R-:W-:Y:S02]  /*ac6a0*/  ISETP.LT.AND P6, PT, R11, UR6, !P4 ;  /* 0x000000060b007c0c */ /* 0x000fe4000e7c1270 */
[----:B------:R-:W-:Y:S01]  /*ac6b0*/  ISETP.LT.AND P3, PT, R12, UR6, !P4 ;  /* 0x000000060c007c0c */ /* 0x000fe2000e761270 */
[----:B--2---:R1:W-:Y:S04]  /*ac6c0*/  @P5 STG.E desc[UR4][R18.64], R142 ;  /* 0x0000008e12005986 */ /* 0x0043e8000c101904 */
[----:B------:R-:W-:Y:S04]  /*ac6d0*/  @P1 STG.E desc[UR4][R16.64], R148 ;  /* 0x0000009410001986 */ /* 0x000fe8000c101904 */
[----:B------:R2:W-:Y:S01]  /*ac6e0*/  @P0 STG.E desc[UR4][R8.64], R143 ;  /* 0x0000008f08000986 */ /* 0x0005e2000c101904 */
[----:B-1----:R-:W-:-:S03]  /*ac6f0*/  IMAD.WIDE R18, R144, 0x4, R2 ;  /* 0x0000000490127825 */ /* 0x002fc600078e0202 */
[----:B------:R-:W3:Y:S01]  /*ac700*/  LDL.LU R142, [R1+0x184] ;  /* 0x00018400018e7983 */ /* 0x000ee20000300800 */
[----:B------:R-:W-:Y:S02]  /*ac710*/  ISETP.LT.AND P1, PT, R13, UR6, !P4 ;  /* 0x000000060d007c0c */ /* 0x000fe4000e721270 */
[----:B------:R-:W-:Y:S01]  /*ac720*/  ISETP.LT.AND P4, PT, R14, UR6, !P4 ;  /* 0x000000060e007c0c */ /* 0x000fe2000e781270 */
[C---:B--2---:R-:W-:Y:S01]  /*ac730*/  IMAD.WIDE R8, R144.reuse, 0x4, R152 ;  /* 0x0000000490087825 */ /* 0x044fe200078e0298 */
[----:B------:R-:W2:Y:S04]  /*ac740*/  LDL.LU R143, [R1+0x154] ;  /* 0x00015400018f7983 */ /* 0x000ea80000300800 */
[----:B------:R1:W-:Y:S01]  /*ac750*/  @P6 STG.E desc[UR4][R18.64], R140 ;  /* 0x0000008c12006986 */ /* 0x0003e2000c101904 */
[----:B------:R-:W-:-:S03]  /*ac760*/  IMAD.WIDE R16, R144, 0x4, R4 ;  /* 0x0000000490107825 */ /* 0x000fc600078e0204 */
[----:B-1----:R-:W2:Y:S04]  /*ac770*/  LDL.LU R140, [R1+0x124] ;  /* 0x00012400018c7983 */ /* 0x002ea80000300800 */
[----:B----4-:R1:W-:Y:S04]  /*ac780*/  @P3 STG.E desc[UR4][R8.64], R139 ;  /* 0x0000008b08003986 */ /* 0x0103e8000c101904 */
[----:B-1----:R-:W4:Y:S01]  /*ac790*/  LDL.LU R139, [R1+0x268] ;  /* 0x00026800018b7983 */ /* 0x002f220000300800 */
[----:B------:R-:W-:-:S03]  /*ac7a0*/  IMAD.WIDE R8, R144, 0x4, R6 ;  /* 0x0000000490087825 */ /* 0x000fc600078e0206 */
[----:B------:R-:W4:Y:S04]  /*ac7b0*/  LDL.LU R144, [R1+0x27ec] ;  /* 0x0027ec0001907983 */ /* 0x000f280000300800 */
[----:B------:R-:W-:Y:S04]  /*ac7c0*/  @P1 STG.E desc[UR4][R16.64], R147 ;  /* 0x0000009310001986 */ /* 0x000fe8000c101904 */
        /* <DEDUP_REMOVED lines=8> */
[----:B------:R-:W-:Y:S02]  /*ac850*/  ISETP.LT.AND P5, PT, R11, UR6, !P2 ;  /* 0x000000060b007c0c */ /* 0x000fe4000d7a1270 */
[----:B------:R-:W-:Y:S02]  /*ac860*/  ISETP.LT.AND P6, PT, R12, UR6, !P2 ;  /* 0x000000060c007c0c */ /* 0x000fe4000d7c1270 */
[----:B------:R-:W-:Y:S02]  /*ac870*/  ISETP.GE.AND P0, PT, R15, UR7, PT ;  /* 0x000000070f007c0c */ /* 0x000fe4000bf06270 */
[----:B------:R-:W-:Y:S02]  /*ac880*/  ISETP.LT.AND P1, PT, R13, UR6, !P2 ;  /* 0x000000060d007c0c */ /* 0x000fe4000d721270 */
[----:B------:R-:W-:Y:S01]  /*ac890*/  ISETP.LT.AND P2, PT, R14, UR6, !P2 ;  /* 0x000000060e007c0c */ /* 0x000fe2000d741270 */
[----:B------:R-:W-:Y:S01]  /*ac8a0*/  IMAD.WIDE R16, R138, 0x4, R2 ;  /* 0x000000048a107825 */ /* 0x000fe200078e0202 */
[----:B------:R-:W-:-:S03]  /*ac8b0*/  ISETP.LT.AND P4, PT, R11, UR6, !P0 ;  /* 0x000000060b007c0c */ /* 0x000fc6000c781270 */
[C---:B------:R-:W-:Y:S01]  /*ac8c0*/  IMAD.WIDE R18, R138.reuse, 0x4, R152 ;  /* 0x000000048a127825 */ /* 0x040fe200078e0298 */
[----:B------:R1:W-:Y:S03]  /*ac8d0*/  @P5 STG.E desc[UR4][R16.64], R145 ;  /* 0x0000009110005986 */ /* 0x0003e6000c101904 */
[----:B------:R-:W-:Y:S01]  /*ac8e0*/  IMAD.WIDE R8, R138, 0x4, R4 ;  /* 0x000000048a087825 */ /* 0x000fe200078e0204 */
[----:B------:R-:W-:-:S03]  /*ac8f0*/  ISETP.LT.AND P5, PT, R13, UR6, !P0 ;  /* 0x000000060d007c0c */ /* 0x000fc6000c7a1270 */
[----:B-1----:R-:W-:Y:S01]  /*ac900*/  IMAD.WIDE R16, R138, 0x4, R6 ;  /* 0x000000048a107825 */ /* 0x002fe200078e0206 */
[----:B------:R-:W3:Y:S04]  /*ac910*/  LDL.LU R145, [R1+0x188] ;  /* 0x0001880001917983 */ /* 0x000ee80000300800 */
[----:B------:R-:W3:Y:S04]  /*ac920*/  LDL.LU R138, [R1+0x24c] ;  /* 0x00024c00018a7983 */ /* 0x000ee80000300800 */
[----:B------:R1:W-:Y:S01]  /*ac930*/  @P6 STG.E desc[UR4][R18.64], R142 ;  /* 0x0000008e12006986 */ /* 0x0003e2000c101904 */
[----:B------:R-:W-:-:S02]  /*ac940*/  ISETP.LT.AND P6, PT, R12, UR6, !P0 ;  /* 0x000000060c007c0c */ /* 0x000fc4000c7c1270 */
[----:B------:R-:W-:Y:S01]  /*ac950*/  ISETP.LT.AND P0, PT, R14, UR6, !P0 ;  /* 0x000000060e007c0c */ /* 0x000fe2000c701270 */
[----:B--2---:R2:W-:Y:S01]  /*ac960*/  @P1 STG.E desc[UR4][R8.64], R143 ;  /* 0x0000008f08001986 */ /* 0x0045e2000c101904 */
[----:B-1----:R-:W-:-:S03]  /*ac970*/  IMAD.WIDE R18, R146, 0x4, R2 ;  /* 0x0000000492127825 */ /* 0x002fc600078e0202 */
[----:B------:R-:W3:Y:S04]  /*ac980*/  LDL.LU R142, [R1+0x27f4] ;  /* 0x0027f400018e7983 */ /* 0x000ee80000300800 */
[----:B--2---:R-:W2:Y:S04]  /*ac990*/  LDL.LU R143, [R1+0x158] ;  /* 0x00015800018f7983 */ /* 0x004ea80000300800 */
[----:B------:R1:W-:Y:S01]  /*ac9a0*/  @P2 STG.E desc[UR4][R16.64], R140 ;  /* 0x0000008c10002986 */ /* 0x0003e2000c101904 */
[----:B------:R-:W-:-:S03]  /*ac9b0*/  IMAD.WIDE R8, R146, 0x4, R152 ;  /* 0x0000000492087825 */ /* 0x000fc600078e0298 */
[----:B-1----:R-:W2:Y:S01]  /*ac9c0*/  LDL.LU R140, [R1+0x128] ;  /* 0x00012800018c7983 */ /* 0x002ea20000300800 */
[----:B------:R-:W-:-:S03]  /*ac9d0*/  IMAD.WIDE R16, R146, 0x4, R4 ;  /* 0x0000000492107825 */ /* 0x000fc600078e0204 */
[----:B----4-:R1:W-:Y:S04]  /*ac9e0*/  @P4 STG.E desc[UR4][R18.64], R139 ;  /* 0x0000008b12004986 */ /* 0x0103e8000c101904 */
[----:B-1----:R-:W4:Y:S01]  /*ac9f0*/  LDL.LU R139, [R1+0x26c] ;  /* 0x00026c00018b7983 */ /* 0x002f220000300800 */
[----:B------:R-:W-:-:S03]  /*aca00*/  IMAD.WIDE R18, R146, 0x4, R6 ;  /* 0x0000000492127825 */ /* 0x000fc600078e0206 */
[----:B------:R-:W-:Y:S04]  /*aca10*/  @P6 STG.E desc[UR4][R8.64], R150 ;  /* 0x0000009608006986 */ /* 0x000fe8000c101904 */
        /* <DEDUP_REMOVED lines=21> */
[----:B------:R-:W-:Y:S01]  /*acb70*/  ISETP.LT.AND P4, PT, R13, UR6, !P1 ;  /* 0x000000060d007c0c */ /* 0x000fe2000cf81270 */
[----:B-1----:R-:W-:-:S02]  /*acb80*/  IMAD.WIDE R8, R144, 0x4, R4 ;  /* 0x0000000490087825 */ /* 0x002fc400078e0204 */
[----:B------:R-:W3:Y:S02]  /*acb90*/  LDL.LU R147, [R1+0x15c] ;  /* 0x00015c0001937983 */ /* 0x000ee40000300800 */
[----:B------:R-:W-:-:S04]  /*acba0*/  IMAD.WIDE R16, R144, 0x4, R6 ;  /* 0x0000000490107825 */ /* 0x000fc800078e0206 */
[----:B------:R-:W-:-:S04]  /*acbb0*/  IMAD.WIDE R18, R142, 0x4, R2 ;  /* 0x000000048e127825 */ /* 0x000fc800078e0202 */
[C---:B------:R-:W-:Y:S01]  /*acbc0*/  IMAD.WIDE R20, R142.reuse, 0x4, R152 ;  /* 0x000000048e147825 */ /* 0x040fe200078e0298 */
[----:B--2---:R1:W-:Y:S04]  /*acbd0*/  @P0 STG.E desc[UR4][R8.64], R143 ;  /* 0x0000008f08000986 */ /* 0x0043e8000c101904 */
[----:B-1----:R-:W2:Y:S04]  /*acbe0*/  LDL.LU R143, [R1+0x12c] ;  /* 0x00012c00018f7983 */ /* 0x002ea80000300800 */
[----:B------:R1:W-:Y:S01]  /*acbf0*/  @P3 STG.E desc[UR4][R16.64], R140 ;  /* 0x0000008c10003986 */ /* 0x0003e2000c101904 */
[----:B------:R-:W-:-:S03]  /*acc00*/  IMAD.WIDE R8, R142, 0x4, R4 ;  /* 0x000000048e087825 */ /* 0x000fc600078e0204 */
[----:B-1----:R-:W2:Y:S04]  /*acc10*/  LDL.LU R140, [R1+0xf0] ;  /* 0x0000f000018c7983 */ /* 0x002ea80000300800 */
[----:B----4-:R1:W-:Y:S04]  /*acc20*/  @P6 STG.E desc[UR4][R18.64], R139 ;  /* 0x0000008b12006986 */ /* 0x0103e8000c101904 */
[----:B------:R4:W-:Y:S04]  /*acc30*/  @P5 STG.E desc[UR4][R20.64], R138 ;  /* 0x0000008a14005986 */ /* 0x0009e8000c101904 */
[----:B-1----:R-:W2:Y:S04]  /*acc40*/  LDL.LU R139, [R1+0x280c] ;  /* 0x00280c00018b7983 */ /* 0x002ea80000300800 */
[----:B----4-:R-:W4:Y:S04]  /*acc50*/  LDL.LU R138, [R1+0x2818] ;  /* 0x00281800018a7983 */ /* 0x010f280000300800 */
        /* <DEDUP_REMOVED lines=12> */
[----:B------:R-:W-:Y:S02]  /*acd20*/  VIADD R0, R10, 0x1d0 ;  /* 0x000001d00a007836 */ /* 0x000fe40000000000 */
[----:B------:R-:W-:Y:S01]  /*acd30*/  IMAD.WIDE R16, R146, 0x4, R2 ;  /* 0x0000000492107825 */ /* 0x000fe200078e0202 */
[----:B------:R-:W-:Y:S02]  /*acd40*/  ISETP.LT.AND P2, PT, R14, UR6, !P2 ;  /* 0x000000060e007c0c */ /* 0x000fe4000d741270 */
[----:B------:R-:W-:Y:S01]  /*acd50*/  ISETP.GE.AND P0, PT, R0, UR7, PT ;  /* 0x0000000700007c0c */ /* 0x000fe2000bf06270 */
[C---:B------:R-:W-:Y:S01]  /*acd60*/  IMAD.WIDE R20, R146.reuse, 0x4, R152 ;  /* 0x0000000492147825 */ /* 0x040fe200078e0298 */
[----:B------:R-:W-:Y:S03]  /*acd70*/  @P1 STG.E desc[UR4][R8.64], R149 ;  /* 0x0000009508001986 */ /* 0x000fe6000c101904 */
[----:B------:R-:W-:Y:S01]  /*acd80*/  IMAD.WIDE R18, R146, 0x4, R4 ;  /* 0x0000000492127825 */ /* 0x000fe200078e0204 */
[----:B------:R1:W-:Y:S01]  /*acd90*/  @P6 STG.E desc[UR4][R16.64], R150 ;  /* 0x0000009610006986 */ /* 0x0003e2000c101904 */
[----:B------:R-:W-:-:S02]  /*acda0*/  ISETP.LT.AND P1, PT, R11, UR6, !P0 ;  /* 0x000000060b007c0c */ /* 0x000fc4000c721270 */
[----:B------:R-:W-:Y:S01]  /*acdb0*/  VIADD R15, R10, 0x1d1 ;  /* 0x000001d10a0f7836 */ /* 0x000fe20000000000 */
[----:B------:R-:W-:Y:S04]  /*acdc0*/  @P3 STG.E desc[UR4][R20.64], R148 ;  /* 0x0000009414003986 */ /* 0x000fe8000c101904 */
[----:B------:R-:W-:Y:S01]  /*acdd0*/  @P5 STG.E desc[UR4][R18.64], R147 ;  /* 0x0000009312005986 */ /* 0x000fe2000c101904 */
[----:B------:R-:W-:Y:S02]  /*acde0*/  ISETP.LT.AND P5, PT, R12, UR6, !P0 ;  /* 0x000000060c007c0c */ /* 0x000fe4000c7a1270 */
[----:B------:R-:W-:Y:S01]  /*acdf0*/  ISETP.GE.AND P4, PT, R15, UR7, PT ;  /* 0x000000070f007c0c */ /* 0x000fe2000bf86270 */
[----:B-1----:R-:W-:Y:S01]  /*ace00*/  IMAD.WIDE R16, R146, 0x4, R6 ;  /* 0x0000000492107825 */ /* 0x002fe200078e0206 */
[----:B------:R-:W-:Y:S01]  /*ace10*/  ISETP.LT.AND P3, PT, R13, UR6, !P0 ;  /* 0x000000060d007c0c */ /* 0x000fe2000c761270 */
[----:B------:R-:W3:Y:S01]  /*ace20*/  LDL.LU R146, [R1+0x281c] ;  /* 0x00281c0001927983 */ /* 0x000ee20000300800 */
[----:B------:R-:W-:-:S02]  /*ace30*/  ISETP.LT.AND P0, PT, R14, UR6, !P0 ;  /* 0x000000060e007c0c */ /* 0x000fc4000c701270 */
[----:B------:R-:W-:Y:S01]  /*ace40*/  ISETP.LT.AND P6, PT, R11, UR6, !P4 ;  /* 0x000000060b007c0c */ /* 0x000fe2000e7c1270 */
[----:B--2---:R1:W-:Y:S04]  /*ace50*/  @P2 STG.E desc[UR4][R16.64], R143 ;  /* 0x0000008f10002986 */ /* 0x0043e8000c101904 */
[----:B-1----:R-:W2:Y:S01]  /*ace60*/  LDL.LU R143, [R1+0xf4] ;  /* 0x0000f400018f7983 */ /* 0x002ea20000300800 */
[----:B------:R-:W-:-:S04]  /*ace70*/  IMAD.WIDE R8, R139, 0x4, R2 ;  /* 0x000000048b087825 */ /* 0x000fc800078e0202 */
[C---:B------:R-:W-:Y:S01]  /*ace80*/  IMAD.WIDE R16, R139.reuse, 0x4, R152 ;  /* 0x000000048b107825 */ /* 0x040fe200078e0298 */
[----:B------:R1:W-:Y:S03]  /*ace90*/  @P1 STG.E desc[UR4][R8.64], R140 ;  /* 0x0000008c08001986 */ /* 0x0003e6000c101904 */
[C---:B------:R-:W-:Y:S01]  /*acea0*/  IMAD.WIDE R18, R139.reuse, 0x4, R4 ;  /* 0x000000048b127825 */ /* 0x040fe200078e0204 */
[----:B----4-:R4:W-:Y:S03]  /*aceb0*/  @P5 STG.E desc[UR4][R16.64], R145 ;  /* 0x0000009110005986 */ /* 0x0109e6000c101904 */
[----:B-1----:R-:W-:Y:S02]  /*acec0*/  IMAD.WIDE R8, R139, 0x4, R6 ;  /* 0x000000048b087825 */ /* 0x002fe400078e0206 */
[----:B------:R-:W2:Y:S02]  /*aced0*/  LDL.LU R139, [R1+0xc4] ;  /* 0x0000c400018b7983 */ /* 0x000ea40000300800 */
[----:B----4-:R-:W-:-:S02]  /*acee0*/  IMAD.WIDE R16, R138, 0x4, R2 ;  /* 0x000000048a107825 */ /* 0x010fc400078e0202 */
[----:B------:R-:W4:Y:S04]  /*acef0*/  LDL.LU R140, [R1+0x2824] ;  /* 0x00282400018c7983 */ /* 0x000f280000300800 */
[----:B------:R1:W-:Y:S04]  /*acf00*/  @P3 STG.E desc[UR4][R18.64], R144 ;  /* 0x0000009012003986 */ /* 0x0003e8000c101904 */
[----:B-1----:R-:W4:Y:S04]  /*acf10*/  LDL.LU R144, [R1+0x94] ;  /* 0x0000940001907983 */ /* 0x002f280000300800 */
[----:B---3--:R1:W-:Y:S04]  /*acf20*/  @P0 STG.E desc[UR4][R8.64], R141 ;  /* 0x0000008d08000986 */ /* 0x0083e8000c101904 */
[----:B------:R3:W-:Y:S04]  /*acf30*/  @P6 STG.E desc[UR4][R16.64], R142 ;  /* 0x0000008e10006986 */ /* 0x0007e8000c101904 */
[----:B-1----:R-:W4:Y:S04]  /*acf40*/  LDL.LU R141, [R1+0x74] ;  /* 0x00007400018d7983 */ /* 0x002f280000300800 */
[----:B---3--:R-:W3:Y:S01]  /*acf50*/  LDL.LU R142, [R1+0x24] ;  /* 0x00002400018e7983 */ /* 0x008ee20000300800 */
        /* <DEDUP_REMOVED lines=9> */
[----:B------:R-:W-:Y:S01]  /*acff0*/  ISETP.LT.AND P6, PT, R12, UR6, !P2 ;  /* 0x000000060c007c0c */ /* 0x000fe2000d7c1270 */
[----:B------:R1:W-:Y:S01]  /*ad000*/  @P1 STG.E desc[UR4][R8.64], R240 ;  /* 0x000000f008001986 */ /* 0x0003e2000c101904 */
[----:B------:R-:W-:-:S03]  /*ad010*/  ISETP.GE.AND P0, PT, R15, UR7, PT ;  /* 0x000000070f007c0c */ /* 0x000fc6000bf06270 */
[----:B------:R1:W-:Y:S01]  /*ad020*/  @P3 STG.E desc[UR4][R16.64], R236 ;  /* 0x000000ec10003986 */ /* 0x0003e2000c101904 */
[----:B------:R-:W-:Y:S02]  /*ad030*/  ISETP.LT.AND P3, PT, R13, UR6, !P2 ;  /* 0x000000060d007c0c */ /* 0x000fe4000d761270 */
[----:B------:R-:W-:Y:S01]  /*ad040*/  ISETP.LT.AND P2, PT, R14, UR6, !P2 ;  /* 0x000000060e007c0c */ /* 0x000fe2000d741270 */
[----:B-1----:R-:W-:Y:S02]  /*ad050*/  IMAD.WIDE R8, R138, 0x4, R6 ;  /* 0x000000048a087825 */ /* 0x002fe400078e0206 */
[----:B------:R-:W3:Y:S02]  /*ad060*/  LDL.LU R138, [R1+0x2830] ;  /* 0x00283000018a7983 */ /* 0x000ee40000300800 */
[C---:B------:R-:W-:Y:S02]  /*ad070*/  IMAD.WIDE R16, R146.reuse, 0x4, R2 ;  /* 0x0000000492107825 */ /* 0x040fe400078e0202 */
[----:B------:R1:W-:Y:S01]  /*ad080*/  @P4 STG.E desc[UR4][R8.64], R232 ;  /* 0x000000e808004986 */ /* 0x0003e2000c101904 */
[----:B------:R-:W-:Y:S01]  /*ad090*/  ISETP.LT.AND P4, PT, R11, UR6, !P0 ;  /* 0x000000060b007c0c */ /* 0x000fe2000c781270 */
[----:B------:R-:W-:-:S04]  /*ad0a0*/  IMAD.WIDE R18, R146, 0x4, R152 ;  /* 0x0000000492127825 */ /* 0x000fc800078e0298 */
[C---:B-1----:R-:W-:Y:S01]  /*ad0b0*/  IMAD.WIDE R8, R146.reuse, 0x4, R4 ;  /* 0x0000000492087825 */ /* 0x042fe200078e0204 */
[----:B--2---:R1:W-:Y:S04]  /*ad0c0*/  @P5 STG.E desc[UR4][R16.64], R143 ;  /* 0x0000008f10005986 */ /* 0x0043e8000c101904 */
[----:B-1----:R-:W2:Y:S01]  /*ad0d0*/  LDL.LU R143, [R1+0xf8] ;  /* 0x0000f800018f7983 */ /* 0x002ea20000300800 */
[----:B------:R-:W-:-:S03]  /*ad0e0*/  IMAD.WIDE R16, R146, 0x4, R6 ;  /* 0x0000000492107825 */ /* 0x000fc600078e0206 */
[----:B------:R1:W-:Y:S04]  /*ad0f0*/  @P6 STG.E desc[UR4][R18.64], R139 ;  /* 0x0000008b12006986 */ /* 0x0003e8000c101904 */
[----:B-1----:R-:W2:Y:S01]  /*ad100*/  LDL.LU R139, [R1+0xc8] ;  /* 0x0000c800018b7983 */ /* 0x002ea20000300800 */
[----:B----4-:R-:W-:-:S03]  /*ad110*/  IMAD.WIDE R18, R140, 0x4, R2 ;  /* 0x000000048c127825 */ /* 0x010fc600078e0202 */
[----:B------:R-:W4:Y:S04]  /*ad120*/  LDL.LU R145, [R1+0x283c] ;  /* 0x00283c0001917983 */ /* 0x000f280000300800 */
[----:B------:R-:W-:Y:S04]  /*ad130*/  @P3 STG.E desc[UR4][R8.64], R144 ;  /* 0x0000009008003986 */ /* 0x000fe8000c101904 */
[----:B------:R-:W4:Y:S04]  /*ad140*/  LDL.LU R147, [R1+0x98] ;  /* 0x0000980001937983 */ /* 0x000f280000300800 */
[----:B------:R1:W-:Y:S04]  /*ad150*/  @P2 STG.E desc[UR4][R16.64], R141 ;  /* 0x0000008d10002986 */ /* 0x0003e8000c101904 */
[----:B---3--:R3:W-:Y:S04]  /*ad160*/  @P4 STG.E desc[UR4][R18.64], R142 ;  /* 0x0000008e12004986 */ /* 0x0087e8000c101904 */
[----:B-1----:R-:W4:Y:S04]  /*ad170*/  LDL.LU R141, [R1+0x78] ;  /* 0x00007800018d7983 */ /* 0x002f280000300800 */
[----:B---3--:R-:W3:Y:S01]  /*ad180*/  LDL.LU R142, [R1+0x28] ;  /* 0x00002800018e7983 */ /* 0x008ee20000300800 */
[----:B------:R-:W-:Y:S01]  /*ad190*/  ISETP.LT.AND P6, PT, R12, UR6, !P0 ;  /* 0x000000060c007c0c */ /* 0x000fe2000c7c1270 */
[----:B------:R-:W-:Y:S01]  /*ad1a0*/  VIADD R0, R10, 0x1d4 ;  /* 0x000001d40a007836 */ /* 0x000fe20000000000 */
[----:B------:R-:W-:-:S02]  /*ad1b0*/  ISETP.LT.AND P5, PT, R13, UR6, !P0 ;  /* 0x000000060d007c0c */ /* 0x000fc4000c7a1270 */
[----:B------:R-:W-:Y:S02]  /*ad1c0*/  ISETP.LT.AND P0, PT, R14, UR6, !P0 ;  /* 0x000000060e007c0c */ /* 0x000fe4000c701270 */
[----:B------:R-:W-:Y:S01]  /*ad1d0*/  ISETP.GE.AND P1, PT, R0, UR7, PT ;  /* 0x0000000700007c0c */ /* 0x000fe2000bf26270 */
[----:B------:R-:W-:-:S03]  /*ad1e0*/  IMAD.WIDE R8, R140, 0x4, R152 ;  /* 0x000000048c087825 */ /* 0x000fc600078e0298 */
[----:B------:R-:W-:Y:S01]  /*ad1f0*/  ISETP.LT.AND P2, PT, R11, UR6, !P1 ;  /* 0x000000060b007c0c */ /* 0x000fe2000cf41270 */
[----:B------:R-:W-:Y:S02]  /*ad200*/  VIADD R0, R10, 0x1d5 ;  /* 0x000001d50a007836 */ /* 0x000fe40000000000 */
[----:B------:R-:W-:Y:S01]  /*ad210*/  IMAD.WIDE R16, R140, 0x4, R4 ;  /* 0x000000048c107825 */ /* 0x000fe200078e0204 */
[----:B------:R-:W-:-:S03]  /*ad220*/  ISETP.LT.AND P4, PT, R12, UR6, !P1 ;  /* 0x000000060c007c0c */ /* 0x000fc6000cf81270 */
[----:B------:R-:W-:Y:S01]  /*ad230*/  IMAD.WIDE R18, R140, 0x4, R6 ;  /* 0x000000048c127825 */ /* 0x000fe200078e0206 */
[----:B------:R1:W-:Y:S01]  /*ad240*/  @P6 STG.E desc[UR4][R8.64], R241 ;  /* 0x000000f108006986 */ /* 0x0003e2000c101904 */
[----:B------:R-:W-:-:S03]  /*ad250*/  ISETP.GE.AND P3, PT, R0, UR7, PT ;  /* 0x0000000700007c0c */ /* 0x000fc6000bf66270 */
[----:B------:R1:W-:Y:S01]  /*ad260*/  @P5 STG.E desc[UR4][R16.64], R237 ;  /* 0x000000ed10005986 */ /* 0x0003e2000c101904 */
[----:B------:R-:W-:-:S03]  /*ad270*/  ISETP.LT.AND P6, PT, R11, UR6, !P3 ;  /* 0x000000060b007c0c */ /* 0x000fc6000dfc1270 */
[----:B------:R-:W-:Y:S01]  /*ad280*/  @P0 STG.E desc[UR4][R18.64], R233 ;  /* 0x000000e912000986 */ /* 0x000fe2000c101904 */
[----:B------:R-:W-:Y:S02]  /*ad290*/  ISETP.LT.AND P0, PT, R13, UR6, !P1 ;  /* 0x000000060d007c0c */ /* 0x000fe4000cf01270 */
[----:B------:R-:W-:Y:S01]  /*ad2a0*/  ISETP.LT.AND P1, PT, R14, UR6, !P1 ;  /* 0x000000060e007c0c */ /* 0x000fe2000cf21270 */
[C---:B-1----:R-:W-:Y:S01]  /*ad2b0*/  IMAD.WIDE R8, R138.reuse, 0x4, R2 ;  /* 0x000000048a087825 */ /* 0x042fe200078e0202 */
[----:B------:R-:W3:Y:S03]  /*ad2c0*/  LDL.LU R140, [R1+0x2844] ;  /* 0x00284400018c7983 */ /* 0x000ee60000300800 */
[C---:B------:R-:W-:Y:S01]  /*ad2d0*/  IMAD.WIDE R16, R138.reuse, 0x4, R152 ;  /* 0x000000048a107825 */ /* 0x040fe200078e0298 */
[----:B------:R-:W3:Y:S04]  /*ad2e0*/  LDL.LU R146, [R1+0xfc] ;  /* 0x0000fc0001927983 */ /* 0x000ee80000300800 */
[----:B------:R-:W3:Y:S04]  /*ad2f0*/  LDL.LU R144, [R1+0xcc] ;  /* 0x0000cc0001907983 */ /* 0x000ee80000300800 */
[----:B--2---:R1:W-:Y:S02]  /*ad300*/  @P2 STG.E desc[UR4][R8.64], R143 ;  /* 0x0000008f08002986 */ /* 0x0043e4000c101904 */
[----:B-1----:R-:W-:-:S02]  /*ad310*/  IMAD.WIDE R8, R138, 0x4, R4 ;  /* 0x000000048a087825 */ /* 0x002fc400078e0204 */
[----:B------:R-:W2:Y:S04]  /*ad320*/  LDL.LU R143, [R1+0x9c] ;  /* 0x00009c00018f7983 */ /* 0x000ea80000300800 */
[----:B------:R1:W-:Y:S01]  /*ad330*/  @P4 STG.E desc[UR4][R16.64], R139 ;  /* 0x0000008b10004986 */ /* 0x0003e2000c101904 */
[----:B----4-:R-:W-:-:S04]  /*ad340*/  IMAD.WIDE R18, R145, 0x4, R2 ;  /* 0x0000000491127825 */ /* 0x010fc800078e0202 */
[----:B-1----:R-:W-:Y:S01]  /*ad350*/  IMAD.WIDE R16, R138, 0x4, R6 ;  /* 0x000000048a107825 */ /* 0x002fe200078e0206 */
[----:B------:R-:W4:Y:S04]  /*ad360*/  LDL.LU R139, [R1+0x2854] ;  /* 0x00285400018b7983 */ /* 0x000f280000300800 */
[----:B------:R-:W-:Y:S04]  /*ad370*/  @P0 STG.E desc[UR4][R8.64], R147 ;  /* 0x0000009308000986 */ /* 0x000fe8000c101904 */
[----:B------:R-:W4:Y:S04]  /*ad380*/  LDL.LU R138, [R1+0x2858] ;  /* 0x00285800018a7983 */ /* 0x000f280000300800 */
[----:B------:R1:W-:Y:S04]  /*ad390*/  @P1 STG.E desc[UR4][R16.64], R141 ;  /* 0x0000008d10001986 */ /* 0x0003e8000c101904 */
[----:B---3--:R3:W-:Y:S04]  /*ad3a0*/  @P6 STG.E desc[UR4][R18.64], R142 ;  /* 0x0000008e12006986 */ /* 0x0087e8000c101904 */
[----:B-1----:R-:W4:Y:S04]  /*ad3b0*/  LDL.LU R141, [R1+0x7c] ;  /* 0x00007c00018d7983 */ /* 0x002f280000300800 */
[----:B---3--:R-:W3:Y:S01]  /*ad3c0*/  LDL.LU R142, [R1+0x2c] ;  /* 0x00002c00018e7983 */ /* 0x008ee20000300800 */
[----:B------:R-:W-:-:S02]  /*ad3d0*/  ISETP.LT.AND P5, PT, R12, UR6, !P3 ;  /* 0x000000060c007c0c */ /* 0x000fc4000dfa1270 */
[----:B------:R-:W-:Y:S01]  /*ad3e0*/  ISETP.LT.AND P4, PT, R13, UR6, !P3 ;  /* 0x000000060d007c0c */ /* 0x000fe2000df81270 */
[----:B------:R-:W-:Y:S01]  /*ad3f0*/  VIADD R0, R10, 0x1d6 ;  /* 0x000001d60a007836 */ /* 0x000fe20000000000 */
[----:B------:R-:W-:Y:S01]  /*ad400*/  ISETP.LT.AND P3, PT, R14, UR6, !P3 ;  /* 0x000000060e007c0c */ /* 0x000fe2000df61270 */
[----:B------:R-:W-:-:S04]  /*ad410*/  IMAD.WIDE R20, R145, 0x4, R152 ;  /* 0x0000000491147825 */ /* 0x000fc800078e0298 */
[----:B------:R-:W-:Y:S01]  /*ad420*/  IMAD.WIDE R8, R145, 0x4, R4 ;  /* 0x0000000491087825 */ /* 0x000fe200078e0204 */
[----:B------:R-:W-:-:S03]  /*ad430*/  ISETP.GE.AND P2, PT, R0, UR7, PT ;  /* 0x0000000700007c0c */ /* 0x000fc6000bf46270 */
[----:B------:R-:W-:Y:S01]  /*ad440*/  VIADD R15, R10, 0x1d7 ;  /* 0x000001d70a0f7836 */ /* 0x000fe20000000000 */
[----:B------:R-:W-:Y:S01]  /*ad450*/  @P5 STG.E desc[UR4][R20.64], R242 ;  /* 0x000000f214005986 */ /* 0x000fe2000c101904 */
[----:B------:R-:W-:-:S03]  /*ad460*/  ISETP.LT.AND P6, PT, R11, UR6, !P2 ;  /* 0x000000060b007c0c */ /* 0x000fc6000d7c1270 */
[----:B------:R1:W-:Y:S01]  /*ad470*/  @P4 STG.E desc[UR4][R8.64], R238 ;  /* 0x000000ee08004986 */ /* 0x0003e2000c101904 */
[----:B------:R-:W-:Y:S02]  /*ad480*/  ISETP.LT.AND P1, PT, R12, UR6, !P2 ;  /* 0x000000060c007c0c */ /* 0x000fe4000d721270 */
[----:B------:R-:W-:Y:S02]  /*ad490*/  ISETP.GE.AND P0, PT, R15, UR7, PT ;  /* 0x000000070f007c0c */ /* 0x000fe4000bf06270 */
[----:B------:R-:W-:Y:S02]  /*ad4a0*/  ISETP.LT.AND P5, PT, R13, UR6, !P2 ;  /* 0x000000060d007c0c */ /* 0x000fe4000d7a1270 */
[----:B------:R-:W-:Y:S01]  /*ad4b0*/  ISETP.LT.AND P2, PT, R14, UR6, !P2 ;  /* 0x000000060e007c0c */ /* 0x000fe2000d741270 */
[----:B-1----:R-:W-:-:S05]  /*ad4c0*/  IMAD.WIDE R8, R145, 0x4, R6 ;  /* 0x0000000491087825 */ /* 0x002fca00078e0206 */
[----:B------:R1:W-:Y:S01]  /*ad4d0*/  @P3 STG.E desc[UR4][R8.64], R234 ;  /* 0x000000ea08003986 */ /* 0x0003e2000c101904 */
[----:B------:R-:W-:Y:S01]  /*ad4e0*/  ISETP.LT.AND P3, PT, R11, UR6, !P0 ;  /* 0x000000060b007c0c */ /* 0x000fe2000c761270 */
[----:B------:R-:W-:-:S04]  /*ad4f0*/  IMAD.WIDE R16, R140, 0x4, R2 ;  /* 0x000000048c107825 */ /* 0x000fc800078e0202 */
[----:B------:R-:W-:-:S04]  /*ad500*/  IMAD.WIDE R18, R140, 0x4, R4 ;  /* 0x000000048c127825 */ /* 0x000fc800078e0204 */
[----:B------:R-:W-:-:S04]  /*ad510*/  IMAD.WIDE R20, R140, 0x4, R152 ;  /* 0x000000048c147825 */ /* 0x000fc800078e0298 */
[----:B-1----:R-:W-:Y:S02]  /*ad520*/  IMAD.WIDE R8, R140, 0x4, R6 ;  /* 0x000000048c087825 */ /* 0x002fe400078e0206 */
[----:B------:R-:W3:Y:S02]  /*ad530*/  LDL.LU R140, [R1+0x285c] ;  /* 0x00285c00018c7983 */ /* 0x000ee40000300800 */
[----:B------:R-:W-:Y:S02]  /*ad540*/  VIADD R0, R10, 0x1d8 ;  /* 0x000001d80a007836 */ /* 0x000fe40000000000 */
[----:B------:R4:W-:Y:S04]  /*ad550*/  @P6 STG.E desc[UR4][R16.64], R146 ;  /* 0x0000009210006986 */ /* 0x0009e8000c101904 */
[----:B------:R-:W-:Y:S01]  /*ad560*/  @P1 STG.E desc[UR4][R20.64], R144 ;  /* 0x0000009014001986 */ /* 0x000fe2000c101904 */
[----:B------:R-:W-:-:S03]  /*ad570*/  ISETP.LT.AND P1, PT, R13, UR6, !P0 ;  /* 0x000000060d007c0c */ /* 0x000fc6000c721270 */
[----:B--2---:R1:W-:Y:S01]  /*ad580*/  @P5 STG.E desc[UR4][R18.64], R143 ;  /* 0x0000008f12005986 */ /* 0x0043e2000c101904 */
[----:B------:R-:W-:Y:S02]  /*ad590*/  ISETP.LT.AND P5, PT, R12, UR6, !P0 ;  /* 0x000000060c007c0c */ /* 0x000fe4000c7a1270 */
[----:B------:R-:W-:Y:S02]  /*ad5a0*/  ISETP.GE.AND P4, PT, R0, UR7, PT ;  /* 0x0000000700007c0c */ /* 0x000fe4000bf86270 */
[----:B------:R-:W-:Y:S02]  /*ad5b0*/  ISETP.LT.AND P0, PT, R14, UR6, !P0 ;  /* 0x000000060e007c0c */ /* 0x000fe4000c701270 */
[----:B------:R-:W-:Y:S01]  /*ad5c0*/  ISETP.LT.AND P6, PT, R11, UR6, !P4 ;  /* 0x000000060b007c0c */ /* 0x000fe2000e7c1270 */
[----:B----4-:R-:W-:-:S04]  /*ad5d0*/  IMAD.WIDE R16, R139, 0x4, R2 ;  /* 0x000000048b107825 */ /* 0x010fc800078e0202 */
[C---:B-1----:R-:W-:Y:S01]  /*ad5e0*/  IMAD.WIDE R18, R139.reuse, 0x4, R6 ;  /* 0x000000048b127825 */ /* 0x042fe200078e0206 */
[----:B------:R1:W-:Y:S04]  /*ad5f0*/  @P2 STG.E desc[UR4][R8.64], R141 ;  /* 0x0000008d08002986 */ /* 0x0003e8000c101904 */
[----:B---3--:R2:W-:Y:S01]  /*ad600*/  @P3 STG.E desc[UR4][R16.64], R142 ;  /* 0x0000008e10003986 */ /* 0x0085e2000c101904 */
[----:B------:R-:W-:Y:S01]  /*ad610*/  ISETP.LT.AND P3, PT, R12, UR6, !P4 ;  /* 0x000000060c007c0c */ /* 0x000fe2000e761270 */
[----:B-1----:R-:W-:-:S04]  /*ad620*/  IMAD.WIDE R8, R139, 0x4, R152 ;  /* 0x000000048b087825 */ /* 0x002fc800078e0298 */
[----:B--2---:R-:W-:Y:S02]  /*ad630*/  IMAD.WIDE R16, R139, 0x4, R4 ;  /* 0x000000048b107825 */ /* 0x004fe400078e0204 */
[----:B------:R-:W2:Y:S04]  /*ad640*/  LDL.LU R139, [R1+0x2864] ;  /* 0x00286400018b7983 */ /* 0x000ea80000300800 */
[----:B------:R1:W-:Y:S04]  /*ad650*/  @P5 STG.E desc[UR4][R8.64], R243 ;  /* 0x000000f308005986 */ /* 0x0003e8000c101904 */
[----:B------:R3:W-:Y:S04]  /*ad660*/  @P1 STG.E desc[UR4][R16.64], R239 ;  /* 0x000000ef10001986 */ /* 0x0007e8000c101904 */
[----:B------:R-:W-:Y:S01]  /*ad670*/  @P0 STG.E desc[UR4][R18.64], R235 ;  /* 0x000000eb12000986 */ /* 0x000fe2000c101904 */
[----:B-1----:R-:W-:-:S04]  /*ad680*/  IMAD.WIDE R8, R138, 0x4, R2 ;  /* 0x000000048a087825 */ /* 0x002fc800078e0202 */
[C---:B---3--:R-:W-:Y:S01]  /*ad690*/  IMAD.WIDE R16, R138.reuse, 0x4, R152 ;  /* 0x000000048a107825 */ /* 0x048fe200078e0298 */
[----:B------:R1:W-:Y:S04]  /*ad6a0*/  @P6 STG.E desc[UR4][R8.64], R228 ;  /* 0x000000e408006986 */ /* 0x0003e8000c101904 */
[----:B------:R3:W-:Y:S01]  /*ad6b0*/  @P3 STG.E desc[UR4][R16.64], R224 ;  /* 0x000000e010003986 */ /* 0x0007e2000c101904 */
[----:B-1----:R-:W-:-:S04]  /*ad6c0*/  IMAD.WIDE R8, R138, 0x4, R4 ;  /* 0x000000048a087825 */ /* 0x002fc800078e0204 */
[----:B---3--:R-:W-:Y:S02]  /*ad6d0*/  IMAD.WIDE R16, R138, 0x4, R6 ;  /* 0x000000048a107825 */ /* 0x008fe400078e0206 */
[----:B------:R-:W3:Y:S02]  /*ad6e0*/  LDL.LU R138, [R1+0x2868] ;  /* 0x00286800018a7983 */ /* 0x000ee40000300800 */
[----:B------:R-:W-:Y:S01]  /*ad6f0*/  VIADD R0, R10, 0x1d9 ;  /* 0x000001d90a007836 */ /* 0x000fe20000000000 */
[----:B------:R-:W-:Y:S01]  /*ad700*/  ISETP.LT.AND P1, PT, R13, UR6, !P4 ;  /* 0x000000060d007c0c */ /* 0x000fe2000e721270 */
[----:B------:R-:W4:Y:S01]  /*ad710*/  LDL.LU R142, [R1+0x2860] ;  /* 0x00286000018e7983 */ /* 0x000f220000300800 */
[----:B------:R-:W-:Y:S02]  /*ad720*/  ISETP.LT.AND P4, PT, R14, UR6, !P4 ;  /* 0x000000060e007c0c */ /* 0x000fe4000e781270 */
[----:B------:R-:W-:Y:S01]  /*ad730*/  ISETP.GE.AND P2, PT, R0, UR7, PT ;  /* 0x0000000700007c0c */ /* 0x000fe2000bf46270 */
[----:B------:R-:W-:-:S03]  /*ad740*/  VIADD R15, R10, 0x1da ;  /* 0x000001da0a0f7836 */ /* 0x000fc60000000000 */
[----:B------:R-:W-:Y:S02]  /*ad750*/  ISETP.LT.AND P5, PT, R11, UR6, !P2 ;  /* 0x000000060b007c0c */ /* 0x000fe4000d7a1270 */
[----:B------:R-:W-:Y:S02]  /*ad760*/  ISETP.LT.AND P6, PT, R12, UR6, !P2 ;  /* 0x000000060c007c0c */ /* 0x000fe4000d7c1270 */
[----:B------:R-:W-:Y:S01]  /*ad770*/  ISETP.GE.AND P0, PT, R15, UR7, PT ;  /* 0x000000070f007c0c */ /* 0x000fe2000bf06270 */
[----:B------:R1:W-:Y:S01]  /*ad780*/  @P1 STG.E desc[UR4][R8.64], R220 ;  /* 0x000000dc08001986 */ /* 0x0003e2000c101904 */
[----:B------:R-:W-:Y:S02]  /*ad790*/  ISETP.LT.AND P1, PT, R13, UR6, !P2 ;  /* 0x000000060d007c0c */ /* 0x000fe4000d721270 */
[----:B------:R-:W-:Y:S01]  /*ad7a0*/  ISETP.LT.AND P2, PT, R14, UR6, !P2 ;  /* 0x000000060e007c0c */ /* 0x000fe2000d741270 */
[----:B------:R1:W-:Y:S01]  /*ad7b0*/  @P4 STG.E desc[UR4][R16.64], R216 ;  /* 0x000000d810004986 */ /* 0x0003e2000c101904 */
[----:B------:R-:W-:Y:S01]  /*ad7c0*/  ISETP.LT.AND P4, PT, R11, UR6, !P0 ;  /* 0x000000060b007c0c */ /* 0x000fe2000c781270 */
[----:B------:R-:W-:-:S04]  /*ad7d0*/  IMAD.WIDE R18, R140, 0x4, R152 ;  /* 0x000000048c127825 */ /* 0x000fc800078e0298 */
[----:B-1----:R-:W-:-:S04]  /*ad7e0*/  IMAD.WIDE R8, R140, 0x4, R2 ;  /* 0x000000048c087825 */ /* 0x002fc800078e0202 */
[C---:B------:R-:W-:Y:S01]  /*ad7f0*/  IMAD.WIDE R16, R140.reuse, 0x4, R6 ;  /* 0x000000048c107825 */ /* 0x040fe200078e0206 */
[----:B------:R1:W-:Y:S04]  /*ad800*/  @P5 STG.E desc[UR4][R8.64], R212 ;  /* 0x000000d408005986 */ /* 0x0003e8000c101904 */
[----:B------:R2:W-:Y:S01]  /*ad810*/  @P6 STG.E desc[UR4][R18.64], R208 ;  /* 0x000000d012006986 */ /* 0x0005e2000c101904 */
[----:B-1----:R-:W-:-:S03]  /*ad820*/  IMAD.WIDE R8, R140, 0x4, R4 ;  /* 0x000000048c087825 */ /* 0x002fc600078e0204 */
[----:B------:R-:W4:Y:S01]  /*ad830*/  LDL.LU R140, [R1+0x2850] ;  /* 0x00285000018c7983 */ /* 0x000f220000300800 */
[----:B------:R-:W-:Y:S02]  /*ad840*/  ISETP.LT.AND P6, PT, R12, UR6, !P0 ;  /* 0x000000060c007c0c */ /* 0x000fe4000c7c1270 */
[----:B------:R-:W-:Y:S01]  /*ad850*/  ISETP.LT.AND P5, PT, R13, UR6, !P0 ;  /* 0x000000060d007c0c */ /* 0x000fe2000c7a1270 */
[----:B------:R1:W-:Y:S04]  /*ad860*/  @P1 STG.E desc[UR4][R8.64], R204 ;  /* 0x000000cc08001986 */ /* 0x0003e8000c101904 */
[----:B------:R1:W-:Y:S01]  /*ad870*/  @P2 STG.E desc[UR4][R16.64], R200 ;  /* 0x000000c810002986 */ /* 0x0003e2000c101904 */
[----:B--2---:R-:W-:-:S04]  /*ad880*/  IMAD.WIDE R18, R139, 0x4, R2 ;  /* 0x000000048b127825 */ /* 0x004fc800078e0202 */
[C---:B-1----:R-:W-:Y:S01]  /*ad890*/  IMAD.WIDE R8, R139.reuse, 0x4, R152 ;  /* 0x000000048b087825 */ /* 0x042fe200078e0298 */
[----:B------:R1:W-:Y:S03]  /*ad8a0*/  @P4 STG.E desc[UR4][R18.64], R229 ;  /* 0x000000e512004986 */ /* 0x0003e6000c101904 */
[----:B------:R-:W-:-:S04]  /*ad8b0*/  IMAD.WIDE R16, R139, 0x4, R4 ;  /* 0x000000048b107825 */ /* 0x000fc800078e0204 */
[----:B-1----:R-:W-:Y:S02]  /*ad8c0*/  IMAD.WIDE R18, R139, 0x4, R6 ;  /* 0x000000048b127825 */ /* 0x002fe400078e0206 */
[----:B------:R-:W2:Y:S04]  /*ad8d0*/  LDL.LU R139, [R1+0x284c] ;  /* 0x00284c00018b7983 */ /* 0x000ea80000300800 */
[----:B------:R1:W-:Y:S04]  /*ad8e0*/  @P6 STG.E desc[UR4][R8.64], R225 ;  /* 0x000000e108006986 */ /* 0x0003e8000c101904 */
[----:B------:R1:W-:Y:S01]  /*ad8f0*/  @P5 STG.E desc[UR4][R16.64], R221 ;  /* 0x000000dd10005986 */ /* 0x0003e2000c101904 */
[----:B---3--:R-:W-:-:S04]  /*ad900*/  IMAD.WIDE R20, R138, 0x4, R2 ;  /* 0x000000048a147825 */ /* 0x008fc800078e0202 */
[----:B------:R-:W-:-:S04]  /*ad910*/  IMAD.WIDE R22, R138, 0x4, R152 ;  /* 0x000000048a167825 */ /* 0x000fc800078e0298 */
[----:B-1----:R-:W-:-:S04]  /*ad920*/  IMAD.WIDE R8, R138, 0x4, R4 ;  /* 0x000000048a087825 */ /* 0x002fc800078e0204 */
[----:B------:R-:W-:Y:S02]  /*ad930*/  IMAD.WIDE R16, R138, 0x4, R6 ;  /* 0x000000048a107825 */ /* 0x000fe400078e0206 */
[----:B------:R-:W3:Y:S01]  /*ad940*/  LDL.LU R138, [R1+0x2848] ;  /* 0x00284800018a7983 */ /* 0x000ee20000300800 */
[----:B------:R-:W-:Y:S01]  /*ad950*/  ISETP.LT.AND P0, PT, R14, UR6, !P0 ;  /* 0x000000060e007c0c */ /* 0x000fe2000c701270 */
[----:B------:R-:W-:-:S05]  /*ad960*/  VIADD R0, R10, 0x1db ;  /* 0x000001db0a007836 */ /* 0x000fca0000000000 */
[----:B------:R-:W-:Y:S01]  /*ad970*/  ISETP.GE.AND P3, PT, R0, UR7, PT ;  /* 0x0000000700007c0c */ /* 0x000fe2000bf66270 */
[----:B------:R-:W-:-:S03]  /*ad980*/  VIADD R0, R10, 0x1dc ;  /* 0x000001dc0a007836 */ /* 0x000fc60000000000 */
[----:B------:R-:W-:Y:S02]  /*ad990*/  ISETP.LT.AND P2, PT, R11, UR6, !P3 ;  /* 0x000000060b007c0c */ /* 0x000fe4000df41270 */
[----:B------:R-:W-:Y:S01]  /*ad9a0*/  ISETP.LT.AND P4, PT, R12, UR6, !P3 ;  /* 0x000000060c007c0c */ /* 0x000fe2000df81270 */
[----:B------:R4:W-:Y:S01]  /*ad9b0*/  @P0 STG.E desc[UR4][R18.64], R217 ;  /* 0x000000d912000986 */ /* 0x0009e2000c101904 */
[----:B------:R-:W-:Y:S02]  /*ad9c0*/  ISETP.GE.AND P1, PT, R0, UR7, PT ;  /* 0x0000000700007c0c */ /* 0x000fe4000bf26270 */
[----:B------:R-:W-:Y:S02]  /*ad9d0*/  ISETP.LT.AND P0, PT, R13, UR6, !P3 ;  /* 0x000000060d007c0c */ /* 0x000fe4000df01270 */
[----:B------:R-:W-:Y:S02]  /*ad9e0*/  ISETP.LT.AND P3, PT, R14, UR6, !P3 ;  /* 0x000000060e007c0c */ /* 0x000fe4000df61270 */
[----:B------:R-:W-:-:S02]  /*ad9f0*/  ISETP.LT.AND P6, PT, R11, UR6, !P1 ;  /* 0x000000060b007c0c */ /* 0x000fc4000cfc1270 */
[----:B------:R-:W-:Y:S01]  /*ada00*/  ISETP.LT.AND P5, PT, R12, UR6, !P1 ;  /* 0x000000060c007c0c */ /* 0x000fe2000cfa1270 */
[----:B------:R-:W-:Y:S01]  /*ada10*/  VIADD R0, R10, 0x1dd ;  /* 0x000001dd0a007836 */ /* 0x000fe20000000000 */
[----:B------:R1:W-:Y:S01]  /*ada20*/  @P2 STG.E desc[UR4][R20.64], R213 ;  /* 0x000000d514002986 */ /* 0x0003e2000c101904 */
[----:B----4-:R-:W-:-:S03]  /*ada30*/  IMAD.WIDE R18, R142, 0x4, R2 ;  /* 0x000000048e127825 */ /* 0x010fc600078e0202 */
[----:B------:R-:W-:Y:S01]  /*ada40*/  @P4 STG.E desc[UR4][R22.64], R209 ;  /* 0x000000d116004986 */ /* 0x000fe2000c101904 */
[----:B------:R-:W-:Y:S01]  /*ada50*/  ISETP.LT.AND P4, PT, R13, UR6, !P1 ;  /* 0x000000060d007c0c */ /* 0x000fe2000cf81270 */
[----:B------:R-:W-:Y:S01]  /*ada60*/  IMAD.WIDE R24, R142, 0x4, R152 ;  /* 0x000000048e187825 */ /* 0x000fe200078e0298 */
[----:B------:R-:W-:Y:S01]  /*ada70*/  ISETP.GE.AND P2, PT, R0, UR7, PT ;  /* 0x0000000700007c0c */ /* 0x000fe2000bf46270 */
[----:B------:R4:W-:Y:S01]  /*ada80*/  @P0 STG.E desc[UR4][R8.64], R205 ;  /* 0x000000cd08000986 */ /* 0x0009e2000c101904 */
[----:B------:R-:W-:-:S03]  /*ada90*/  ISETP.LT.AND P1, PT, R14, UR6, !P1 ;  /* 0x000000060e007c0c */ /* 0x000fc6000cf21270 */
[----:B------:R4:W-:Y:S01]  /*adaa0*/  @P3 STG.E desc[UR4][R16.64], R201 ;  /* 0x000000c910003986 */ /* 0x0009e2000c101904 */
[----:B------:R-:W-:-:S03]  /*adab0*/  ISETP.LT.AND P3, PT, R12, UR6, !P2 ;  /* 0x000000060c007c0c */ /* 0x000fc6000d761270 */
[----:B------:R4:W-:Y:S01]  /*adac0*/  @P6 STG.E desc[UR4][R18.64], R230 ;  /* 0x000000e612006986 */ /* 0x0009e2000c101904 */
[----:B------:R-:W-:Y:S01]  /*adad0*/  ISETP.LT.AND P6, PT, R11, UR6, !P2 ;  /* 0x000000060b007c0c */ /* 0x000fe2000d7c1270 */
[----:B-1----:R-:W-:Y:S02]  /*adae0*/  IMAD.WIDE R20, R142, 0x4, R4 ;  /* 0x000000048e147825 */ /* 0x002fe400078e0204 */
[----:B------:R-:W-:Y:S01]  /*adaf0*/  @P5 STG.E desc[UR4][R24.64], R226 ;  /* 0x000000e218005986 */ /* 0x000fe2000c101904 */
[----:B------:R-:W-:Y:S01]  /*adb00*/  ISETP.LT.AND P5, PT, R13, UR6, !P2 ;  /* 0x000000060d007c0c */ /* 0x000fe2000d7a1270 */
[----:B------:R-:W-:Y:S02]  /*adb10*/  VIADD R15, R10, 0x1de ;  /* 0x000001de0a0f7836 */ /* 0x000fe40000000000 */
[----:B------:R1:W-:Y:S01]  /*adb20*/  @P4 STG.E desc[UR4][R20.64], R222 ;  /* 0x000000de14004986 */ /* 0x0003e2000c101904 */
[----:B----4-:R-:W-:-:S04]  /*adb30*/  IMAD.WIDE R8, R142, 0x4, R6 ;  /* 0x000000048e087825 */ /* 0x010fc800078e0206 */
[----:B------:R-:W-:Y:S01]  /*adb40*/  IMAD.WIDE R16, R140, 0x4, R2 ;  /* 0x000000048c107825 */ /* 0x000fe200078e0202 */
[----:B------:R-:W-:-:S03]  /*adb50*/  ISETP.GE.AND P0, PT, R15, UR7, PT ;  /* 0x000000070f007c0c */ /* 0x000fc6000bf06270 */
[----:B------:R-:W-:-:S04]  /*adb60*/  IMAD.WIDE R22, R140, 0x4, R4 ;  /* 0x000000048c167825 */ /* 0x000fc800078e0204 */
[----:B------:R-:W-:-:S04]  /*adb70*/  IMAD.WIDE R18, R140, 0x4, R152 ;  /* 0x000000048c127825 */ /* 0x000fc800078e0298 */
[----:B-1----:R-:W-:Y:S02]  /*adb80*/  IMAD.WIDE R20, R140, 0x4, R6 ;  /* 0x000000048c147825 */ /* 0x002fe400078e0206 */
[----:B------:R-:W4:Y:S01]  /*adb90*/  LDL.LU R140, [R1+0x2840] ;  /* 0x00284000018c7983 */ /* 0x000f220000300800 */
[----:B------:R-:W-:-:S03]  /*adba0*/  ISETP.LT.AND P2, PT, R14, UR6, !P2 ;  /* 0x000000060e007c0c */ /* 0x000fc6000d741270 */
[----:B------:R1:W-:Y:S01]  /*adbb0*/  @P1 STG.E desc[UR4][R8.64], R218 ;  /* 0x000000da08001986 */ /* 0x0003e2000c101904 */
[----:B------:R-:W-:-:S03]  /*adbc0*/  ISETP.LT.AND P1, PT, R11, UR6, !P0 ;  /* 0x000000060b007c0c */ /* 0x000fc6000c721270 */
[----:B------:R1:W-:Y:S04]  /*adbd0*/  @P6 STG.E desc[UR4][R16.64], R214 ;  /* 0x000000d610006986 */ /* 0x0003e8000c101904 */
[----:B------:R1:W-:Y:S01]  /*adbe0*/  @P3 STG.E desc[UR4][R18.64], R210 ;  /* 0x000000d212003986 */ /* 0x0003e2000c101904 */
[----:B------:R-:W-:-:S03]  /*adbf0*/  ISETP.LT.AND P3, PT, R13, UR6, !P0 ;  /* 0x000000060d007c0c */ /* 0x000fc6000c761270 */
[----:B------:R3:W-:Y:S01]  /*adc00*/  @P5 STG.E desc[UR4][R22.64], R206 ;  /* 0x000000ce16005986 */ /* 0x0007e2000c101904 */
[----:B------:R-:W-:-:S03]  /*adc10*/  ISETP.LT.AND P5, PT, R12, UR6, !P0 ;  /* 0x000000060c007c0c */ /* 0x000fc6000c7a1270 */
[----:B------:R3:W-:Y:S01]  /*adc20*/  @P2 STG.E desc[UR4][R20.64], R202 ;  /* 0x000000ca14002986 */ /* 0x0007e2000c101904 */
[----:B--2---:R-:W-:-:S04]  /*adc30*/  IMAD.WIDE R24, R139, 0x4, R2 ;  /* 0x000000048b187825 */ /* 0x004fc800078e0202 */
[----:B-1----:R-:W-:-:S04]  /*adc40*/  IMAD.WIDE R8, R139, 0x4, R152 ;  /* 0x000000048b087825 */ /* 0x002fc800078e0298 */
[----:B------:R-:W-:-:S04]  /*adc50*/  IMAD.WIDE R16, R139, 0x4, R4 ;  /* 0x000000048b107825 */ /* 0x000fc800078e0204 */
[----:B------:R-:W-:Y:S02]  /*adc60*/  IMAD.WIDE R18, R139, 0x4, R6 ;  /* 0x000000048b127825 */ /* 0x000fe400078e0206 */
[----:B------:R-:W2:Y:S04]  /*adc70*/  LDL.LU R139, [R1+0x2838] ;  /* 0x00283800018b7983 */ /* 0x000ea80000300800 */
[----:B------:R-:W-:Y:S04]  /*adc80*/  @P1 STG.E desc[UR4][R24.64], R231 ;  /* 0x000000e718001986 */ /* 0x000fe8000c101904 */
[----:B------:R1:W-:Y:S04]  /*adc90*/  @P5 STG.E desc[UR4][R8.64], R227 ;  /* 0x000000e308005986 */ /* 0x0003e8000c101904 */
[----:B------:R1:W-:Y:S01]  /*adca0*/  @P3 STG.E desc[UR4][R16.64], R223 ;  /* 0x000000df10003986 */ /* 0x0003e2000c101904 */
[----:B---3--:R-:W-:-:S04]  /*adcb0*/  IMAD.WIDE R22, R138, 0x4, R2 ;  /* 0x000000048a167825 */ /* 0x008fc800078e0202 */
[----:B------:R-:W-:-:S04]  /*adcc0*/  IMAD.WIDE R20, R138, 0x4, R152 ;  /* 0x000000048a147825 */ /* 0x000fc800078e0298 */
[----:B-1----:R-:W-:-:S04]  /*adcd0*/  IMAD.WIDE R8, R138, 0x4, R4 ;  /* 0x000000048a087825 */ /* 0x002fc800078e0204 */
[----:B------:R-:W-:Y:S02]  /*adce0*/  IMAD.WIDE R16, R138, 0x4, R6 ;  /* 0x000000048a107825 */ /* 0x000fe400078e0206 */
[----:B------:R-:W3:Y:S02]  /*adcf0*/  LDL.LU R138, [R1+0x2834] ;  /* 0x00283400018a7983 */ /* 0x000ee40000300800 */
[----:B------:R-:W-:Y:S01]  /*add00*/  VIADD R0, R10, 0x1df ;  /* 0x000001df0a007836 */ /* 0x000fe20000000000 */
[----:B------:R-:W-:Y:S01]  /*add10*/  ISETP.LT.AND P0, PT, R14, UR6, !P0 ;  /* 0x000000060e007c0c */ /* 0x000fe2000c701270 */
[----:B------:R-:W3:Y:S03]  /*add20*/  LDL.LU R142, [R1+0x282c] ;  /* 0x00282c00018e7983 */ /* 0x000ee60000300800 */
[----:B------:R-:W-:-:S04]  /*add30*/  ISETP.GE.AND P4, PT, R0, UR7, PT ;  /* 0x0000000700007c0c */ /* 0x000fc8000bf86270 */
[----:B------:R-:W-:Y:S01]  /*add40*/  ISETP.LT.AND P6, PT, R11, UR6, !P4 ;  /* 0x000000060b007c0c */ /* 0x000fe2000e7c1270 */
[----:B------:R-:W-:Y:S01]  /*add50*/  VIADD R0, R10, 0x1e0 ;  /* 0x000001e00a007836 */ /* 0x000fe20000000000 */
[----:B------:R-:W-:Y:S02]  /*add60*/  ISETP.LT.AND P1, PT, R12, UR6, !P4 ;  /* 0x000000060c007c0c */ /* 0x000fe4000e721270 */
[----:B------:R-:W-:Y:S02]  /*add70*/  ISETP.LT.AND P3, PT, R13, UR6, !P4 ;  /* 0x000000060d007c0c */ /* 0x000fe4000e761270 */
[----:B------:R-:W-:Y:S01]  /*add80*/  ISETP.GE.AND P2, PT, R0, UR7, PT ;  /* 0x0000000700007c0c */ /* 0x000fe2000bf46270 */
[----:B------:R4:W-:Y:S01]  /*add90*/  @P0 STG.E desc[UR4][R18.64], R219 ;  /* 0x000000db12000986 */ /* 0x0009e2000c101904 */
[----:B------:R-:W-:Y:S02]  /*adda0*/  ISETP.LT.AND P4, PT, R14, UR6, !P4 ;  /* 0x000000060e007c0c */ /* 0x000fe4000e781270 */
[----:B------:R-:W-:-:S03]  /*addb0*/  ISETP.LT.AND P5, PT, R11, UR6, !P2 ;  /* 0x000000060b007c0c */ /* 0x000fc6000d7a1270 */
[----:B------:R1:W-:Y:S01]  /*addc0*/  @P6 STG.E desc[UR4][R22.64], R215 ;  /* 0x000000d716006986 */ /* 0x0003e2000c101904 */
[----:B------:R-:W-:Y:S01]  /*addd0*/  ISETP.LT.AND P6, PT, R12, UR6, !P2 ;  /* 0x000000060c007c0c */ /* 0x000fe2000d7c1270 */
[----:B------:R-:W-:Y:S02]  /*adde0*/  VIADD R15, R10, 0x1e1 ;  /* 0x000001e10a0f7836 */ /* 0x000fe40000000000 */
[----:B------:R1:W-:Y:S04]  /*addf0*/  @P1 STG.E desc[UR4][R20.64], R211 ;  /* 0x000000d314001986 */ /* 0x0003e8000c101904 */
[----:B------:R1:W-:Y:S01]  /*ade00*/  @P3 STG.E desc[UR4][R8.64], R207 ;  /* 0x000000cf08003986 */ /* 0x0003e2000c101904 */
[----:B------:R-:W-:Y:S02]  /*ade10*/  ISETP.GE.AND P0, PT, R15, UR7, PT ;  /* 0x000000070f007c0c */ /* 0x000fe4000bf06270 */
[----:B------:R-:W-:Y:S01]  /*ade20*/  ISETP.LT.AND P3, PT, R13, UR6, !P2 ;  /* 0x000000060d007c0c */ /* 0x000fe2000d761270 */
[----:B------:R2:W-:Y:S01]  /*ade30*/  @P4 STG.E desc[UR4][R16.64], R203 ;  /* 0x000000cb10004986 */ /* 0x0005e2000c101904 */
[----:B------:R-:W-:-:S02]  /*ade40*/  ISETP.LT.AND P2, PT, R14, UR6, !P2 ;  /* 0x000000060e007c0c */ /* 0x000fc4000d741270 */
[----:B------:R-:W-:Y:S01]  /*ade50*/  ISETP.LT.AND P4, PT, R11, UR6, !P0 ;  /* 0x000000060b007c0c */ /* 0x000fe2000c781270 */
[----:B----4-:R-:W-:-:S04]  /*ade60*/  IMAD.WIDE R18, R140, 0x4, R2 ;  /* 0x000000048c127825 */ /* 0x010fc800078e0202 */
[----:B-1----:R-:W-:-:S04]  /*ade70*/  IMAD.WIDE R22, R140, 0x4, R152 ;  /* 0x000000048c167825 */ /* 0x002fc800078e0298 */
[----:B------:R-:W-:-:S04]  /*ade80*/  IMAD.WIDE R20, R140, 0x4, R4 ;  /* 0x000000048c147825 */ /* 0x000fc800078e0204 */
[----:B------:R-:W-:Y:S02]  /*ade90*/  IMAD.WIDE R8, R140, 0x4, R6 ;  /* 0x000000048c087825 */ /* 0x000fe400078e0206 */
[----:B------:R-:W4:Y:S04]  /*adea0*/  LDL.LU R140, [R1+0x2828] ;  /* 0x00282800018c7983 */ /* 0x000f280000300800 */
[----:B------:R1:W-:Y:S04]  /*adeb0*/  @P5 STG.E desc[UR4][R18.64], R196 ;  /* 0x000000c412005986 */ /* 0x0003e8000c101904 */
[----:B------:R1:W-:Y:S01]  /*adec0*/  @P6 STG.E desc[UR4][R22.64], R192 ;  /* 0x000000c016006986 */ /* 0x0003e2000c101904 */
[----:B------:R-:W-:-:S03]  /*aded0*/  ISETP.LT.AND P6, PT, R12, UR6, !P0 ;  /* 0x000000060c007c0c */ /* 0x000fc6000c7c1270 */
[----:B------:R-:W-:Y:S04]  /*adee0*/  @P3 STG.E desc[UR4][R20.64], R188 ;  /* 0x000000bc14003986 */ /* 0x000fe8000c101904 */
[----:B------:R3:W-:Y:S01]  /*adef0*/  @P2 STG.E desc[UR4][R8.64], R184 ;  /* 0x000000b808002986 */ /* 0x0007e2000c101904 */
[----:B--2---:R-:W-:-:S04]  /*adf00*/  IMAD.WIDE R16, R139, 0x4, R2 ;  /* 0x000000048b107825 */ /* 0x004fc800078e0202 */
[----:B-1----:R-:W-:-:S04]  /*adf10*/  IMAD.WIDE R18, R139, 0x4, R152 ;  /* 0x000000048b127825 */ /* 0x002fc800078e0298 */
[----:B------:R-:W-:-:S04]  /*adf20*/  IMAD.WIDE R22, R139, 0x4, R4 ;  /* 0x000000048b167825 */ /* 0x000fc800078e0204 */
[----:B------:R-:W-:Y:S02]  /*adf30*/  IMAD.WIDE R24, R139, 0x4, R6 ;  /* 0x000000048b187825 */ /* 0x000fe400078e0206 */
        /* <DEDUP_REMOVED lines=9> */
[----:B------:R-:W-:Y:S01]  /*adfd0*/  VIADD R0, R10, 0x1e2 ;  /* 0x000001e20a007836 */ /* 0x000fe20000000000 */
[----:B------:R-:W-:-:S04]  /*adfe0*/  ISETP.LT.AND P0, PT, R14, UR6, !P0 ;  /* 0x000000060e007c0c */ /* 0x000fc8000c701270 */
[----:B------:R-:W-:Y:S01]  /*adff0*/  ISETP.GE.AND P1, PT, R0, UR7, PT ;  /* 0x0000000700007c0c */ /* 0x000fe2000bf26270 */
[----:B------:R-:W-:-:S03]  /*ae000*/  VIADD R0, R10, 0x1e3 ;  /* 0x000001e30a007836 */ /* 0x000fc60000000000 */
[----:B------:R-:W-:Y:S02]  /*ae010*/  ISETP.LT.AND P2, PT, R11, UR6, !P1 ;  /* 0x000000060b007c0c */ /* 0x000fe4000cf41270 */
[----:B------:R-:W-:Y:S01]  /*ae020*/  ISETP.GE.AND P3, PT, R0, UR7, PT ;  /* 0x0000000700007c0c */ /* 0x000fe2000bf66270 */
[----:B------:R1:W-:Y:S01]  /*ae030*/  @P5 STG.E desc[UR4][R22.64], R132 ;  /* 0x0000008416005986 */ /* 0x0003e2000c101904 */
[----:B------:R-:W-:-:S03]  /*ae040*/  ISETP.LT.AND P4, PT, R12, UR6, !P1 ;  /* 0x000000060c007c0c */ /* 0x000fc6000cf81270 */
[----:B------:R1:W-:Y:S01]  /*ae050*/  @P0 STG.E desc[UR4][R24.64], R128 ;  /* 0x0000008018000986 */ /* 0x0003e2000c101904 */
[----:B------:R-:W-:Y:S02]  /*ae060*/  ISETP.LT.AND P0, PT, R13, UR6, !P1 ;  /* 0x000000060d007c0c */ /* 0x000fe4000cf01270 */
[----:B------:R-:W-:Y:S02]  /*ae070*/  ISETP.LT.AND P1, PT, R14, UR6, !P1 ;  /* 0x000000060e007c0c */ /* 0x000fe4000cf21270 */
[----:B------:R-:W-:Y:S02]  /*ae080*/  ISETP.LT.AND P6, PT, R11, UR6, !P3 ;  /* 0x000000060b007c0c */ /* 0x000fe4000dfc1270 */
[----:B------:R-:W-:Y:S01]  /*ae090*/  ISETP.LT.AND P5, PT, R12, UR6, !P3 ;  /* 0x000000060c007c0c */ /* 0x000fe2000dfa1270 */
[----:B------:R-:W-:Y:S01]  /*ae0a0*/  VIADD R0, R10, 0x1e4 ;  /* 0x000001e40a007836 */ /* 0x000fe20000000000 */
[----:B------:R4:W-:Y:S01]  /*ae0b0*/  @P2 STG.E desc[UR4][R8.64], R197 ;  /* 0x000000c508002986 */ /* 0x0009e2000c101904 */
[----:B-1----:R-:W-:-:S03]  /*ae0c0*/  IMAD.WIDE R22, R142, 0x4, R2 ;  /* 0x000000048e167825 */ /* 0x002fc600078e0202 */
[----:B------:R-:W-:Y:S01]  /*ae0d0*/  @P4 STG.E desc[UR4][R20.64], R193 ;  /* 0x000000c114004986 */ /* 0x000fe2000c101904 */
[----:B------:R-:W-:Y:S01]  /*ae0e0*/  ISETP.GE.AND P2, PT, R0, UR7, PT ;  /* 0x0000000700007c0c */ /* 0x000fe2000bf46270 */
[----:B------:R-:W-:Y:S01]  /*ae0f0*/  IMAD.WIDE R24, R142, 0x4, R152 ;  /* 0x000000048e187825 */ /* 0x000fe200078e0298 */
[----:B------:R-:W-:Y:S01]  /*ae100*/  ISETP.LT.AND P4, PT, R13, UR6, !P3 ;  /* 0x000000060d007c0c */ /* 0x000fe2000df81270 */
[----:B------:R1:W-:Y:S01]  /*ae110*/  @P0 STG.E desc[UR4][R16.64], R189 ;  /* 0x000000bd10000986 */ /* 0x0003e2000c101904 */
[----:B------:R-:W-:-:S03]  /*ae120*/  ISETP.LT.AND P3, PT, R14, UR6, !P3 ;  /* 0x000000060e007c0c */ /* 0x000fc6000df61270 */
[----:B------:R1:W-:Y:S01]  /*ae130*/  @P1 STG.E desc[UR4][R18.64], R185 ;  /* 0x000000b912001986 */ /* 0x0003e2000c101904 */
[----:B------:R-:W-:-:S03]  /*ae140*/  ISETP.LT.AND P1, PT, R12, UR6, !P2 ;  /* 0x000000060c007c0c */ /* 0x000fc6000d721270 */
[----:B------:R1:W-:Y:S01]  /*ae150*/  @P6 STG.E desc[UR4][R22.64], R181 ;  /* 0x000000b516006986 */ /* 0x0003e2000c101904 */
[----:B------:R-:W-:-:S03]  /*ae160*/  ISETP.LT.AND P6, PT, R11, UR6, !P2 ;  /* 0x000000060b007c0c */ /* 0x000fc6000d7c1270 */
[----:B------:R-:W-:Y:S01]  /*ae170*/  @P5 STG.E desc[UR4][R24.64], R177 ;  /* 0x000000b118005986 */ /* 0x000fe2000c101904 */
[----:B------:R-:W-:Y:S01]  /*ae180*/  ISETP.LT.AND P5, PT, R13, UR6, !P2 ;  /* 0x000000060d007c0c */ /* 0x000fe2000d7a1270 */
[----:B----4-:R-:W-:-:S04]  /*ae190*/  IMAD.WIDE R8, R142, 0x4, R4 ;  /* 0x000000048e087825 */ /* 0x010fc800078e0204 */
[----:B------:R-:W-:Y:S02]  /*ae1a0*/  VIADD R15, R10, 0x1e5 ;  /* 0x000001e50a0f7836 */ /* 0x000fe40000000000 */
[----:B-1----:R-:W-:Y:S01]  /*ae1b0*/  IMAD.WIDE R16, R142, 0x4, R6 ;  /* 0x000000048e107825 */ /* 0x002fe200078e0206 */
[----:B------:R1:W-:Y:S03]  /*ae1c0*/  @P4 STG.E desc[UR4][R8.64], R133 ;  /* 0x0000008508004986 */ /* 0x0003e6000c101904 */
[----:B------:R-:W-:Y:S01]  /*ae1d0*/  IMAD.WIDE R18, R140, 0x4, R2 ;  /* 0x000000048c127825 */ /* 0x000fe200078e0202 */
[----:B------:R-:W-:-:S03]  /*ae1e0*/  ISETP.GE.AND P0, PT, R15, UR7, PT ;  /* 0x000000070f007c0c */ /* 0x000fc6000bf06270 */
[C---:B------:R-:W-:Y:S01]  /*ae1f0*/  IMAD.WIDE R20, R140.reuse, 0x4, R152 ;  /* 0x000000048c147825 */ /* 0x040fe200078e0298 */
[----:B------:R4:W-:Y:S03]  /*ae200*/  @P3 STG.E desc[UR4][R16.64], R129 ;  /* 0x0000008110003986 */ /* 0x0009e6000c101904 */
[C---:B------:R-:W-:Y:S01]  /*ae210*/  IMAD.WIDE R22, R140.reuse, 0x4, R4 ;  /* 0x000000048c167825 */ /* 0x040fe200078e0204 */
[----:B------:R4:W-:Y:S03]  /*ae220*/  @P6 STG.E desc[UR4][R18.64], R198 ;  /* 0x000000c612006986 */ /* 0x0009e6000c101904 */
[----:B-1----:R-:W-:Y:S02]  /*ae230*/  IMAD.WIDE R8, R140, 0x4, R6 ;  /* 0x000000048c087825 */ /* 0x002fe400078e0206 */
[----:B------:R-:W3:Y:S01]  /*ae240*/  LDL.LU R140, [R1+0x2810] ;  /* 0x00281000018c7983 */ /* 0x000ee20000300800 */
[----:B------:R-:W-:-:S02]  /*ae250*/  ISETP.LT.AND P2, PT, R14, UR6, !P2 ;  /* 0x000000060e007c0c */ /* 0x000fc4000d741270 */
[----:B------:R-:W-:Y:S01]  /*ae260*/  ISETP.LT.AND P3, PT, R11, UR6, !P0 ;  /* 0x000000060b007c0c */ /* 0x000fe2000c761270 */
[----:B------:R1:W-:Y:S01]  /*ae270*/  @P1 STG.E desc[UR4][R20.64], R194 ;  /* 0x000000c214001986 */ /* 0x0003e2000c101904 */
[----:B------:R-:W-:-:S03]  /*ae280*/  ISETP.LT.AND P1, PT, R13, UR6, !P0 ;  /* 0x000000060d007c0c */ /* 0x000fc6000c721270 */
[----:B------:R3:W-:Y:S01]  /*ae290*/  @P5 STG.E desc[UR4][R22.64], R190 ;  /* 0x000000be16005986 */ /* 0x0007e2000c101904 */
[----:B------:R-:W-:-:S05]  /*ae2a0*/  ISETP.LT.AND P5, PT, R12, UR6, !P0 ;  /* 0x000000060c007c0c */ /* 0x000fca000c7a1270 */
[----:B------:R3:W-:Y:S01]  /*ae2b0*/  @P2 STG.E desc[UR4][R8.64], R186 ;  /* 0x000000ba08002986 */ /* 0x0007e2000c101904 */
[----:B--2---:R-:W-:-:S04]  /*ae2c0*/  IMAD.WIDE R24, R139, 0x4, R2 ;  /* 0x000000048b187825 */ /* 0x004fc800078e0202 */
[----:B----4-:R-:W-:-:S04]  /*ae2d0*/  IMAD.WIDE R16, R139, 0x4, R152 ;  /* 0x000000048b107825 */ /* 0x010fc800078e0298 */
[----:B------:R-:W-:-:S04]  /*ae2e0*/  IMAD.WIDE R18, R139, 0x4, R4 ;  /* 0x000000048b127825 */ /* 0x000fc800078e0204 */
[----:B-1----:R-:W-:Y:S02]  /*ae2f0*/  IMAD.WIDE R20, R139, 0x4, R6 ;  /* 0x000000048b147825 */ /* 0x002fe400078e0206 */
[----:B------:R-:W2:Y:S04]  /*ae300*/  LDL.LU R139, [R1+0x2808] ;  /* 0x00280800018b7983 */ /* 0x000ea80000300800 */
[----:B------:R-:W-:Y:S04]  /*ae310*/  @P3 STG.E desc[UR4][R24.64], R182 ;  /* 0x000000b618003986 */ /* 0x000fe8000c101904 */
[----:B------:R1:W-:Y:S04]  /*ae320*/  @P5 STG.E desc[UR4][R16.64], R178 ;  /* 0x000000b210005986 */ /* 0x0003e8000c101904 */
[----:B------:R4:W-:Y:S01]  /*ae330*/  @P1 STG.E desc[UR4][R18.64], R134 ;  /* 0x0000008612001986 */ /* 0x0009e2000c101904 */
[----:B---3--:R-:W-:-:S04]  /*ae340*/  IMAD.WIDE R22, R138, 0x4, R2 ;  /* 0x000000048a167825 */ /* 0x008fc800078e0202 */
[----:B------:R-:W-:-:S04]  /*ae350*/  IMAD.WIDE R8, R138, 0x4, R152 ;  /* 0x000000048a087825 */ /* 0x000fc800078e0298 */
[----:B-1----:R-:W-:-:S04]  /*ae360*/  IMAD.WIDE R16, R138, 0x4, R4 ;  /* 0x000000048a107825 */ /* 0x002fc800078e0204 */
[----:B----4-:R-:W-:Y:S02]  /*ae370*/  IMAD.WIDE R18, R138, 0x4, R6 ;  /* 0x000000048a127825 */ /* 0x010fe400078e0206 */
[----:B------:R-:W3:Y:S02]  /*ae380*/  LDL.LU R138, [R1+0x2804] ;  /* 0x00280400018a7983 */ /* 0x000ee40000300800 */
[----:B------:R-:W-:Y:S01]  /*ae390*/  VIADD R0, R10, 0x1e6 ;  /* 0x000001e60a007836 */ /* 0x000fe20000000000 */
[----:B------:R-:W-:Y:S01]  /*ae3a0*/  ISETP.LT.AND P0, PT, R14, UR6, !P0 ;  /* 0x000000060e007c0c */ /* 0x000fe2000c701270 */
[----:B------:R-:W-:Y:S01]  /*ae3b0*/  VIADD R15, R10, 0x1e8 ;  /* 0x000001e80a0f7836 */ /* 0x000fe20000000000 */
[----:B------:R-:W4:Y:S02]  /*ae3c0*/  LDL.LU R142, [R1+0x2800] ;  /* 0x00280000018e7983 */ /* 0x000f240000300800 */
        /* <DEDUP_REMOVED lines=10> */
[----:B------:R-:W-:Y:S02]  /*ae470*/  ISETP.LT.AND P6, PT, R12, UR6, !P2 ;  /* 0x000000060c007c0c */ /* 0x000fe4000d7c1270 */
[----:B------:R-:W-:Y:S01]  /*ae480*/  ISETP.GE.AND P0, PT, R15, UR7, PT ;  /* 0x000000070f007c0c */ /* 0x000fe2000bf06270 */
[----:B------:R1:W-:Y:S04]  /*ae490*/  @P3 STG.E desc[UR4][R8.64], R195 ;  /* 0x000000c308003986 */ /* 0x0003e8000c101904 */
[----:B------:R1:W-:Y:S01]  /*ae4a0*/  @P1 STG.E desc[UR4][R16.64], R191 ;  /* 0x000000bf10001986 */ /* 0x0003e2000c101904 */
[----:B------:R-:W-:Y:S02]  /*ae4b0*/  ISETP.LT.AND P1, PT, R13, UR6, !P2 ;  /* 0x000000060d007c0c */ /* 0x000fe4000d721270 */
[----:B------:R-:W-:Y:S01]  /*ae4c0*/  ISETP.LT.AND P2, PT, R14, UR6, !P2 ;  /* 0x000000060e007c0c */ /* 0x000fe2000d741270 */
[----:B------:R2:W-:Y:S01]  /*ae4d0*/  @P4 STG.E desc[UR4][R18.64], R187 ;  /* 0x000000bb12004986 */ /* 0x0005e2000c101904 */
[----:B------:R-:W-:Y:S01]  /*ae4e0*/  ISETP.LT.AND P4, PT, R11, UR6, !P0 ;  /* 0x000000060b007c0c */ /* 0x000fe2000c781270 */
[----:B-1----:R-:W-:-:S04]  /*ae4f0*/  IMAD.WIDE R20, R140, 0x4, R2 ;  /* 0x000000048c147825 */ /* 0x002fc800078e0202 */
[----:B------:R-:W-:Y:S01]  /*ae500*/  IMAD.WIDE R22, R140, 0x4, R152 ;  /* 0x000000048c167825 */ /* 0x000fe200078e0298 */
[----:B------:R1:W-:Y:S04]  /*ae510*/  @P5 STG.E desc[UR4][R20.64], R183 ;  /* 0x000000b714005986 */ /* 0x0003e8000c101904 */
[----:B------:R1:W-:Y:S01]  /*ae520*/  @P6 STG.E desc[UR4][R22.64], R179 ;  /* 0x000000b316006986 */ /* 0x0003e2000c101904 */
[----:B------:R-:W-:Y:S01]  /*ae530*/  ISETP.LT.AND P6, PT, R12, UR6, !P0 ;  /* 0x000000060c007c0c */ /* 0x000fe2000c7c1270 */
[----:B------:R-:W-:-:S04]  /*ae540*/  IMAD.WIDE R8, R140, 0x4, R4 ;  /* 0x000000048c087825 */ /* 0x000fc800078e0204 */
[----:B------:R-:W-:Y:S01]  /*ae550*/  IMAD.WIDE R16, R140, 0x4, R6 ;  /* 0x000000048c107825 */ /* 0x000fe200078e0206 */
[----:B------:R3:W-:Y:S04]  /*ae560*/  @P1 STG.E desc[UR4][R8.64], R135 ;  /* 0x0000008708001986 */ /* 0x0007e8000c101904 */
        /* <DEDUP_REMOVED lines=15> */
[----:B------:R-:W3:Y:S01]  /*ae660*/  LDL.LU R140, [R1+0x27e0] ;  /* 0x0027e000018c7983 */ /* 0x000ee20000300800 */
[----:B------:R-:W-:Y:S02]  /*ae670*/  ISETP.LT.AND P0, PT, R14, UR6, !P0 ;  /* 0x000000060e007c0c */ /* 0x000fe4000c701270 */
[----:B------:R-:W-:Y:S01]  /*ae680*/  ISETP.GE.AND P3, PT, R0, UR7, PT ;  /* 0x0000000700007c0c */ /* 0x000fe2000bf66270 */
[----:B------:R-:W-:-:S03]  /*ae690*/  VIADD R0, R10, 0x1ea ;  /* 0x000001ea0a007836 */ /* 0x000fc60000000000 */
[----:B------:R-:W-:Y:S02]  /*ae6a0*/  ISETP.LT.AND P2, PT, R11, UR6, !P3 ;  /* 0x000000060b007c0c */ /* 0x000fe4000df41270 */
[----:B------:R-:W-:Y:S02]  /*ae6b0*/  ISETP.LT.AND P4, PT, R12, UR6, !P3 ;  /* 0x000000060c007c0c */ /* 0x000fe4000df81270 */
[----:B------:R-:W-:Y:S01]  /*ae6c0*/  ISETP.GE.AND P1, PT, R0, UR7, PT ;  /* 0x0000000700007c0c */ /* 0x000fe2000bf26270 */
[----:B------:R4:W-:Y:S04]  /*ae6d0*/  @P5 STG.E desc[UR4][R22.64], R116 ;  /* 0x0000007416005986 */ /* 0x0009e8000c101904 */
[----:B------:R1:W-:Y:S01]  /*ae6e0*/  @P0 STG.E desc[UR4][R24.64], R112 ;  /* 0x0000007018000986 */ /* 0x0003e2000c101904 */
[----:B------:R-:W-:-:S02]  /*ae6f0*/  ISETP.LT.AND P0, PT, R13, UR6, !P3 ;  /* 0x000000060d007c0c */ /* 0x000fc4000df01270 */
[----:B------:R-:W-:Y:S01]  /*ae700*/  ISETP.LT.AND P3, PT, R14, UR6, !P3 ;  /* 0x000000060e007c0c */ /* 0x000fe2000df61270 */
[----:B------:R1:W-:Y:S01]  /*ae710*/  @P2 STG.E desc[UR4][R8.64], R108 ;  /* 0x0000006c08002986 */ /* 0x0003e2000c101904 */
[----:B------:R-:W-:Y:S02]  /*ae720*/  ISETP.LT.AND P6, PT, R11, UR6, !P1 ;  /* 0x000000060b007c0c */ /* 0x000fe4000cfc1270 */
[----:B------:R-:W-:Y:S01]  /*ae730*/  ISETP.LT.AND P5, PT, R12, UR6, !P1 ;  /* 0x000000060c007c0c */ /* 0x000fe2000cfa1270 */
[----:B------:R1:W-:Y:S01]  /*ae740*/  @P4 STG.E desc[UR4][R16.64], R104 ;  /* 0x0000006810004986 */ /* 0x0003e2000c101904 */
[----:B------:R-:W-:Y:S01]  /*ae750*/  ISETP.LT.AND P4, PT, R13, UR6, !P1 ;  /* 0x000000060d007c0c */ /* 0x000fe2000cf81270 */
[----:B------:R-:W-:Y:S02]  /*ae760*/  VIADD R0, R10, 0x1eb ;  /* 0x000001eb0a007836 */ /* 0x000fe40000000000 */
[----:B----4-:R-:W-:Y:S02]  /*ae770*/  IMAD.WIDE R22, R142, 0x4, R2 ;  /* 0x000000048e167825 */ /* 0x010fe400078e0202 */
[----:B------:R2:W-:Y:S01]  /*ae780*/  @P0 STG.E desc[UR4][R18.64], R100 ;  /* 0x0000006412000986 */ /* 0x0005e2000c101904 */
[----:B------:R-:W-:Y:S01]  /*ae790*/  ISETP.GE.AND P2, PT, R0, UR7, PT ;  /* 0x0000000700007c0c */ /* 0x000fe2000bf46270 */
[----:B-1----:R-:W-:Y:S01]  /*ae7a0*/  IMAD.WIDE R24, R142, 0x4, R152 ;  /* 0x000000048e187825 */ /* 0x002fe200078e0298 */
[----:B------:R-:W-:Y:S01]  /*ae7b0*/  ISETP.LT.AND P1, PT, R14, UR6, !P1 ;  /* 0x000000060e007c0c */ /* 0x000fe2000cf21270 */
[----:B------:R-:W-:Y:S02]  /*ae7c0*/  @P3 STG.E desc[UR4][R20.64], R96 ;  /* 0x0000006014003986 */ /* 0x000fe4000c101904 */
[----:B------:R-:W-:-:S02]  /*ae7d0*/  IMAD.WIDE R8, R142, 0x4, R4 ;  /* 0x000000048e087825 */ /* 0x000fc400078e0204 */
[----:B------:R1:W-:Y:S01]  /*ae7e0*/  @P6 STG.E desc[UR4][R22.64], R125 ;  /* 0x0000007d16006986 */ /* 0x0003e2000c101904 */
[----:B------:R-:W-:Y:S02]  /*ae7f0*/  ISETP.LT.AND P6, PT, R11, UR6, !P2 ;  /* 0x000000060b007c0c */ /* 0x000fe4000d7c1270 */
[----:B------:R-:W-:Y:S01]  /*ae800*/  ISETP.LT.AND P3, PT, R12, UR6, !P2 ;  /* 0x000000060c007c0c */ /* 0x000fe2000d761270 */
[----:B------:R-:W-:Y:S04]  /*ae810*/  @P5 STG.E desc[UR4][R24.64], R121 ;  /* 0x0000007918005986 */ /* 0x000fe8000c101904 */
[----:B------:R4:W-:Y:S01]  /*ae820*/  @P4 STG.E desc[UR4][R8.64], R117 ;  /* 0x0000007508004986 */ /* 0x0009e2000c101904 */
[----:B------:R-:W-:-:S05]  /*ae830*/  IMAD.WIDE R16, R142, 0x4, R6 ;  /* 0x000000048e107825 */ /* 0x000fca00078e0206 */
[----:B------:R3:W-:Y:S01]  /*ae840*/  @P1 STG.E desc[UR4][R16.64], R113 ;  /* 0x0000007110001986 */ /* 0x0007e2000c101904 */
[----:B--2---:R-:W-:-:S04]  /*ae850*/  IMAD.WIDE R18, R139, 0x4, R2 ;  /* 0x000000048b127825 */ /* 0x004fc800078e0202 */
[----:B-1----:R-:W-:-:S04]  /*ae860*/  IMAD.WIDE R22, R139, 0x4, R4 ;  /* 0x000000048b167825 */ /* 0x002fc800078e0204 */
[----:B------:R-:W-:-:S04]  /*ae870*/  IMAD.WIDE R20, R139, 0x4, R152 ;  /* 0x000000048b147825 */ /* 0x000fc800078e0298 */
[----:B----4-:R-:W-:Y:S02]  /*ae880*/  IMAD.WIDE R8, R139, 0x4, R6 ;  /* 0x000000048b087825 */ /* 0x010fe400078e0206 */
[----:B------:R-:W2:Y:S04]  /*ae890*/  LDL.LU R139, [R1+0x27dc] ;  /* 0x0027dc00018b7983 */ /* 0x000ea80000300800 */
[----:B------:R1:W-:Y:S04]  /*ae8a0*/  @P6 STG.E desc[UR4][R18.64], R109 ;  /* 0x0000006d12006986 */ /* 0x0003e8000c101904 */
[----:B------:R4:W-:Y:S01]  /*ae8b0*/  @P3 STG.E desc[UR4][R20.64], R105 ;  /* 0x0000006914003986 */ /* 0x0009e2000c101904 */
[----:B---3--:R-:W-:-:S04]  /*ae8c0*/  IMAD.WIDE R24, R138, 0x4, R2 ;  /* 0x000000048a187825 */ /* 0x008fc800078e0202 */
[----:B------:R-:W-:-:S04]  /*ae8d0*/  IMAD.WIDE R16, R138, 0x4, R152 ;  /* 0x000000048a107825 */ /* 0x000fc800078e0298 */
[----:B-1----:R-:W-:-:S04]  /*ae8e0*/  IMAD.WIDE R18, R138, 0x4, R4 ;  /* 0x000000048a127825 */ /* 0x002fc800078e0204 */
[----:B----4-:R-:W-:Y:S02]  /*ae8f0*/  IMAD.WIDE R20, R138, 0x4, R6 ;  /* 0x000000048a147825 */ /* 0x010fe400078e0206 */
[----:B------:R-:W3:Y:S01]  /*ae900*/  LDL.LU R138, [R1+0x27d8] ;  /* 0x0027d800018a7983 */ /* 0x000ee20000300800 */
[----:B------:R-:W-:Y:S01]  /*ae910*/  ISETP.LT.AND P5, PT, R13, UR6, !P2 ;  /* 0x000000060d007c0c */ /* 0x000fe2000d7a1270 */
[----:B------:R-:W-:Y:S01]  /*ae920*/  VIADD R15, R10, 0x1ec ;  /* 0x000001ec0a0f7836 */ /* 0x000fe20000000000 */
[----:B------:R-:W-:-:S04]  /*ae930*/  ISETP.LT.AND P2, PT, R14, UR6, !P2 ;  /* 0x000000060e007c0c */ /* 0x000fc8000d741270 */
[----:B------:R-:W-:-:S04]  /*ae940*/  ISETP.GE.AND P0, PT, R15, UR7, PT ;  /* 0x000000070f007c0c */ /* 0x000fc8000bf06270 */
[----:B------:R-:W-:-:S03]  /*ae950*/  ISETP.LT.AND P1, PT, R11, UR6, !P0 ;  /* 0x000000060b007c0c */ /* 0x000fc6000c721270 */
[----:B------:R1:W-:Y:S01]  /*ae960*/  @P5 STG.E desc[UR4][R22.64], R101 ;  /* 0x0000006516005986 */ /* 0x0003e2000c101904 */
[----:B------:R-:W-:Y:S02]  /*ae970*/  ISETP.LT.AND P5, PT, R12, UR6, !P0 ;  /* 0x000000060c007c0c */ /* 0x000fe4000c7a1270 */
[----:B------:R-:W-:Y:S01]  /*ae980*/  ISETP.LT.AND P3, PT, R13, UR6, !P0 ;  /* 0x000000060d007c0c */ /* 0x000fe2000c761270 */
[----:B------:R-:W-:Y:S01]  /*ae990*/  VIADD R0, R10, 0x1ed ;  /* 0x000001ed0a007836 */ /* 0x000fe20000000000 */
[----:B------:R4:W-:Y:S01]  /*ae9a0*/  @P2 STG.E desc[UR4][R8.64], R97 ;  /* 0x0000006108002986 */ /* 0x0009e2000c101904 */
[----:B------:R-:W-:-:S03]  /*ae9b0*/  ISETP.LT.AND P0, PT, R14, UR6, !P0 ;  /* 0x000000060e007c0c */ /* 0x000fc6000c701270 */
[----:B------:R-:W-:Y:S01]  /*ae9c0*/  ISETP.GE.AND P4, PT, R0, UR7, PT ;  /* 0x0000000700007c0c */ /* 0x000fe2000bf86270 */
[----:B------:R-:W-:Y:S03]  /*ae9d0*/  @P1 STG.E desc[UR4][R24.64], R126 ;  /* 0x0000007e18001986 */ /* 0x000fe6000c101904 */
[----:B------:R-:W-:Y:S01]  /*ae9e0*/  ISETP.LT.AND P6, PT, R11, UR6, !P4 ;  /* 0x000000060b007c0c */ /* 0x000fe2000e7c1270 */
[----:B------:R4:W-:Y:S01]  /*ae9f0*/  @P5 STG.E desc[UR4][R16.64], R122 ;  /* 0x0000007a10005986 */ /* 0x0009e2000c101904 */
[----:B------:R-:W-:-:S03]  /*aea00*/  ISETP.LT.AND P1, PT, R12, UR6, !P4 ;  /* 0x000000060c007c0c */ /* 0x000fc6000e721270 */
[----:B------:R4:W-:Y:S01]  /*aea10*/  @P3 STG.E desc[UR4][R18.64], R118 ;  /* 0x0000007612003986 */ /* 0x0009e2000c101904 */
[----:B------:R-:W-:Y:S01]  /*aea20*/  ISETP.LT.AND P3, PT, R13, UR6, !P4 ;  /* 0x000000060d007c0c */ /* 0x000fe2000e761270 */
[----:B------:R-:W-:Y:S02]  /*aea30*/  VIADD R0, R10, 0x1ee ;  /* 0x000001ee0a007836 */ /* 0x000fe40000000000 */
[----:B-1----:R-:W-:-:S04]  /*aea40*/  IMAD.WIDE R22, R140, 0x4, R2 ;  /* 0x000000048c167825 */ /* 0x002fc800078e0202 */
[----:B----4-:R-:W-:-:S04]  /*aea50*/  IMAD.WIDE R8, R140, 0x4, R152 ;  /* 0x000000048c087825 */ /* 0x010fc800078e0298 */
[----:B------:R-:W-:-:S04]  /*aea60*/  IMAD.WIDE R16, R140, 0x4, R4 ;  /* 0x000000048c107825 */ /* 0x000fc800078e0204 */
[----:B------:R-:W-:Y:S02]  /*aea70*/  IMAD.WIDE R18, R140, 0x4, R6 ;  /* 0x000000048c127825 */ /* 0x000fe400078e0206 */
[----:B------:R-:W4:Y:S01]  /*aea80*/  LDL.LU R140, [R1+0x27d4] ;  /* 0x0027d400018c7983 */ /* 0x000f220000300800 */
[----:B------:R-:W-:Y:S02]  /*aea90*/  ISETP.GE.AND P2, PT, R0, UR7, PT ;  /* 0x0000000700007c0c */ /* 0x000fe4000bf46270 */
[----:B------:R-:W-:Y:S01]  /*aeaa0*/  ISETP.LT.AND P4, PT, R14, UR6, !P4 ;  /* 0x000000060e007c0c */ /* 0x000fe2000e781270 */
[----:B------:R2:W-:Y:S01]  /*aeab0*/  @P0 STG.E desc[UR4][R20.64], R114 ;  /* 0x0000007214000986 */ /* 0x0005e2000c101904 */
[----:B------:R-:W-:-:S03]  /*aeac0*/  ISETP.LT.AND P5, PT, R11, UR6, !P2 ;  /* 0x000000060b007c0c */ /* 0x000fc6000d7a1270 */
[----:B------:R1:W-:Y:S01]  /*aead0*/  @P6 STG.E desc[UR4][R22.64], R110 ;  /* 0x0000006e16006986 */ /* 0x0003e2000c101904 */
[----:B------:R-:W-:-:S03]  /*aeae0*/  ISETP.LT.AND P6, PT, R12, UR6, !P2 ;  /* 0x000000060c007c0c */ /* 0x000fc6000d7c1270 */
[----:B------:R1:W-:Y:S04]  /*aeaf0*/  @P1 STG.E desc[UR4][R8.64], R106 ;  /* 0x0000006a08001986 */ /* 0x0003e8000c101904 */
        /* <DEDUP_REMOVED lines=15> */
[----:B------:R-:W-:-:S04]  /*aebf0*/  ISETP.LT.AND P3, PT, R13, UR6, !P2 ;  /* 0x000000060d007c0c */ /* 0x000fc8000d761270 */
[----:B------:R-:W-:Y:S02]  /*aec00*/  ISETP.GE.AND P0, PT, R15, UR7, PT ;  /* 0x000000070f007c0c */ /* 0x000fe4000bf06270 */
[----:B------:R-:W-:Y:S02]  /*aec10*/  ISETP.LT.AND P2, PT, R14, UR6, !P2 ;  /* 0x000000060e007c0c */ /* 0x000fe4000d741270 */
[----:B------:R-:W-:Y:S02]  /*aec20*/  ISETP.LT.AND P4, PT, R11, UR6, !P0 ;  /* 0x000000060b007c0c */ /* 0x000fe4000c781270 */
[----:B------:R-:W-:Y:S01]  /*aec30*/  ISETP.LT.AND P5, PT, R12, UR6, !P0 ;  /* 0x000000060c007c0c */ /* 0x000fe2000c7a1270 */
[----:B------:R-:W-:Y:S01]  /*aec40*/  VIADD R0, R10, 0x1f0 ;  /* 0x000001f00a007836 */ /* 0x000fe20000000000 */
[----:B------:R-:W-:Y:S01]  /*aec50*/  ISETP.LT.AND P6, PT, R13, UR6, !P0 ;  /* 0x000000060d007c0c */ /* 0x000fe2000c7c1270 */
[----:B------:R4:W-:Y:S03]  /*aec60*/  @P3 STG.E desc[UR4][R8.64], R119 ;  /* 0x0000007708003986 */ /* 0x0009e6000c101904 */
[----:B------:R-:W-:-:S02]  /*aec70*/  ISETP.GE.AND P1, PT, R0, UR7, PT ;  /* 0x0000000700007c0c */ /* 0x000fc4000bf26270 */
[----:B------:R-:W-:Y:S01]  /*aec80*/  ISETP.LT.AND P0, PT, R14, UR6, !P0 ;  /* 0x000000060e007c0c */ /* 0x000fe2000c701270 */
[----:B------:R-:W-:Y:S01]  /*aec90*/  @P2 STG.E desc[UR4][R16.64], R115 ;  /* 0x0000007310002986 */ /* 0x000fe2000c101904 */
[----:B------:R-:W-:-:S03]  /*aeca0*/  ISETP.LT.AND P2, PT, R11, UR6, !P1 ;  /* 0x000000060b007c0c */ /* 0x000fc6000cf41270 */
[----:B------:R1:W-:Y:S01]  /*aecb0*/  @P4 STG.E desc[UR4][R24.64], R111 ;  /* 0x0000006f18004986 */ /* 0x0003e2000c101904 */
[----:B------:R-:W-:-:S03]  /*aecc0*/  ISETP.LT.AND P4, PT, R13, UR6, !P1 ;  /* 0x000000060d007c0c */ /* 0x000fc6000cf81270 */
[----:B------:R1:W-:Y:S01]  /*aecd0*/  @P5 STG.E desc[UR4][R18.64], R107 ;  /* 0x0000006b12005986 */ /* 0x0003e2000c101904 */
[----:B------:R-:W-:Y:S01]  /*aece0*/  ISETP.LT.AND P5, PT, R12, UR6, !P1 ;  /* 0x000000060c007c0c */ /* 0x000fe2000cfa1270 */
[----:B------:R-:W-:Y:S02]  /*aecf0*/  VIADD R0, R10, 0x1f1 ;  /* 0x000001f10a007836 */ /* 0x000fe40000000000 */
[----:B----4-:R-:W-:-:S03]  /*aed00*/  IMAD.WIDE R8, R140, 0x4, R2 ;  /* 0x000000048c087825 */ /* 0x010fc600078e0202 */
[----:B------:R-:W-:Y:S01]  /*aed10*/  ISETP.GE.AND P3, PT, R0, UR7, PT ;  /* 0x0000000700007c0c */ /* 0x000fe2000bf66270 */
[----:B-1----:R-:W-:-:S04]  /*aed20*/  IMAD.WIDE R24, R140, 0x4, R4 ;  /* 0x000000048c187825 */ /* 0x002fc800078e0204 */
[----:B------:R-:W-:-:S04]  /*aed30*/  IMAD.WIDE R16, R140, 0x4, R152 ;  /* 0x000000048c107825 */ /* 0x000fc800078e0298 */
[----:B------:R-:W-:Y:S02]  /*aed40*/  IMAD.WIDE R18, R140, 0x4, R6 ;  /* 0x000000048c127825 */ /* 0x000fe400078e0206 */
[----:B------:R-:W4:Y:S01]  /*aed50*/  LDL.LU R140, [R1+0x27c0] ;  /* 0x0027c000018c7983 */ /* 0x000f220000300800 */
[----:B------:R-:W-:-:S03]  /*aed60*/  ISETP.LT.AND P1, PT, R14, UR6, !P1 ;  /* 0x000000060e007c0c */ /* 0x000fc6000cf21270 */
[----:B------:R2:W-:Y:S01]  /*aed70*/  @P6 STG.E desc[UR4][R20.64], R103 ;  /* 0x0000006714006986 */ /* 0x0005e2000c101904 */
[----:B------:R-:W-:-:S03]  /*aed80*/  ISETP.LT.AND P6, PT, R12, UR6, !P3 ;  /* 0x000000060c007c0c */ /* 0x000fc6000dfc1270 */
[----:B------:R1:W-:Y:S01]  /*aed90*/  @P0 STG.E desc[UR4][R22.64], R99 ;  /* 0x0000006316000986 */ /* 0x0003e2000c101904 */
[----:B------:R-:W-:-:S03]  /*aeda0*/  ISETP.LT.AND P0, PT, R11, UR6, !P3 ;  /* 0x000000060b007c0c */ /* 0x000fc6000df01270 */
[----:B------:R1:W-:Y:S04]  /*aedb0*/  @P2 STG.E desc[UR4][R8.64], R92 ;  /* 0x0000005c08002986 */ /* 0x0003e8000c101904 */
[----:B------:R1:W-:Y:S04]  /*aedc0*/  @P5 STG.E desc[UR4][R16.64], R88 ;  /* 0x0000005810005986 */ /* 0x0003e8000c101904 */
        /* <DEDUP_REMOVED lines=8> */
[----:B------:R1:W-:Y:S04]  /*aee50*/  @P0 STG.E desc[UR4][R20.64], R68 ;  /* 0x0000004414000986 */ /* 0x0003e8000c101904 */
[----:B------:R-:W-:Y:S04]  /*aee60*/  @P6 STG.E desc[UR4][R22.64], R60 ;  /* 0x0000003c16006986 */ /* 0x000fe8000c101904 */
        /* <DEDUP_REMOVED lines=17> */
[----:B------:R-:W-:Y:S01]  /*aef80*/  @P5 STG.E desc[UR4][R24.64], R93 ;  /* 0x0000005d18005986 */ /* 0x000fe2000c101904 */
[----:B------:R-:W-:Y:S01]  /*aef90*/  ISETP.LT.AND P5, PT, R12, UR6, !P0 ;  /* 0x000000060c007c0c */ /* 0x000fe2000c7a1270 */
[----:B------:R-:W-:Y:S02]  /*aefa0*/  VIADD R0, R10, 0x1f4 ;  /* 0x000001f40a007836 */ /* 0x000fe40000000000 */
[----:B------:R1:W-:Y:S04]  /*aefb0*/  @P6 STG.E desc[UR4][R18.64], R89 ;  /* 0x0000005912006986 */ /* 0x0003e8000c101904 */
[----:B------:R1:W-:Y:S01]  /*aefc0*/  @P1 STG.E desc[UR4][R20.64], R85 ;  /* 0x0000005514001986 */ /* 0x0003e2000c101904 */
[----:B----4-:R-:W-:-:S04]  /*aefd0*/  IMAD.WIDE R16, R140, 0x4, R2 ;  /* 0x000000048c107825 */ /* 0x010fc800078e0202 */
[----:B------:R-:W-:-:S04]  /*aefe0*/  IMAD.WIDE R22, R140, 0x4, R152 ;  /* 0x000000048c167825 */ /* 0x000fc800078e0298 */
[----:B-1----:R-:W-:-:S04]  /*aeff0*/  IMAD.WIDE R18, R140, 0x4, R4 ;  /* 0x000000048c127825 */ /* 0x002fc800078e0204 */
        /* <DEDUP_REMOVED lines=8> */
[----:B------:R1:W-:Y:S01]  /*af080*/  @P5 STG.E desc[UR4][R22.64], R61 ;  /* 0x0000003d16005986 */ /* 0x0003e2000c101904 */
[----:B------:R-:W-:-:S03]  /*af090*/  ISETP.LT.AND P5, PT, R11, UR6, !P2 ;  /* 0x000000060b007c0c */ /* 0x000fc6000d7a1270 */
[----:B------:R3:W-:Y:S04]  /*af0a0*/  @P6 STG.E desc[UR4][R18.64], R41 ;  /* 0x0000002912006986 */ /* 0x0007e8000c101904 */
[----:B------:R-:W-:Y:S01]  /*af0b0*/  @P0 STG.E desc[UR4][R20.64], R45 ;  /* 0x0000002d14000986 */ /* 0x000fe2000c101904 */
        /* <DEDUP_REMOVED lines=8> */
[----:B-1----:R-:W-:-:S04]  /*af140*/  IMAD.WIDE R8, R138, 0x4, R152 ;  /* 0x000000048a087825 */ /* 0x002fc800078e0298 */
[----:B------:R-:W-:-:S04]  /*af150*/  IMAD.WIDE R16, R138, 0x4, R4 ;  /* 0x000000048a107825 */ /* 0x000fc800078e0204 */
[----:B------:R-:W-:Y:S02]  /*af160*/  IMAD.WIDE R20, R138, 0x4, R6 ;  /* 0x000000048a147825 */ /* 0x000fe400078e0206 */
[----:B------:R-:W3:Y:S01]  /*af170*/  LDL.LU R138, [R1+0x279c] ;  /* 0x00279c00018a7983 */ /* 0x000ee20000300800 */
[----:B------:R-:W-:Y:S01]  /*af180*/  ISETP.LT.AND P4, PT, R13, UR6, !P2 ;  /* 0x000000060d007c0c */ /* 0x000fe2000d781270 */
[----:B------:R-:W-:Y:S01]  /*af190*/  VIADD R0, R10, 0x1f5 ;  /* 0x000001f50a007836 */ /* 0x000fe20000000000 */
[----:B------:R-:W-:-:S04]  /*af1a0*/  ISETP.LT.AND P2, PT, R14, UR6, !P2 ;  /* 0x000000060e007c0c */ /* 0x000fc8000d741270 */
[----:B------:R-:W-:-:S04]  /*af1b0*/  ISETP.GE.AND P1, PT, R0, UR7, PT ;  /* 0x0000000700007c0c */ /* 0x000fc8000bf26270 */
[----:B------:R-:W-:Y:S02]  /*af1c0*/  ISETP.LT.AND P0, PT, R11, UR6, !P1 ;  /* 0x000000060b007c0c */ /* 0x000fe4000cf01270 */
[----:B------:R-:W-:Y:S01]  /*af1d0*/  ISETP.LT.AND P3, PT, R12, UR6, !P1 ;  /* 0x000000060c007c0c */ /* 0x000fe2000cf61270 */
[----:B------:R4:W-:Y:S01]  /*af1e0*/  @P4 STG.E desc[UR4][R22.64], R86 ;  /* 0x0000005616004986 */ /* 0x0009e2000c101904 */
[----:B------:R-:W-:Y:S01]  /*af1f0*/  ISETP.LT.AND P4, PT, R13, UR6, !P1 ;  /* 0x000000060d007c0c */ /* 0x000fe2000cf81270 */
[----:B------:R-:W-:Y:S01]  /*af200*/  VIADD R0, R10, 0x1f6 ;  /* 0x000001f60a007836 */ /* 0x000fe20000000000 */
[----:B------:R-:W-:Y:S01]  /*af210*/  ISETP.LT.AND P1, PT, R14, UR6, !P1 ;  /* 0x000000060e007c0c */ /* 0x000fe2000cf21270 */
[----:B------:R-:W-:Y:S03]  /*af220*/  @P2 STG.E desc[UR4][R24.64], R78 ;  /* 0x0000004e18002986 */ /* 0x000fe6000c101904 */
[----:B------:R-:W-:-:S03]  /*af230*/  ISETP.GE.AND P6, PT, R0, UR7, PT ;  /* 0x0000000700007c0c */ /* 0x000fc6000bfc6270 */
[----:B------:R1:W-:Y:S01]  /*af240*/  @P0 STG.E desc[UR4][R18.64], R70 ;  /* 0x0000004612000986 */ /* 0x0003e2000c101904 */
[----:B------:R-:W-:-:S03]  /*af250*/  ISETP.LT.AND P5, PT, R11, UR6, !P6 ;  /* 0x000000060b007c0c */ /* 0x000fc6000f7a1270 */
[----:B------:R1:W-:Y:S01]  /*af260*/  @P3 STG.E desc[UR4][R8.64], R62 ;  /* 0x0000003e08003986 */ /* 0x0003e2000c101904 */
[----:B------:R-:W-:-:S03]  /*af270*/  ISETP.LT.AND P3, PT, R12, UR6, !P6 ;  /* 0x000000060c007c0c */ /* 0x000fc6000f761270 */
[----:B------:R2:W-:Y:S01]  /*af280*/  @P4 STG.E desc[UR4][R16.64], R42 ;  /* 0x0000002a10004986 */ /* 0x0005e2000c101904 */
[----:B------:R-:W-:Y:S01]  /*af290*/  ISETP.LT.AND P4, PT, R13, UR6, !P6 ;  /* 0x000000060d007c0c */ /* 0x000fe2000f781270 */
[----:B------:R-:W-:Y:S02]  /*af2a0*/  VIADD R15, R10, 0x1f7 ;  /* 0x000001f70a0f7836 */ /* 0x000fe40000000000 */
[----:B----4-:R-:W-:-:S04]  /*af2b0*/  IMAD.WIDE R22, R140, 0x4, R2 ;  /* 0x000000048c167825 */ /* 0x010fc800078e0202 */
[----:B-1----:R-:W-:-:S04]  /*af2c0*/  IMAD.WIDE R18, R140, 0x4, R152 ;  /* 0x000000048c127825 */ /* 0x002fc800078e0298 */
[----:B------:R-:W-:-:S04]  /*af2d0*/  IMAD.WIDE R8, R140, 0x4, R4 ;  /* 0x000000048c087825 */ /* 0x000fc800078e0204 */
[----:B------:R-:W-:Y:S02]  /*af2e0*/  IMAD.WIDE R24, R140, 0x4, R6 ;  /* 0x000000048c187825 */ /* 0x000fe400078e0206 */
[----:B------:R-:W4:Y:S01]  /*af2f0*/  LDL.LU R140, [R1+0x2798] ;  /* 0x00279800018c7983 */ /* 0x000f220000300800 */
[----:B------:R-:W-:Y:S02]  /*af300*/  ISETP.GE.AND P2, PT, R15, UR7, PT ;  /* 0x000000070f007c0c */ /* 0x000fe4000bf46270 */
[----:B------:R-:W-:Y:S01]  /*af310*/  ISETP.LT.AND P6, PT, R14, UR6, !P6 ;  /* 0x000000060e007c0c */ /* 0x000fe2000f7c1270 */
[----:B------:R1:W-:Y:S01]  /*af320*/  @P1 STG.E desc[UR4][R20.64], R46 ;  /* 0x0000002e14001986 */ /* 0x0003e2000c101904 */
[----:B------:R-:W-:-:S03]  /*af330*/  ISETP.LT.AND P1, PT, R12, UR6, !P2 ;  /* 0x000000060c007c0c */ /* 0x000fc6000d721270 */
[----:B------:R-:W-:Y:S01]  /*af340*/  @P5 STG.E desc[UR4][R22.64], R95 ;  /* 0x0000005f16005986 */ /* 0x000fe2000c101904 */
[----:B------:R-:W-:-:S03]  /*af350*/  ISETP.LT.AND P5, PT, R11, UR6, !P2 ;  /* 0x000000060b007c0c */ /* 0x000fc6000d7a1270 */
[----:B------:R1:W-:Y:S04]  /*af360*/  @P3 STG.E desc[UR4][R18.64], R91 ;  /* 0x0000005b12003986 */ /* 0x0003e8000c101904 */
        /* <DEDUP_REMOVED lines=13> */
[----:B------:R-:W3:Y:S02]  /*af440*/  LDL.LU R138, [R1+0x2788] ;  /* 0x00278800018a7983 */ /* 0x000ee40000300800 */
[----:B------:R-:W-:Y:S01]  /*af450*/  VIADD R0, R10, 0x1f8 ;  /* 0x000001f80a007836 */ /* 0x000fe20000000000 */
[----:B------:R-:W-:Y:S01]  /*af460*/  ISETP.LT.AND P4, PT, R13, UR6, !P2 ;  /* 0x000000060d007c0c */ /* 0x000fe2000d781270 */
[----:B------:R-:W3:Y:S03]  /*af470*/  LDL.LU R142, [R1+0x2784] ;  /* 0x00278400018e7983 */ /* 0x000ee60000300800 */
[----:B------:R-:W-:Y:S02]  /*af480*/  ISETP.GE.AND P0, PT, R0, UR7, PT ;  /* 0x0000000700007c0c */ /* 0x000fe4000bf06270 */
[----:B------:R-:W-:-:S02]  /*af490*/  ISETP.LT.AND P2, PT, R14, UR6, !P2 ;  /* 0x000000060e007c0c */ /* 0x000fc4000d741270 */
[----:B------:R-:W-:Y:S02]  /*af4a0*/  ISETP.LT.AND P5, PT, R11, UR6, !P0 ;  /* 0x000000060b007c0c */ /* 0x000fe4000c7a1270 */
[----:B------:R-:W-:Y:S01]  /*af4b0*/  ISETP.LT.AND P6, PT, R12, UR6, !P0 ;  /* 0x000000060c007c0c */ /* 0x000fe2000c7c1270 */
[----:B------:R-:W-:Y:S01]  /*af4c0*/  VIADD R0, R10, 0x1f9 ;  /* 0x000001f90a007836 */ /* 0x000fe20000000000 */
[----:B------:R-:W-:Y:S01]  /*af4d0*/  ISETP.LT.AND P1, PT, R13, UR6, !P0 ;  /* 0x000000060d007c0c */ /* 0x000fe2000c721270 */
[----:B------:R-:W-:Y:S03]  /*af4e0*/  @P4 STG.E desc[UR4][R18.64], R43 ;  /* 0x0000002b12004986 */ /* 0x000fe6000c101904 */
[----:B------:R-:W-:Y:S02]  /*af4f0*/  ISETP.GE.AND P3, PT, R0, UR7, PT ;  /* 0x0000000700007c0c */ /* 0x000fe4000bf66270 */
[----:B------:R-:W-:Y:S01]  /*af500*/  ISETP.LT.AND P0, PT, R14, UR6, !P0 ;  /* 0x000000060e007c0c */ /* 0x000fe2000c701270 */
[----:B------:R4:W-:Y:S01]  /*af510*/  @P2 STG.E desc[UR4][R8.64], R47 ;  /* 0x0000002f08002986 */ /* 0x0009e2000c101904 */
        /* <DEDUP_REMOVED lines=37> */
[----:B------:R-:W-:Y:S01]  /*af770*/  ISETP.GE.AND P2, PT, R0, UR7, PT ;  /* 0x0000000700007c0c */ /* 0x000fe2000bf46270 */
[----:B------:R-:W-:-:S03]  /*af780*/  VIADD R0, R10, 0x1fc ;  /* 0x000001fc0a007836 */ /* 0x000fc60000000000 */
[----:B------:R-:W-:Y:S02]  /*af790*/  ISETP.LT.AND P6, PT, R11, UR6, !P2 ;  /* 0x000000060b007c0c */ /* 0x000fe4000d7c1270 */
[----:B------:R-:W-:Y:S02]  /*af7a0*/  ISETP.LT.AND P3, PT, R12, UR6, !P2 ;  /* 0x000000060c007c0c */ /* 0x000fe4000d761270 */
[----:B------:R-:W-:Y:S01]  /*af7b0*/  ISETP.GE.AND P0, PT, R0, UR7, PT ;  /* 0x0000000700007c0c */ /* 0x000fe2000bf06270 */
[----:B------:R1:W-:Y:S01]  /*af7c0*/  @P4 STG.E desc[UR4][R18.64], R49 ;  /* 0x0000003112004986 */ /* 0x0003e2000c101904 */
[----:B------:R-:W-:Y:S02]  /*af7d0*/  ISETP.LT.AND P1, PT, R13, UR6, !P2 ;  /* 0x000000060d007c0c */ /* 0x000fe4000d721270 */
[----:B------:R-:W-:Y:S02]  /*af7e0*/  ISETP.LT.AND P4, PT, R14, UR6, !P2 ;  /* 0x000000060e007c0c */ /* 0x000fe4000d781270 */
[----:B------:R-:W-:Y:S01]  /*af7f0*/  ISETP.LT.AND P5, PT, R11, UR6, !P0 ;  /* 0x000000060b007c0c */ /* 0x000fe2000c7a1270 */
[----:B------:R-:W-:-:S02]  /*af800*/  VIADD R0, R10, 0x1fd ;  /* 0x000001fd0a007836 */ /* 0x000fc40000000000 */
[----:B------:R4:W-:Y:S01]  /*af810*/  @P6 STG.E desc[UR4][R22.64], R57 ;  /* 0x0000003916006986 */ /* 0x0009e2000c101904 */
[----:B------:R-:W-:Y:S01]  /*af820*/  ISETP.LT.AND P6, PT, R12, UR6, !P0 ;  /* 0x000000060c007c0c */ /* 0x000fe2000c7c1270 */
[----:B-1----:R-:W-:Y:S02]  /*af830*/  IMAD.WIDE R18, R142, 0x4, R2 ;  /* 0x000000048e127825 */ /* 0x002fe400078e0202 */
[----:B------:R1:W-:Y:S01]  /*af840*/  @P3 STG.E desc[UR4][R16.64], R65 ;  /* 0x0000004110003986 */ /* 0x0003e2000c101904 */
[----:B------:R-:W-:Y:S02]  /*af850*/  ISETP.GE.AND P2, PT, R0, UR7, PT ;  /* 0x0000000700007c0c */ /* 0x000fe4000bf46270 */
[----:B------:R-:W-:Y:S01]  /*af860*/  ISETP.LT.AND P3, PT, R13, UR6, !P0 ;  /* 0x000000060d007c0c */ /* 0x000fe2000c761270 */
[----:B------:R1:W-:Y:S01]  /*af870*/  @P1 STG.E desc[UR4][R20.64], R81 ;  /* 0x0000005114001986 */ /* 0x0003e2000c101904 */
[----:B------:R-:W-:-:S03]  /*af880*/  ISETP.LT.AND P0, PT, R14, UR6, !P0 ;  /* 0x000000060e007c0c */ /* 0x000fc6000c701270 */
[----:B------:R1:W-:Y:S01]  /*af890*/  @P4 STG.E desc[UR4][R8.64], R157 ;  /* 0x0000009d08004986 */ /* 0x0003e2000c101904 */
[----:B----4-:R-:W-:-:S03]  /*af8a0*/  IMAD.WIDE R22, R142, 0x4, R152 ;  /* 0x000000048e167825 */ /* 0x010fc600078e0298 */
[----:B------:R4:W-:Y:S01]  /*af8b0*/  @P5 STG.E desc[UR4][R18.64], R38 ;  /* 0x0000002612005986 */ /* 0x0009e2000c101904 */
[----:B------:R-:W-:Y:S01]  /*af8c0*/  ISETP.LT.AND P5, PT, R11, UR6, !P2 ;  /* 0x000000060b007c0c */ /* 0x000fe2000d7a1270 */
[----:B------:R-:W-:Y:S01]  /*af8d0*/  VIADD R0, R10, 0x1fe ;  /* 0x000001fe0a007836 */ /* 0x000fe20000000000 */
[----:B------:R-:W-:Y:S01]  /*af8e0*/  ISETP.LT.AND P4, PT, R12, UR6, !P2 ;  /* 0x000000060c007c0c */ /* 0x000fe2000d781270 */
[----:B-1----:R-:W-:Y:S01]  /*af8f0*/  IMAD.WIDE R16, R142, 0x4, R4 ;  /* 0x000000048e107825 */ /* 0x002fe200078e0204 */
[----:B------:R1:W-:Y:S01]  /*af900*/  @P6 STG.E desc[UR4][R22.64], R34 ;  /* 0x0000002216006986 */ /* 0x0003e2000c101904 */
[----:B------:R-:W-:Y:S02]  /*af910*/  ISETP.LT.AND P6, PT, R13, UR6, !P2 ;  /* 0x000000060d007c0c */ /* 0x000fe4000d7c1270 */
[----:B------:R-:W-:Y:S02]  /*af920*/  VIADD R10, R10, 0x1ff ;  /* 0x000001ff0a0a7836 */ /* 0x000fe40000000000 */
[----:B------:R-:W-:Y:S01]  /*af930*/  IMAD.WIDE R20, R142, 0x4, R6 ;  /* 0x000000048e147825 */ /* 0x000fe200078e0206 */
[----:B------:R-:W-:-:S02]  /*af940*/  ISETP.GE.AND P1, PT, R0, UR7, PT ;  /* 0x0000000700007c0c */ /* 0x000fc4000bf26270 */
[----:B------:R-:W-:Y:S01]  /*af950*/  ISETP.LT.AND P2, PT, R14, UR6, !P2 ;  /* 0x000000060e007c0c */ /* 0x000fe2000d741270 */
[----:B------:R-:W-:Y:S01]  /*af960*/  IMAD.WIDE R8, R140, 0x4, R2 ;  /* 0x000000048c087825 */ /* 0x000fe200078e0202 */
[----:B------:R2:W-:Y:S01]  /*af970*/  @P3 STG.E desc[UR4][R16.64], R54 ;  /* 0x0000003610003986 */ /* 0x0005e2000c101904 */
[----:B------:R-:W-:-:S03]  /*af980*/  ISETP.GE.AND P3, PT, R10, UR7, PT ;  /* 0x000000070a007c0c */ /* 0x000fc6000bf66270 */
[----:B------:R-:W-:Y:S01]  /*af990*/  @P0 STG.E desc[UR4][R20.64], R50 ;  /* 0x0000003214000986 */ /* 0x000fe2000c101904 */
[C---:B------:R-:W-:Y:S01]  /*af9a0*/  ISETP.LT.AND P0, PT, R11.reuse, UR6, !P1 ;  /* 0x000000060b007c0c */ /* 0x040fe2000cf01270 */
[C---:B----4-:R-:W-:Y:S02]  /*af9b0*/  IMAD.WIDE R18, R140.reuse, 0x4, R152 ;  /* 0x000000048c127825 */ /* 0x050fe400078e0298 */
[----:B------:R4:W-:Y:S01]  /*af9c0*/  @P5 STG.E desc[UR4][R8.64], R58 ;  /* 0x0000003a08005986 */ /* 0x0009e2000c101904 */
[----:B------:R-:W-:Y:S01]  /*af9d0*/  ISETP.LT.AND P5, PT, R11, UR6, !P3 ;  /* 0x000000060b007c0c */ /* 0x000fe2000dfa1270 */
[----:B-1----:R-:W-:-:S04]  /*af9e0*/  IMAD.WIDE R22, R140, 0x4, R4 ;  /* 0x000000048c167825 */ /* 0x002fc800078e0204 */
[----:B------:R-:W-:Y:S01]  /*af9f0*/  IMAD.WIDE R10, R140, 0x4, R6 ;  /* 0x000000048c0a7825 */ /* 0x000fe200078e0206 */
[----:B------:R1:W-:Y:S01]  /*afa00*/  @P4 STG.E desc[UR4][R18.64], R66 ;  /* 0x0000004212004986 */ /* 0x0003e2000c101904 */
[----:B------:R-:W-:-:S03]  /*afa10*/  ISETP.LT.AND P4, PT, R12, UR6, !P1 ;  /* 0x000000060c007c0c */ /* 0x000fc6000cf81270 */
[----:B------:R1:W-:Y:S04]  /*afa20*/  @P6 STG.E desc[UR4][R22.64], R82 ;  /* 0x0000005216006986 */ /* 0x0003e8000c101904 */
[----:B------:R1:W-:Y:S01]  /*afa30*/  @P2 STG.E desc[UR4][R10.64], R158 ;  /* 0x0000009e0a002986 */ /* 0x0003e2000c101904 */
[----:B------:R-:W-:Y:S02]  /*afa40*/  ISETP.LT.AND P2, PT, R13, UR6, !P1 ;  /* 0x000000060d007c0c */ /* 0x000fe4000cf41270 */
[----:B------:R-:W-:Y:S02]  /*afa50*/  ISETP.LT.AND P1, PT, R14, UR6, !P1 ;  /* 0x000000060e007c0c */ /* 0x000fe4000cf21270 */
[----:B------:R-:W-:Y:S01]  /*afa60*/  ISETP.LT.AND P6, PT, R12, UR6, !P3 ;  /* 0x000000060c007c0c */ /* 0x000fe2000dfc1270 */
[----:B--2---:R-:W-:-:S05]  /*afa70*/  IMAD.WIDE R16, R139, 0x4, R2 ;  /* 0x000000048b107825 */ /* 0x004fca00078e0202 */
[----:B------:R1:W-:Y:S01]  /*afa80*/  @P0 STG.E desc[UR4][R16.64], R39 ;  /* 0x0000002710000986 */ /* 0x0003e2000c101904 */
[----:B------:R-:W-:Y:S02]  /*afa90*/  ISETP.LT.AND P0, PT, R13, UR6, !P3 ;  /* 0x000000060d007c0c */ /* 0x000fe4000df01270 */
[----:B------:R-:W-:Y:S01]  /*afaa0*/  ISETP.LT.AND P3, PT, R14, UR6, !P3 ;  /* 0x000000060e007c0c */ /* 0x000fe2000df61270 */
[----:B----4-:R-:W-:-:S04]  /*afab0*/  IMAD.WIDE R8, R139, 0x4, R152 ;  /* 0x000000048b087825 */ /* 0x010fc800078e0298 */
[C---:B------:R-:W-:Y:S01]  /*afac0*/  IMAD.WIDE R12, R139.reuse, 0x4, R4 ;  /* 0x000000048b0c7825 */ /* 0x040fe200078e0204 */
[----:B------:R1:W-:Y:S03]  /*afad0*/  @P4 STG.E desc[UR4][R8.64], R35 ;  /* 0x0000002308004986 */ /* 0x0003e6000c101904 */
[----:B------:R-:W-:Y:S01]  /*afae0*/  IMAD.WIDE R14, R139, 0x4, R6 ;  /* 0x000000048b0e7825 */ /* 0x000fe200078e0206 */
[----:B------:R1:W-:Y:S04]  /*afaf0*/  @P2 STG.E desc[UR4][R12.64], R55 ;  /* 0x000000370c002986 */ /* 0x0003e8000c101904 */
[----:B------:R1:W-:Y:S01]  /*afb00*/  @P1 STG.E desc[UR4][R14.64], R51 ;  /* 0x000000330e001986 */ /* 0x0003e2000c101904 */
[----:B---3--:R-:W-:-:S04]  /*afb10*/  IMAD.WIDE R2, R138, 0x4, R2 ;  /* 0x000000048a027825 */ /* 0x008fc800078e0202 */
[C---:B------:R-:W-:Y:S01]  /*afb20*/  IMAD.WIDE R152, R138.reuse, 0x4, R152 ;  /* 0x000000048a987825 */ /* 0x040fe200078e0298 */
[----:B------:R1:W-:Y:S03]  /*afb30*/  @P5 STG.E desc[UR4][R2.64], R59 ;  /* 0x0000003b02005986 */ /* 0x0003e6000c101904 */
[C---:B------:R-:W-:Y:S01]  /*afb40*/  IMAD.WIDE R4, R138.reuse, 0x4, R4 ;  /* 0x000000048a047825 */ /* 0x040fe200078e0204 */
[----:B------:R1:W-:Y:S04]  /*afb50*/  @P6 STG.E desc[UR4][R152.64], R67 ;  /* 0x0000004398006986 */ /* 0x0003e8000c101904 */
[----:B------:R1:W-:Y:S01]  /*afb60*/  @P0 STG.E desc[UR4][R4.64], R83 ;  /* 0x0000005304000986 */ /* 0x0003e2000c101904 */
[----:B------:R-:W-:Y:S01]  /*afb70*/  IMAD.WIDE R6, R138, 0x4, R6 ;  /* 0x000000048a067825 */ /* 0x000fe200078e0206 */
[----:B------:R-:W-:Y:S06]  /*afb80*/  @!P3 EXIT ;  /* 0x000000000000b94d */ /* 0x000fec0003800000 */
[----:B------:R-:W-:Y:S01]  /*afb90*/  STG.E desc[UR4][R6.64], R159 ;  /* 0x0000009f06007986 */ /* 0x000fe2000c101904 */
[----:B------:R-:W-:Y:S05]  /*afba0*/  EXIT ;  /* 0x000000000000794d */ /* 0x000fea0003800000 */
.L_x_2:
[----:B------:R-:W-:-:S00]  /*afbb0*/  BRA `(.L_x_2) ;  /* 0xfffffffc00fc7947 */ /* 0x000fc0000383ffff */
[----:B------:R-:W-:-:S00]  /*afbc0*/  NOP ;  /* 0x0000000000007918 */ /* 0x000fc00000000000 */
        /* <DEDUP_REMOVED lines=11> */
.L_x_3:


//--------------------- .nv.shared.matmul_kernel  --------------------------
	.section	.nv.shared.matmul_kernel,"aw",@nobits
	.sectionflags	@""
	.align	16
	.zero		1024


//--------------------- .nv.shared.reserved.0     --------------------------
	.section	.nv.shared.reserved.0,"aw",@nobits
	.weak		__nv_reservedSMEM_offset_0_alias
	.size		__nv_reservedSMEM_offset_0_alias, 0, 0
	.other		__nv_reservedSMEM_offset_0_alias,@"STO_CUDA_RESERVED_SHARED STV_DEFAULT"
__nv_reservedSMEM_offset_0_alias:
	.zero		0


//--------------------- .nv.constant0.matmul_kernel --------------------------
	.section	.nv.constant0.matmul_kernel,"a",@progbits
	.sectionflags	@""
	.align	4
.nv.constant0.matmul_kernel:
	.zero		608


//--------------------- SYMBOLS --------------------------

	.type		.nv.reservedSmem.offset0,@object
	.size		.nv.reservedSmem.offset0,0x4
